	.target	sm_80

	.elftype	@"ET_EXEC"


//--------------------- .note.nv.tkinfo           --------------------------
	.section	.note.nv.tkinfo,"",@"SHT_NOTE"
	.sectionflags	@"SHF_NOTE_NV_TKINFO"
	.tkinfo
        /*0018*/ 	.word	0x00000002
        /*0030*/ 	.string	""
        /*0030*/ 	.string	"ptxas"
        /*0030*/ 	.string	"Cuda compilation tools, release 13.0, V13.0.88"
        /*0030*/ 	.string	"Build cuda_13.0.r13.0/compiler.36424714_0"
        /*0030*/ 	.string	"-arch sm_80 -m 64 "



//--------------------- .note.nv.cuinfo           --------------------------
	.section	.note.nv.cuinfo,"",@"SHT_NOTE"
	.sectionflags	@"SHF_NOTE_NV_CUINFO"
        /*0018*/ 	.short	0x0002
        /*001a*/ 	.short	0x0050
        /*001c*/ 	.short	0x0082
	.zero		2


//--------------------- .nv.info                  --------------------------
	.section	.nv.info,"",@"SHT_CUDA_INFO"
	.align	4


	//----- nvinfo : EIATTR_REGCOUNT
	.align		4
        /*0000*/ 	.byte	0x04, 0x2f
        /*0002*/ 	.short	(.L_41 - .L_40)
	.align		4
.L_40:
        /*0004*/ 	.word	index@(_ZN3cub17CUB_300001_SM_8006detail11EmptyKernelIvEEvv)
        /*0008*/ 	.word	0x00000004


	//----- nvinfo : EIATTR_FRAME_SIZE
	.align		4
.L_41:
        /*000c*/ 	.byte	0x04, 0x11
        /*000e*/ 	.short	(.L_43 - .L_42)
	.align		4
.L_42:
        /*0010*/ 	.word	index@(_ZN3cub17CUB_300001_SM_8006detail11EmptyKernelIvEEvv)
        /*0014*/ 	.word	0x00000000


	//----- nvinfo : EIATTR_REGCOUNT
	.align		4
.L_43:
        /*0018*/ 	.byte	0x04, 0x2f
        /*001a*/ 	.short	(.L_45 - .L_44)
	.align		4
.L_44:
        /*001c*/ 	.word	index@(_ZN4vllm3moe46moe_align_block_size_small_batch_expert_kernelIhLi256EEEvPKT_PiS5_S5_S5_iimiib)
        /*0020*/ 	.word	0x0000001f


	//----- nvinfo : EIATTR_FRAME_SIZE
	.align		4
.L_45:
        /*0024*/ 	.byte	0x04, 0x11
        /*0026*/ 	.short	(.L_47 - .L_46)
	.align		4
.L_46:
        /*0028*/ 	.word	index@(_ZN4vllm3moe46moe_align_block_size_small_batch_expert_kernelIhLi256EEEvPKT_PiS5_S5_S5_iimiib)
        /*002c*/ 	.word	0x00000000


	//----- nvinfo : EIATTR_REGCOUNT
	.align		4
.L_47:
        /*0030*/ 	.byte	0x04, 0x2f
        /*0032*/ 	.short	(.L_49 - .L_48)
	.align		4
.L_48:
        /*0034*/ 	.word	index@(_ZN4vllm3moe27moe_align_block_size_kernelIhEEvPKT_PiS5_S5_S5_iiiimS5_iib)
        /*0038*/ 	.word	0x00000020


	//----- nvinfo : EIATTR_FRAME_SIZE
	.align		4
.L_49:
        /*003c*/ 	.byte	0x04, 0x11
        /*003e*/ 	.short	(.L_51 - .L_50)
	.align		4
.L_50:
        /*0040*/ 	.word	index@($__internal_28_$__cuda_sm70_shflsync_up_p)
        /*0044*/ 	.word	0x00000000


	//----- nvinfo : EIATTR_FRAME_SIZE
	.align		4
.L_51:
        /*0048*/ 	.byte	0x04, 0x11
        /*004a*/ 	.short	(.L_53 - .L_52)
	.align		4
.L_52:
        /*004c*/ 	.word	index@(_ZN4vllm3moe27moe_align_block_size_kernelIhEEvPKT_PiS5_S5_S5_iiiimS5_iib)
        /*0050*/ 	.word	0x00000000


	//----- nvinfo : EIATTR_REGCOUNT
	.align		4
.L_53:
        /*0054*/ 	.byte	0x04, 0x2f
        /*0056*/ 	.short	(.L_55 - .L_54)
	.align		4
.L_54:
        /*0058*/ 	.word	index@(_ZN4vllm3moe35count_and_sort_expert_tokens_kernelIhEEvPKT_PiS5_S5_miiib)
        /*005c*/ 	.word	0x0000000a


	//----- nvinfo : EIATTR_FRAME_SIZE
	.align		4
.L_55:
        /*0060*/ 	.byte	0x04, 0x11
        /*0062*/ 	.short	(.L_57 - .L_56)
	.align		4
.L_56:
        /*0064*/ 	.word	index@(_ZN4vllm3moe35count_and_sort_expert_tokens_kernelIhEEvPKT_PiS5_S5_miiib)
        /*0068*/ 	.word	0x00000000


	//----- nvinfo : EIATTR_REGCOUNT
	.align		4
.L_57:
        /*006c*/ 	.byte	0x04, 0x2f
        /*006e*/ 	.short	(.L_59 - .L_58)
	.align		4
.L_58:
        /*0070*/ 	.word	index@(_ZN4vllm3moe46moe_align_block_size_small_batch_expert_kernelIaLi256EEEvPKT_PiS5_S5_S5_iimiib)
        /*0074*/ 	.word	0x0000001f


	//----- nvinfo : EIATTR_FRAME_SIZE
	.align		4
.L_59:
        /*0078*/ 	.byte	0x04, 0x11
        /*007a*/ 	.short	(.L_61 - .L_60)
	.align		4
.L_60:
        /*007c*/ 	.word	index@(_ZN4vllm3moe46moe_align_block_size_small_batch_expert_kernelIaLi256EEEvPKT_PiS5_S5_S5_iimiib)
        /*0080*/ 	.word	0x00000000


	//----- nvinfo : EIATTR_REGCOUNT
	.align		4
.L_61:
        /*0084*/ 	.byte	0x04, 0x2f
        /*0086*/ 	.short	(.L_63 - .L_62)
	.align		4
.L_62:
        /*0088*/ 	.word	index@(_ZN4vllm3moe27moe_align_block_size_kernelIaEEvPKT_PiS5_S5_S5_iiiimS5_iib)
        /*008c*/ 	.word	0x00000020


	//----- nvinfo : EIATTR_FRAME_SIZE
	.align		4
.L_63:
        /*0090*/ 	.byte	0x04, 0x11
        /*0092*/ 	.short	(.L_65 - .L_64)
	.align		4
.L_64:
        /*0094*/ 	.word	index@($__internal_27_$__cuda_sm70_shflsync_up_p)
        /*0098*/ 	.word	0x00000000


	//----- nvinfo : EIATTR_FRAME_SIZE
	.align		4
.L_65:
        /*009c*/ 	.byte	0x04, 0x11
        /*009e*/ 	.short	(.L_67 - .L_66)
	.align		4
.L_66:
        /*00a0*/ 	.word	index@(_ZN4vllm3moe27moe_align_block_size_kernelIaEEvPKT_PiS5_S5_S5_iiiimS5_iib)
        /*00a4*/ 	.word	0x00000000


	//----- nvinfo : EIATTR_REGCOUNT
	.align		4
.L_67:
        /*00a8*/ 	.byte	0x04, 0x2f
        /*00aa*/ 	.short	(.L_69 - .L_68)
	.align		4
.L_68:
        /*00ac*/ 	.word	index@(_ZN4vllm3moe35count_and_sort_expert_tokens_kernelIaEEvPKT_PiS5_S5_miiib)
        /*00b0*/ 	.word	0x0000000a


	//----- nvinfo : EIATTR_FRAME_SIZE
	.align		4
.L_69:
        /*00b4*/ 	.byte	0x04, 0x11
        /*00b6*/ 	.short	(.L_71 - .L_70)
	.align		4
.L_70:
        /*00b8*/ 	.word	index@(_ZN4vllm3moe35count_and_sort_expert_tokens_kernelIaEEvPKT_PiS5_S5_miiib)
        /*00bc*/ 	.word	0x00000000


	//----- nvinfo : EIATTR_REGCOUNT
	.align		4
.L_71:
        /*00c0*/ 	.byte	0x04, 0x2f
        /*00c2*/ 	.short	(.L_73 - .L_72)
	.align		4
.L_72:
        /*00c4*/ 	.word	index@(_ZN4vllm3moe46moe_align_block_size_small_batch_expert_kernelIsLi256EEEvPKT_PiS5_S5_S5_iimiib)
        /*00c8*/ 	.word	0x0000001f


	//----- nvinfo : EIATTR_FRAME_SIZE
	.align		4
.L_73:
        /*00cc*/ 	.byte	0x04, 0x11
        /*00ce*/ 	.short	(.L_75 - .L_74)
	.align		4
.L_74:
        /*00d0*/ 	.word	index@(_ZN4vllm3moe46moe_align_block_size_small_batch_expert_kernelIsLi256EEEvPKT_PiS5_S5_S5_iimiib)
        /*00d4*/ 	.word	0x00000000


	//----- nvinfo : EIATTR_REGCOUNT
	.align		4
.L_75:
        /*00d8*/ 	.byte	0x04, 0x2f
        /*00da*/ 	.short	(.L_77 - .L_76)
	.align		4
.L_76:
        /*00dc*/ 	.word	index@(_ZN4vllm3moe27moe_align_block_size_kernelIsEEvPKT_PiS5_S5_S5_iiiimS5_iib)
        /*00e0*/ 	.word	0x00000020


	//----- nvinfo : EIATTR_FRAME_SIZE
	.align		4
.L_77:
        /*00e4*/ 	.byte	0x04, 0x11
        /*00e6*/ 	.short	(.L_79 - .L_78)
	.align		4
.L_78:
        /*00e8*/ 	.word	index@($__internal_26_$__cuda_sm70_shflsync_up_p)
        /*00ec*/ 	.word	0x00000000


	//----- nvinfo : EIATTR_FRAME_SIZE
	.align		4
.L_79:
        /*00f0*/ 	.byte	0x04, 0x11
        /*00f2*/ 	.short	(.L_81 - .L_80)
	.align		4
.L_80:
        /*00f4*/ 	.word	index@(_ZN4vllm3moe27moe_align_block_size_kernelIsEEvPKT_PiS5_S5_S5_iiiimS5_iib)
        /*00f8*/ 	.word	0x00000000


	//----- nvinfo : EIATTR_REGCOUNT
	.align		4
.L_81:
        /*00fc*/ 	.byte	0x04, 0x2f
        /*00fe*/ 	.short	(.L_83 - .L_82)
	.align		4
.L_82:
        /*0100*/ 	.word	index@(_ZN4vllm3moe35count_and_sort_expert_tokens_kernelIsEEvPKT_PiS5_S5_miiib)
        /*0104*/ 	.word	0x0000000c


	//----- nvinfo : EIATTR_FRAME_SIZE
	.align		4
.L_83:
        /*0108*/ 	.byte	0x04, 0x11
        /*010a*/ 	.short	(.L_85 - .L_84)
	.align		4
.L_84:
        /*010c*/ 	.word	index@(_ZN4vllm3moe35count_and_sort_expert_tokens_kernelIsEEvPKT_PiS5_S5_miiib)
        /*0110*/ 	.word	0x00000000


	//----- nvinfo : EIATTR_REGCOUNT
	.align		4
.L_85:
        /*0114*/ 	.byte	0x04, 0x2f
        /*0116*/ 	.short	(.L_87 - .L_86)
	.align		4
.L_86:
        /*0118*/ 	.word	index@(_ZN4vllm3moe46moe_align_block_size_small_batch_expert_kernelIiLi256EEEvPKT_PiS5_S5_S5_iimiib)
        /*011c*/ 	.word	0x0000001f


	//----- nvinfo : EIATTR_FRAME_SIZE
	.align		4
.L_87:
        /*0120*/ 	.byte	0x04, 0x11
        /*0122*/ 	.short	(.L_89 - .L_88)
	.align		4
.L_88:
        /*0124*/ 	.word	index@(_ZN4vllm3moe46moe_align_block_size_small_batch_expert_kernelIiLi256EEEvPKT_PiS5_S5_S5_iimiib)
        /*0128*/ 	.word	0x00000000


	//----- nvinfo : EIATTR_REGCOUNT
	.align		4
.L_89:
        /*012c*/ 	.byte	0x04, 0x2f
        /*012e*/ 	.short	(.L_91 - .L_90)
	.align		4
.L_90:
        /*0130*/ 	.word	index@(_ZN4vllm3moe27moe_align_block_size_kernelIiEEvPKT_PiS5_S5_S5_iiiimS5_iib)
        /*0134*/ 	.word	0x00000020


	//----- nvinfo : EIATTR_FRAME_SIZE
	.align		4
.L_91:
        /*0138*/ 	.byte	0x04, 0x11
        /*013a*/ 	.short	(.L_93 - .L_92)
	.align		4
.L_92:
        /*013c*/ 	.word	index@($__internal_25_$__cuda_sm70_shflsync_up_p)
        /*0140*/ 	.word	0x00000000


	//----- nvinfo : EIATTR_FRAME_SIZE
	.align		4
.L_93:
        /*0144*/ 	.byte	0x04, 0x11
        /*0146*/ 	.short	(.L_95 - .L_94)
	.align		4
.L_94:
        /*0148*/ 	.word	index@(_ZN4vllm3moe27moe_align_block_size_kernelIiEEvPKT_PiS5_S5_S5_iiiimS5_iib)
        /*014c*/ 	.word	0x00000000


	//----- nvinfo : EIATTR_REGCOUNT
	.align		4
.L_95:
        /*0150*/ 	.byte	0x04, 0x2f
        /*0152*/ 	.short	(.L_97 - .L_96)
	.align		4
.L_96:
        /*0154*/ 	.word	index@(_ZN4vllm3moe35count_and_sort_expert_tokens_kernelIiEEvPKT_PiS5_S5_miiib)
        /*0158*/ 	.word	0x0000000c


	//----- nvinfo : EIATTR_FRAME_SIZE
	.align		4
.L_97:
        /*015c*/ 	.byte	0x04, 0x11
        /*015e*/ 	.short	(.L_99 - .L_98)
	.align		4
.L_98:
        /*0160*/ 	.word	index@(_ZN4vllm3moe35count_and_sort_expert_tokens_kernelIiEEvPKT_PiS5_S5_miiib)
        /*0164*/ 	.word	0x00000000


	//----- nvinfo : EIATTR_REGCOUNT
	.align		4
.L_99:
        /*0168*/ 	.byte	0x04, 0x2f
        /*016a*/ 	.short	(.L_101 - .L_100)
	.align		4
.L_100:
        /*016c*/ 	.word	index@(_ZN4vllm3moe46moe_align_block_size_small_batch_expert_kernelIlLi256EEEvPKT_PiS5_S5_S5_iimiib)
        /*0170*/ 	.word	0x0000001f


	//----- nvinfo : EIATTR_FRAME_SIZE
	.align		4
.L_101:
        /*0174*/ 	.byte	0x04, 0x11
        /*0176*/ 	.short	(.L_103 - .L_102)
	.align		4
.L_102:
        /*0178*/ 	.word	index@(_ZN4vllm3moe46moe_align_block_size_small_batch_expert_kernelIlLi256EEEvPKT_PiS5_S5_S5_iimiib)
        /*017c*/ 	.word	0x00000000


	//----- nvinfo : EIATTR_REGCOUNT
	.align		4
.L_103:
        /*0180*/ 	.byte	0x04, 0x2f
        /*0182*/ 	.short	(.L_105 - .L_104)
	.align		4
.L_104:
        /*0184*/ 	.word	index@(_ZN4vllm3moe27moe_align_block_size_kernelIlEEvPKT_PiS5_S5_S5_iiiimS5_iib)
        /*0188*/ 	.word	0x00000020


	//----- nvinfo : EIATTR_FRAME_SIZE
	.align		4
.L_105:
        /*018c*/ 	.byte	0x04, 0x11
        /*018e*/ 	.short	(.L_107 - .L_106)
	.align		4
.L_106:
        /*0190*/ 	.word	index@($__internal_24_$__cuda_sm70_shflsync_up_p)
        /*0194*/ 	.word	0x00000000


	//----- nvinfo : EIATTR_FRAME_SIZE
	.align		4
.L_107:
        /*0198*/ 	.byte	0x04, 0x11
        /*019a*/ 	.short	(.L_109 - .L_108)
	.align		4
.L_108:
        /*019c*/ 	.word	index@(_ZN4vllm3moe27moe_align_block_size_kernelIlEEvPKT_PiS5_S5_S5_iiiimS5_iib)
        /*01a0*/ 	.word	0x00000000


	//----- nvinfo : EIATTR_REGCOUNT
	.align		4
.L_109:
        /*01a4*/ 	.byte	0x04, 0x2f
        /*01a6*/ 	.short	(.L_111 - .L_110)
	.align		4
.L_110:
        /*01a8*/ 	.word	index@(_ZN4vllm3moe35count_and_sort_expert_tokens_kernelIlEEvPKT_PiS5_S5_miiib)
        /*01ac*/ 	.word	0x0000000c


	//----- nvinfo : EIATTR_FRAME_SIZE
	.align		4
.L_111:
        /*01b0*/ 	.byte	0x04, 0x11
        /*01b2*/ 	.short	(.L_113 - .L_112)
	.align		4
.L_112:
        /*01b4*/ 	.word	index@(_ZN4vllm3moe35count_and_sort_expert_tokens_kernelIlEEvPKT_PiS5_S5_miiib)
        /*01b8*/ 	.word	0x00000000


	//----- nvinfo : EIATTR_REGCOUNT
	.align		4
.L_113:
        /*01bc*/ 	.byte	0x04, 0x2f
        /*01be*/ 	.short	(.L_115 - .L_114)
	.align		4
.L_114:
        /*01c0*/ 	.word	index@(_ZN4vllm3moe46moe_align_block_size_small_batch_expert_kernelItLi256EEEvPKT_PiS5_S5_S5_iimiib)
        /*01c4*/ 	.word	0x0000001f


	//----- nvinfo : EIATTR_FRAME_SIZE
	.align		4
.L_115:
        /*01c8*/ 	.byte	0x04, 0x11
        /*01ca*/ 	.short	(.L_117 - .L_116)
	.align		4
.L_116:
        /*01cc*/ 	.word	index@(_ZN4vllm3moe46moe_align_block_size_small_batch_expert_kernelItLi256EEEvPKT_PiS5_S5_S5_iimiib)
        /*01d0*/ 	.word	0x00000000


	//----- nvinfo : EIATTR_REGCOUNT
	.align		4
.L_117:
        /*01d4*/ 	.byte	0x04, 0x2f
        /*01d6*/ 	.short	(.L_119 - .L_118)
	.align		4
.L_118:
        /*01d8*/ 	.word	index@(_ZN4vllm3moe27moe_align_block_size_kernelItEEvPKT_PiS5_S5_S5_iiiimS5_iib)
        /*01dc*/ 	.word	0x00000020


	//----- nvinfo : EIATTR_FRAME_SIZE
	.align		4
.L_119:
        /*01e0*/ 	.byte	0x04, 0x11
        /*01e2*/ 	.short	(.L_121 - .L_120)
	.align		4
.L_120:
        /*01e4*/ 	.word	index@($__internal_23_$__cuda_sm70_shflsync_up_p)
        /*01e8*/ 	.word	0x00000000


	//----- nvinfo : EIATTR_FRAME_SIZE
	.align		4
.L_121:
        /*01ec*/ 	.byte	0x04, 0x11
        /*01ee*/ 	.short	(.L_123 - .L_122)
	.align		4
.L_122:
        /*01f0*/ 	.word	index@(_ZN4vllm3moe27moe_align_block_size_kernelItEEvPKT_PiS5_S5_S5_iiiimS5_iib)
        /*01f4*/ 	.word	0x00000000


	//----- nvinfo : EIATTR_REGCOUNT
	.align		4
.L_123:
        /*01f8*/ 	.byte	0x04, 0x2f
        /*01fa*/ 	.short	(.L_125 - .L_124)
	.align		4
.L_124:
        /*01fc*/ 	.word	index@(_ZN4vllm3moe35count_and_sort_expert_tokens_kernelItEEvPKT_PiS5_S5_miiib)
        /*0200*/ 	.word	0x0000000c


	//----- nvinfo : EIATTR_FRAME_SIZE
	.align		4
.L_125:
        /*0204*/ 	.byte	0x04, 0x11
        /*0206*/ 	.short	(.L_127 - .L_126)
	.align		4
.L_126:
        /*0208*/ 	.word	index@(_ZN4vllm3moe35count_and_sort_expert_tokens_kernelItEEvPKT_PiS5_S5_miiib)
        /*020c*/ 	.word	0x00000000


	//----- nvinfo : EIATTR_REGCOUNT
	.align		4
.L_127:
        /*0210*/ 	.byte	0x04, 0x2f
        /*0212*/ 	.short	(.L_129 - .L_128)
	.align		4
.L_128:
        /*0214*/ 	.word	index@(_ZN4vllm3moe46moe_align_block_size_small_batch_expert_kernelIjLi256EEEvPKT_PiS5_S5_S5_iimiib)
        /*0218*/ 	.word	0x0000001f


	//----- nvinfo : EIATTR_FRAME_SIZE
	.align		4
.L_129:
        /*021c*/ 	.byte	0x04, 0x11
        /*021e*/ 	.short	(.L_131 - .L_130)
	.align		4
.L_130:
        /*0220*/ 	.word	index@(_ZN4vllm3moe46moe_align_block_size_small_batch_expert_kernelIjLi256EEEvPKT_PiS5_S5_S5_iimiib)
        /*0224*/ 	.word	0x00000000


	//----- nvinfo : EIATTR_REGCOUNT
	.align		4
.L_131:
        /*0228*/ 	.byte	0x04, 0x2f
        /*022a*/ 	.short	(.L_133 - .L_132)
	.align		4
.L_132:
        /*022c*/ 	.word	index@(_ZN4vllm3moe27moe_align_block_size_kernelIjEEvPKT_PiS5_S5_S5_iiiimS5_iib)
        /*0230*/ 	.word	0x00000020


	//----- nvinfo : EIATTR_FRAME_SIZE
	.align		4
.L_133:
        /*0234*/ 	.byte	0x04, 0x11
        /*0236*/ 	.short	(.L_135 - .L_134)
	.align		4
.L_134:
        /*0238*/ 	.word	index@($__internal_22_$__cuda_sm70_shflsync_up_p)
        /*023c*/ 	.word	0x00000000


	//----- nvinfo : EIATTR_FRAME_SIZE
	.align		4
.L_135:
        /*0240*/ 	.byte	0x04, 0x11
        /*0242*/ 	.short	(.L_137 - .L_136)
	.align		4
.L_136:
        /*0244*/ 	.word	index@(_ZN4vllm3moe27moe_align_block_size_kernelIjEEvPKT_PiS5_S5_S5_iiiimS5_iib)
        /*0248*/ 	.word	0x00000000


	//----- nvinfo : EIATTR_REGCOUNT
	.align		4
.L_137:
        /*024c*/ 	.byte	0x04, 0x2f
        /*024e*/ 	.short	(.L_139 - .L_138)
	.align		4
.L_138:
        /*0250*/ 	.word	index@(_ZN4vllm3moe35count_and_sort_expert_tokens_kernelIjEEvPKT_PiS5_S5_miiib)
        /*0254*/ 	.word	0x0000000c


	//----- nvinfo : EIATTR_FRAME_SIZE
	.align		4
.L_139:
        /*0258*/ 	.byte	0x04, 0x11
        /*025a*/ 	.short	(.L_141 - .L_140)
	.align		4
.L_140:
        /*025c*/ 	.word	index@(_ZN4vllm3moe35count_and_sort_expert_tokens_kernelIjEEvPKT_PiS5_S5_miiib)
        /*0260*/ 	.word	0x00000000


	//----- nvinfo : EIATTR_REGCOUNT
	.align		4
.L_141:
        /*0264*/ 	.byte	0x04, 0x2f
        /*0266*/ 	.short	(.L_143 - .L_142)
	.align		4
.L_142:
        /*0268*/ 	.word	index@(_ZN4vllm3moe46moe_align_block_size_small_batch_expert_kernelImLi256EEEvPKT_PiS5_S5_S5_iimiib)
        /*026c*/ 	.word	0x0000001f


	//----- nvinfo : EIATTR_FRAME_SIZE
	.align		4
.L_143:
        /*0270*/ 	.byte	0x04, 0x11
        /*0272*/ 	.short	(.L_145 - .L_144)
	.align		4
.L_144:
        /*0274*/ 	.word	index@(_ZN4vllm3moe46moe_align_block_size_small_batch_expert_kernelImLi256EEEvPKT_PiS5_S5_S5_iimiib)
        /*0278*/ 	.word	0x00000000


	//----- nvinfo : EIATTR_REGCOUNT
	.align		4
.L_145:
        /*027c*/ 	.byte	0x04, 0x2f
        /*027e*/ 	.short	(.L_147 - .L_146)
	.align		4
.L_146:
        /*0280*/ 	.word	index@(_ZN4vllm3moe27moe_align_block_size_kernelImEEvPKT_PiS5_S5_S5_iiiimS5_iib)
        /*0284*/ 	.word	0x00000020


	//----- nvinfo : EIATTR_FRAME_SIZE
	.align		4
.L_147:
        /*0288*/ 	.byte	0x04, 0x11
        /*028a*/ 	.short	(.L_149 - .L_148)
	.align		4
.L_148:
        /*028c*/ 	.word	index@($__internal_21_$__cuda_sm70_shflsync_up_p)
        /*0290*/ 	.word	0x00000000


	//----- nvinfo : EIATTR_FRAME_SIZE
	.align		4
.L_149:
        /*0294*/ 	.byte	0x04, 0x11
        /*0296*/ 	.short	(.L_151 - .L_150)
	.align		4
.L_150:
        /*0298*/ 	.word	index@(_ZN4vllm3moe27moe_align_block_size_kernelImEEvPKT_PiS5_S5_S5_iiiimS5_iib)
        /*029c*/ 	.word	0x00000000


	//----- nvinfo : EIATTR_REGCOUNT
	.align		4
.L_151:
        /*02a0*/ 	.byte	0x04, 0x2f
        /*02a2*/ 	.short	(.L_153 - .L_152)
	.align		4
.L_152:
        /*02a4*/ 	.word	index@(_ZN4vllm3moe35count_and_sort_expert_tokens_kernelImEEvPKT_PiS5_S5_miiib)
        /*02a8*/ 	.word	0x0000000c


	//----- nvinfo : EIATTR_FRAME_SIZE
	.align		4
.L_153:
        /*02ac*/ 	.byte	0x04, 0x11
        /*02ae*/ 	.short	(.L_155 - .L_154)
	.align		4
.L_154:
        /*02b0*/ 	.word	index@(_ZN4vllm3moe35count_and_sort_expert_tokens_kernelImEEvPKT_PiS5_S5_miiib)
        /*02b4*/ 	.word	0x00000000


	//----- nvinfo : EIATTR_REGCOUNT
	.align		4
.L_155:
        /*02b8*/ 	.byte	0x04, 0x2f
        /*02ba*/ 	.short	(.L_157 - .L_156)
	.align		4
.L_156:
        /*02bc*/ 	.word	index@(_ZN4vllm3moe14moe_sum_kernelIfLi2EEEvPT_PKS2_i)
        /*02c0*/ 	.word	0x00000016


	//----- nvinfo : EIATTR_FRAME_SIZE
	.align		4
.L_157:
        /*02c4*/ 	.byte	0x04, 0x11
        /*02c6*/ 	.short	(.L_159 - .L_158)
	.align		4
.L_158:
        /*02c8*/ 	.word	index@(_ZN4vllm3moe14moe_sum_kernelIfLi2EEEvPT_PKS2_i)
        /*02cc*/ 	.word	0x00000000


	//----- nvinfo : EIATTR_REGCOUNT
	.align		4
.L_159:
        /*02d0*/ 	.byte	0x04, 0x2f
        /*02d2*/ 	.short	(.L_161 - .L_160)
	.align		4
.L_160:
        /*02d4*/ 	.word	index@(_ZN4vllm3moe14moe_sum_kernelIN3c104HalfELi2EEEvPT_PKS4_i)
        /*02d8*/ 	.word	0x00000016


	//----- nvinfo : EIATTR_FRAME_SIZE
	.align		4
.L_161:
        /*02dc*/ 	.byte	0x04, 0x11
        /*02de*/ 	.short	(.L_163 - .L_162)
	.align		4
.L_162:
        /*02e0*/ 	.word	index@(_ZN4vllm3moe14moe_sum_kernelIN3c104HalfELi2EEEvPT_PKS4_i)
        /*02e4*/ 	.word	0x00000000


	//----- nvinfo : EIATTR_REGCOUNT
	.align		4
.L_163:
        /*02e8*/ 	.byte	0x04, 0x2f
        /*02ea*/ 	.short	(.L_165 - .L_164)
	.align		4
.L_164:
        /*02ec*/ 	.word	index@(_ZN4vllm3moe14moe_sum_kernelIN3c108BFloat16ELi2EEEvPT_PKS4_i)
        /*02f0*/ 	.word	0x00000016


	//----- nvinfo : EIATTR_FRAME_SIZE
	.align		4
.L_165:
        /*02f4*/ 	.byte	0x04, 0x11
        /*02f6*/ 	.short	(.L_167 - .L_166)
	.align		4
.L_166:
        /*02f8*/ 	.word	index@(_ZN4vllm3moe14moe_sum_kernelIN3c108BFloat16ELi2EEEvPT_PKS4_i)
        /*02fc*/ 	.word	0x00000000


	//----- nvinfo : EIATTR_REGCOUNT
	.align		4
.L_167:
        /*0300*/ 	.byte	0x04, 0x2f
        /*0302*/ 	.short	(.L_169 - .L_168)
	.align		4
.L_168:
        /*0304*/ 	.word	index@(_ZN4vllm3moe14moe_sum_kernelIfLi3EEEvPT_PKS2_i)
        /*0308*/ 	.word	0x00000018


	//----- nvinfo : EIATTR_FRAME_SIZE
	.align		4
.L_169:
        /*030c*/ 	.byte	0x04, 0x11
        /*030e*/ 	.short	(.L_171 - .L_170)
	.align		4
.L_170:
        /*0310*/ 	.word	index@(_ZN4vllm3moe14moe_sum_kernelIfLi3EEEvPT_PKS2_i)
        /*0314*/ 	.word	0x00000000


	//----- nvinfo : EIATTR_REGCOUNT
	.align		4
.L_171:
        /*0318*/ 	.byte	0x04, 0x2f
        /*031a*/ 	.short	(.L_173 - .L_172)
	.align		4
.L_172:
        /*031c*/ 	.word	index@(_ZN4vllm3moe14moe_sum_kernelIN3c104HalfELi3EEEvPT_PKS4_i)
        /*0320*/ 	.word	0x00000015


	//----- nvinfo : EIATTR_FRAME_SIZE
	.align		4
.L_173:
        /*0324*/ 	.byte	0x04, 0x11
        /*0326*/ 	.short	(.L_175 - .L_174)
	.align		4
.L_174:
        /*0328*/ 	.word	index@(_ZN4vllm3moe14moe_sum_kernelIN3c104HalfELi3EEEvPT_PKS4_i)
        /*032c*/ 	.word	0x00000000


	//----- nvinfo : EIATTR_REGCOUNT
	.align		4
.L_175:
        /*0330*/ 	.byte	0x04, 0x2f
        /*0332*/ 	.short	(.L_177 - .L_176)
	.align		4
.L_176:
        /*0334*/ 	.word	index@(_ZN4vllm3moe14moe_sum_kernelIN3c108BFloat16ELi3EEEvPT_PKS4_i)
        /*0338*/ 	.word	0x00000014


	//----- nvinfo : EIATTR_FRAME_SIZE
	.align		4
.L_177:
        /*033c*/ 	.byte	0x04, 0x11
        /*033e*/ 	.short	(.L_179 - .L_178)
	.align		4
.L_178:
        /*0340*/ 	.word	index@(_ZN4vllm3moe14moe_sum_kernelIN3c108BFloat16ELi3EEEvPT_PKS4_i)
        /*0344*/ 	.word	0x00000000


	//----- nvinfo : EIATTR_REGCOUNT
	.align		4
.L_179:
        /*0348*/ 	.byte	0x04, 0x2f
        /*034a*/ 	.short	(.L_181 - .L_180)
	.align		4
.L_180:
        /*034c*/ 	.word	index@(_ZN4vllm3moe14moe_sum_kernelIfLi4EEEvPT_PKS2_i)
        /*0350*/ 	.word	0x00000020


	//----- nvinfo : EIATTR_FRAME_SIZE
	.align		4
.L_181:
        /*0354*/ 	.byte	0x04, 0x11
        /*0356*/ 	.short	(.L_183 - .L_182)
	.align		4
.L_182:
        /*0358*/ 	.word	index@(_ZN4vllm3moe14moe_sum_kernelIfLi4EEEvPT_PKS2_i)
        /*035c*/ 	.word	0x00000000


	//----- nvinfo : EIATTR_REGCOUNT
	.align		4
.L_183:
        /*0360*/ 	.byte	0x04, 0x2f
        /*0362*/ 	.short	(.L_185 - .L_184)
	.align		4
.L_184:
        /*0364*/ 	.word	index@(_ZN4vllm3moe14moe_sum_kernelIN3c104HalfELi4EEEvPT_PKS4_i)
        /*0368*/ 	.word	0x0000001c


	//----- nvinfo : EIATTR_FRAME_SIZE
	.align		4
.L_185:
        /*036c*/ 	.byte	0x04, 0x11
        /*036e*/ 	.short	(.L_187 - .L_186)
	.align		4
.L_186:
        /*0370*/ 	.word	index@(_ZN4vllm3moe14moe_sum_kernelIN3c104HalfELi4EEEvPT_PKS4_i)
        /*0374*/ 	.word	0x00000000


	//----- nvinfo : EIATTR_REGCOUNT
	.align		4
.L_187:
        /*0378*/ 	.byte	0x04, 0x2f
        /*037a*/ 	.short	(.L_189 - .L_188)
	.align		4
.L_188:
        /*037c*/ 	.word	index@(_ZN4vllm3moe14moe_sum_kernelIN3c108BFloat16ELi4EEEvPT_PKS4_i)
        /*0380*/ 	.word	0x0000001c


	//----- nvinfo : EIATTR_FRAME_SIZE
	.align		4
.L_189:
        /*0384*/ 	.byte	0x04, 0x11
        /*0386*/ 	.short	(.L_191 - .L_190)
	.align		4
.L_190:
        /*0388*/ 	.word	index@(_ZN4vllm3moe14moe_sum_kernelIN3c108BFloat16ELi4EEEvPT_PKS4_i)
        /*038c*/ 	.word	0x00000000


	//----- nvinfo : EIATTR_REGCOUNT
	.align		4
.L_191:
        /*0390*/ 	.byte	0x04, 0x2f
        /*0392*/ 	.short	(.L_193 - .L_192)
	.align		4
.L_192:
        /*0394*/ 	.word	index@(_ZN4vllm3moe51moe_lora_align_block_size_small_batch_expert_kernelIhLi256EEEvPT_PilS4_iimiiS4_S4_iS4_S4_S4_S4_b)
        /*0398*/ 	.word	0x00000022


	//----- nvinfo : EIATTR_FRAME_SIZE
	.align		4
.L_193:
        /*039c*/ 	.byte	0x04, 0x11
        /*039e*/ 	.short	(.L_195 - .L_194)
	.align		4
.L_194:
        /*03a0*/ 	.word	index@($__internal_20_$__cuda_sm20_div_u64)
        /*03a4*/ 	.word	0x00000000


	//----- nvinfo : EIATTR_FRAME_SIZE
	.align		4
.L_195:
        /*03a8*/ 	.byte	0x04, 0x11
        /*03aa*/ 	.short	(.L_197 - .L_196)
	.align		4
.L_196:
        /*03ac*/ 	.word	index@(_ZN4vllm3moe51moe_lora_align_block_size_small_batch_expert_kernelIhLi256EEEvPT_PilS4_iimiiS4_S4_iS4_S4_S4_S4_b)
        /*03b0*/ 	.word	0x00000000


	//----- nvinfo : EIATTR_REGCOUNT
	.align		4
.L_197:
        /*03b4*/ 	.byte	0x04, 0x2f
        /*03b6*/ 	.short	(.L_199 - .L_198)
	.align		4
.L_198:
        /*03b8*/ 	.word	index@(_ZN4vllm3moe32moe_lora_align_block_size_kernelIhEEvPT_PilS4_iimiiS4_S4_iS4_S4_S4_iiS4_S4_b)
        /*03bc*/ 	.word	0x00000020


	//----- nvinfo : EIATTR_FRAME_SIZE
	.align		4
.L_199:
        /*03c0*/ 	.byte	0x04, 0x11
        /*03c2*/ 	.short	(.L_201 - .L_200)
	.align		4
.L_200:
        /*03c4*/ 	.word	index@($__internal_19_$__cuda_sm70_shflsync_up_p)
        /*03c8*/ 	.word	0x00000000


	//----- nvinfo : EIATTR_FRAME_SIZE
	.align		4
.L_201:
        /*03cc*/ 	.byte	0x04, 0x11
        /*03ce*/ 	.short	(.L_203 - .L_202)
	.align		4
.L_202:
        /*03d0*/ 	.word	index@($__internal_18_$__cuda_sm20_div_u64)
        /*03d4*/ 	.word	0x00000000


	//----- nvinfo : EIATTR_FRAME_SIZE
	.align		4
.L_203:
        /*03d8*/ 	.byte	0x04, 0x11
        /*03da*/ 	.short	(.L_205 - .L_204)
	.align		4
.L_204:
        /*03dc*/ 	.word	index@(_ZN4vllm3moe32moe_lora_align_block_size_kernelIhEEvPT_PilS4_iimiiS4_S4_iS4_S4_S4_iiS4_S4_b)
        /*03e0*/ 	.word	0x00000000


	//----- nvinfo : EIATTR_REGCOUNT
	.align		4
.L_205:
        /*03e4*/ 	.byte	0x04, 0x2f
        /*03e6*/ 	.short	(.L_207 - .L_206)
	.align		4
.L_206:
        /*03e8*/ 	.word	index@(_ZN4vllm3moe40lora_count_and_sort_expert_tokens_kernelIhEEvPKT_PiS5_S5_miiiS5_S5_b)
        /*03ec*/ 	.word	0x00000018


	//----- nvinfo : EIATTR_FRAME_SIZE
	.align		4
.L_207:
        /*03f0*/ 	.byte	0x04, 0x11
        /*03f2*/ 	.short	(.L_209 - .L_208)
	.align		4
.L_208:
        /*03f4*/ 	.word	index@($__internal_17_$__cuda_sm20_div_u64)
        /*03f8*/ 	.word	0x00000000


	//----- nvinfo : EIATTR_FRAME_SIZE
	.align		4
.L_209:
        /*03fc*/ 	.byte	0x04, 0x11
        /*03fe*/ 	.short	(.L_211 - .L_210)
	.align		4
.L_210:
        /*0400*/ 	.word	index@(_ZN4vllm3moe40lora_count_and_sort_expert_tokens_kernelIhEEvPKT_PiS5_S5_miiiS5_S5_b)
        /*0404*/ 	.word	0x00000000


	//----- nvinfo : EIATTR_REGCOUNT
	.align		4
.L_211:
        /*0408*/ 	.byte	0x04, 0x2f
        /*040a*/ 	.short	(.L_213 - .L_212)
	.align		4
.L_212:
        /*040c*/ 	.word	index@(_ZN4vllm3moe51moe_lora_align_block_size_small_batch_expert_kernelIaLi256EEEvPT_PilS4_iimiiS4_S4_iS4_S4_S4_S4_b)
        /*0410*/ 	.word	0x00000022


	//----- nvinfo : EIATTR_FRAME_SIZE
	.align		4
.L_213:
        /*0414*/ 	.byte	0x04, 0x11
        /*0416*/ 	.short	(.L_215 - .L_214)
	.align		4
.L_214:
        /*0418*/ 	.word	index@($__internal_16_$__cuda_sm20_div_u64)
        /*041c*/ 	.word	0x00000000


	//----- nvinfo : EIATTR_FRAME_SIZE
	.align		4
.L_215:
        /*0420*/ 	.byte	0x04, 0x11
        /*0422*/ 	.short	(.L_217 - .L_216)
	.align		4
.L_216:
        /*0424*/ 	.word	index@(_ZN4vllm3moe51moe_lora_align_block_size_small_batch_expert_kernelIaLi256EEEvPT_PilS4_iimiiS4_S4_iS4_S4_S4_S4_b)
        /*0428*/ 	.word	0x00000000


	//----- nvinfo : EIATTR_REGCOUNT
	.align		4
.L_217:
        /*042c*/ 	.byte	0x04, 0x2f
        /*042e*/ 	.short	(.L_219 - .L_218)
	.align		4
.L_218:
        /*0430*/ 	.word	index@(_ZN4vllm3moe32moe_lora_align_block_size_kernelIaEEvPT_PilS4_iimiiS4_S4_iS4_S4_S4_iiS4_S4_b)
        /*0434*/ 	.word	0x00000020


	//----- nvinfo : EIATTR_FRAME_SIZE
	.align		4
.L_219:
        /*0438*/ 	.byte	0x04, 0x11
        /*043a*/ 	.short	(.L_221 - .L_220)
	.align		4
.L_220:
        /*043c*/ 	.word	index@($__internal_15_$__cuda_sm70_shflsync_up_p)
        /*0440*/ 	.word	0x00000000


	//----- nvinfo : EIATTR_FRAME_SIZE
	.align		4
.L_221:
        /*0444*/ 	.byte	0x04, 0x11
        /*0446*/ 	.short	(.L_223 - .L_222)
	.align		4
.L_222:
        /*0448*/ 	.word	index@($__internal_14_$__cuda_sm20_div_u64)
        /*044c*/ 	.word	0x00000000


	//----- nvinfo : EIATTR_FRAME_SIZE
	.align		4
.L_223:
        /*0450*/ 	.byte	0x04, 0x11
        /*0452*/ 	.short	(.L_225 - .L_224)
	.align		4
.L_224:
        /*0454*/ 	.word	index@(_ZN4vllm3moe32moe_lora_align_block_size_kernelIaEEvPT_PilS4_iimiiS4_S4_iS4_S4_S4_iiS4_S4_b)
        /*0458*/ 	.word	0x00000000


	//----- nvinfo : EIATTR_REGCOUNT
	.align		4
.L_225:
        /*045c*/ 	.byte	0x04, 0x2f
        /*045e*/ 	.short	(.L_227 - .L_226)
	.align		4
.L_226:
        /*0460*/ 	.word	index@(_ZN4vllm3moe40lora_count_and_sort_expert_tokens_kernelIaEEvPKT_PiS5_S5_miiiS5_S5_b)
        /*0464*/ 	.word	0x00000018


	//----- nvinfo : EIATTR_FRAME_SIZE
	.align		4
.L_227:
        /*0468*/ 	.byte	0x04, 0x11
        /*046a*/ 	.short	(.L_229 - .L_228)
	.align		4
.L_228:
        /*046c*/ 	.word	index@($__internal_13_$__cuda_sm20_div_u64)
        /*0470*/ 	.word	0x00000000


	//----- nvinfo : EIATTR_FRAME_SIZE
	.align		4
.L_229:
        /*0474*/ 	.byte	0x04, 0x11
        /*0476*/ 	.short	(.L_231 - .L_230)
	.align		4
.L_230:
        /*0478*/ 	.word	index@(_ZN4vllm3moe40lora_count_and_sort_expert_tokens_kernelIaEEvPKT_PiS5_S5_miiiS5_S5_b)
        /*047c*/ 	.word	0x00000000


	//----- nvinfo : EIATTR_REGCOUNT
	.align		4
.L_231:
        /*0480*/ 	.byte	0x04, 0x2f
        /*0482*/ 	.short	(.L_233 - .L_232)
	.align		4
.L_232:
        /*0484*/ 	.word	index@(_ZN4vllm3moe51moe_lora_align_block_size_small_batch_expert_kernelIsLi256EEEvPT_PilS4_iimiiS4_S4_iS4_S4_S4_S4_b)
        /*0488*/ 	.word	0x00000022


	//----- nvinfo : EIATTR_FRAME_SIZE
	.align		4
.L_233:
        /*048c*/ 	.byte	0x04, 0x11
        /*048e*/ 	.short	(.L_235 - .L_234)
	.align		4
.L_234:
        /*0490*/ 	.word	index@($__internal_12_$__cuda_sm20_div_u64)
        /*0494*/ 	.word	0x00000000


	//----- nvinfo : EIATTR_FRAME_SIZE
	.align		4
.L_235:
        /*0498*/ 	.byte	0x04, 0x11
        /*049a*/ 	.short	(.L_237 - .L_236)
	.align		4
.L_236:
        /*049c*/ 	.word	index@(_ZN4vllm3moe51moe_lora_align_block_size_small_batch_expert_kernelIsLi256EEEvPT_PilS4_iimiiS4_S4_iS4_S4_S4_S4_b)
        /*04a0*/ 	.word	0x00000000


	//----- nvinfo : EIATTR_REGCOUNT
	.align		4
.L_237:
        /*04a4*/ 	.byte	0x04, 0x2f
        /*04a6*/ 	.short	(.L_239 - .L_238)
	.align		4
.L_238:
        /*04a8*/ 	.word	index@(_ZN4vllm3moe32moe_lora_align_block_size_kernelIsEEvPT_PilS4_iimiiS4_S4_iS4_S4_S4_iiS4_S4_b)
        /*04ac*/ 	.word	0x00000020


	//----- nvinfo : EIATTR_FRAME_SIZE
	.align		4
.L_239:
        /*04b0*/ 	.byte	0x04, 0x11
        /*04b2*/ 	.short	(.L_241 - .L_240)
	.align		4
.L_240:
        /*04b4*/ 	.word	index@($__internal_11_$__cuda_sm70_shflsync_up_p)
        /*04b8*/ 	.word	0x00000000


	//----- nvinfo : EIATTR_FRAME_SIZE
	.align		4
.L_241:
        /*04bc*/ 	.byte	0x04, 0x11
        /*04be*/ 	.short	(.L_243 - .L_242)
	.align		4
.L_242:
        /*04c0*/ 	.word	index@($__internal_10_$__cuda_sm20_div_u64)
        /*04c4*/ 	.word	0x00000000


	//----- nvinfo : EIATTR_FRAME_SIZE
	.align		4
.L_243:
        /*04c8*/ 	.byte	0x04, 0x11
        /*04ca*/ 	.short	(.L_245 - .L_244)
	.align		4
.L_244:
        /*04cc*/ 	.word	index@(_ZN4vllm3moe32moe_lora_align_block_size_kernelIsEEvPT_PilS4_iimiiS4_S4_iS4_S4_S4_iiS4_S4_b)
        /*04d0*/ 	.word	0x00000000


	//----- nvinfo : EIATTR_REGCOUNT
	.align		4
.L_245:
        /*04d4*/ 	.byte	0x04, 0x2f
        /*04d6*/ 	.short	(.L_247 - .L_246)
	.align		4
.L_246:
        /*04d8*/ 	.word	index@(_ZN4vllm3moe40lora_count_and_sort_expert_tokens_kernelIsEEvPKT_PiS5_S5_miiiS5_S5_b)
        /*04dc*/ 	.word	0x00000018


	//----- nvinfo : EIATTR_FRAME_SIZE
	.align		4
.L_247:
        /*04e0*/ 	.byte	0x04, 0x11
        /*04e2*/ 	.short	(.L_249 - .L_248)
	.align		4
.L_248:
        /*04e4*/ 	.word	index@($__internal_9_$__cuda_sm20_div_u64)
        /*04e8*/ 	.word	0x00000000


	//----- nvinfo : EIATTR_FRAME_SIZE
	.align		4
.L_249:
        /*04ec*/ 	.byte	0x04, 0x11
        /*04ee*/ 	.short	(.L_251 - .L_250)
	.align		4
.L_250:
        /*04f0*/ 	.word	index@(_ZN4vllm3moe40lora_count_and_sort_expert_tokens_kernelIsEEvPKT_PiS5_S5_miiiS5_S5_b)
        /*04f4*/ 	.word	0x00000000


	//----- nvinfo : EIATTR_REGCOUNT
	.align		4
.L_251:
        /*04f8*/ 	.byte	0x04, 0x2f
        /*04fa*/ 	.short	(.L_253 - .L_252)
	.align		4
.L_252:
        /*04fc*/ 	.word	index@(_ZN4vllm3moe51moe_lora_align_block_size_small_batch_expert_kernelIiLi256EEEvPT_PilS4_iimiiS4_S4_iS4_S4_S4_S4_b)
        /*0500*/ 	.word	0x00000022


	//----- nvinfo : EIATTR_FRAME_SIZE
	.align		4
.L_253:
        /*0504*/ 	.byte	0x04, 0x11
        /*0506*/ 	.short	(.L_255 - .L_254)
	.align		4
.L_254:
        /*0508*/ 	.word	index@($__internal_8_$__cuda_sm20_div_u64)
        /*050c*/ 	.word	0x00000000


	//----- nvinfo : EIATTR_FRAME_SIZE
	.align		4
.L_255:
        /*0510*/ 	.byte	0x04, 0x11
        /*0512*/ 	.short	(.L_257 - .L_256)
	.align		4
.L_256:
        /*0514*/ 	.word	index@(_ZN4vllm3moe51moe_lora_align_block_size_small_batch_expert_kernelIiLi256EEEvPT_PilS4_iimiiS4_S4_iS4_S4_S4_S4_b)
        /*0518*/ 	.word	0x00000000


	//----- nvinfo : EIATTR_REGCOUNT
	.align		4
.L_257:
        /*051c*/ 	.byte	0x04, 0x2f
        /*051e*/ 	.short	(.L_259 - .L_258)
	.align		4
.L_258:
        /*0520*/ 	.word	index@(_ZN4vllm3moe32moe_lora_align_block_size_kernelIiEEvPT_PilS4_iimiiS4_S4_iS4_S4_S4_iiS4_S4_b)
        /*0524*/ 	.word	0x00000020


	//----- nvinfo : EIATTR_FRAME_SIZE
	.align		4
.L_259:
        /*0528*/ 	.byte	0x04, 0x11
        /*052a*/ 	.short	(.L_261 - .L_260)
	.align		4
.L_260:
        /*052c*/ 	.word	index@($__internal_7_$__cuda_sm70_shflsync_up_p)
        /*0530*/ 	.word	0x00000000


	//----- nvinfo : EIATTR_FRAME_SIZE
	.align		4
.L_261:
        /*0534*/ 	.byte	0x04, 0x11
        /*0536*/ 	.short	(.L_263 - .L_262)
	.align		4
.L_262:
        /*0538*/ 	.word	index@($__internal_6_$__cuda_sm20_div_u64)
        /*053c*/ 	.word	0x00000000


	//----- nvinfo : EIATTR_FRAME_SIZE
	.align		4
.L_263:
        /*0540*/ 	.byte	0x04, 0x11
        /*0542*/ 	.short	(.L_265 - .L_264)
	.align		4
.L_264:
        /*0544*/ 	.word	index@(_ZN4vllm3moe32moe_lora_align_block_size_kernelIiEEvPT_PilS4_iimiiS4_S4_iS4_S4_S4_iiS4_S4_b)
        /*0548*/ 	.word	0x00000000


	//----- nvinfo : EIATTR_REGCOUNT
	.align		4
.L_265:
        /*054c*/ 	.byte	0x04, 0x2f
        /*054e*/ 	.short	(.L_267 - .L_266)
	.align		4
.L_266:
        /*0550*/ 	.word	index@(_ZN4vllm3moe40lora_count_and_sort_expert_tokens_kernelIiEEvPKT_PiS5_S5_miiiS5_S5_b)
        /*0554*/ 	.word	0x00000018


	//----- nvinfo : EIATTR_FRAME_SIZE
	.align		4
.L_267:
        /*0558*/ 	.byte	0x04, 0x11
        /*055a*/ 	.short	(.L_269 - .L_268)
	.align		4
.L_268:
        /*055c*/ 	.word	index@($__internal_5_$__cuda_sm20_div_u64)
        /*0560*/ 	.word	0x00000000


	//----- nvinfo : EIATTR_FRAME_SIZE
	.align		4
.L_269:
        /*0564*/ 	.byte	0x04, 0x11
        /*0566*/ 	.short	(.L_271 - .L_270)
	.align		4
.L_270:
        /*0568*/ 	.word	index@(_ZN4vllm3moe40lora_count_and_sort_expert_tokens_kernelIiEEvPKT_PiS5_S5_miiiS5_S5_b)
        /*056c*/ 	.word	0x00000000


	//----- nvinfo : EIATTR_REGCOUNT
	.align		4
.L_271:
        /*0570*/ 	.byte	0x04, 0x2f
        /*0572*/ 	.short	(.L_273 - .L_272)
	.align		4
.L_272:
        /*0574*/ 	.word	index@(_ZN4vllm3moe51moe_lora_align_block_size_small_batch_expert_kernelIlLi256EEEvPT_PilS4_iimiiS4_S4_iS4_S4_S4_S4_b)
        /*0578*/ 	.word	0x00000022


	//----- nvinfo : EIATTR_FRAME_SIZE
	.align		4
.L_273:
        /*057c*/ 	.byte	0x04, 0x11
        /*057e*/ 	.short	(.L_275 - .L_274)
	.align		4
.L_274:
        /*0580*/ 	.word	index@($__internal_4_$__cuda_sm20_div_u64)
        /*0584*/ 	.word	0x00000000


	//----- nvinfo : EIATTR_FRAME_SIZE
	.align		4
.L_275:
        /*0588*/ 	.byte	0x04, 0x11
        /*058a*/ 	.short	(.L_277 - .L_276)
	.align		4
.L_276:
        /*058c*/ 	.word	index@(_ZN4vllm3moe51moe_lora_align_block_size_small_batch_expert_kernelIlLi256EEEvPT_PilS4_iimiiS4_S4_iS4_S4_S4_S4_b)
        /*0590*/ 	.word	0x00000000


	//----- nvinfo : EIATTR_REGCOUNT
	.align		4
.L_277:
        /*0594*/ 	.byte	0x04, 0x2f
        /*0596*/ 	.short	(.L_279 - .L_278)
	.align		4
.L_278:
        /*0598*/ 	.word	index@(_ZN4vllm3moe32moe_lora_align_block_size_kernelIlEEvPT_PilS4_iimiiS4_S4_iS4_S4_S4_iiS4_S4_b)
        /*059c*/ 	.word	0x00000020


	//----- nvinfo : EIATTR_FRAME_SIZE
	.align		4
.L_279:
        /*05a0*/ 	.byte	0x04, 0x11
        /*05a2*/ 	.short	(.L_281 - .L_280)
	.align		4
.L_280:
        /*05a4*/ 	.word	index@($__internal_3_$__cuda_sm70_shflsync_up_p)
        /*05a8*/ 	.word	0x00000000


	//----- nvinfo : EIATTR_FRAME_SIZE
	.align		4
.L_281:
        /*05ac*/ 	.byte	0x04, 0x11
        /*05ae*/ 	.short	(.L_283 - .L_282)
	.align		4
.L_282:
        /*05b0*/ 	.word	index@($__internal_2_$__cuda_sm20_div_u64)
        /*05b4*/ 	.word	0x00000000


	//----- nvinfo : EIATTR_FRAME_SIZE
	.align		4
.L_283:
        /*05b8*/ 	.byte	0x04, 0x11
        /*05ba*/ 	.short	(.L_285 - .L_284)
	.align		4
.L_284:
        /*05bc*/ 	.word	index@(_ZN4vllm3moe32moe_lora_align_block_size_kernelIlEEvPT_PilS4_iimiiS4_S4_iS4_S4_S4_iiS4_S4_b)
        /*05c0*/ 	.word	0x00000000


	//----- nvinfo : EIATTR_REGCOUNT
	.align		4
.L_285:
        /*05c4*/ 	.byte	0x04, 0x2f
        /*05c6*/ 	.short	(.L_287 - .L_286)
	.align		4
.L_286:
        /*05c8*/ 	.word	index@(_ZN4vllm3moe40lora_count_and_sort_expert_tokens_kernelIlEEvPKT_PiS5_S5_miiiS5_S5_b)
        /*05cc*/ 	.word	0x00000018


	//----- nvinfo : EIATTR_FRAME_SIZE
	.align		4
.L_287:
        /*05d0*/ 	.byte	0x04, 0x11
        /*05d2*/ 	.short	(.L_289 - .L_288)
	.align		4
.L_288:
        /*05d4*/ 	.word	index@($__internal_1_$__cuda_sm20_div_u64)
        /*05d8*/ 	.word	0x00000000


	//----- nvinfo : EIATTR_FRAME_SIZE
	.align		4
.L_289:
        /*05dc*/ 	.byte	0x04, 0x11
        /*05de*/ 	.short	(.L_291 - .L_290)
	.align		4
.L_290:
        /*05e0*/ 	.word	index@(_ZN4vllm3moe40lora_count_and_sort_expert_tokens_kernelIlEEvPKT_PiS5_S5_miiiS5_S5_b)
        /*05e4*/ 	.word	0x00000000


	//----- nvinfo : EIATTR_REGCOUNT
	.align		4
.L_291:
        /*05e8*/ 	.byte	0x04, 0x2f
        /*05ea*/ 	.short	(.L_293 - .L_292)
	.align		4
.L_292:
        /*05ec*/ 	.word	index@(_ZN4vllm3moe28batched_moe_align_block_size35batched_moe_align_block_size_kernelEiiiPKiPiS4_S4_)
        /*05f0*/ 	.word	0x00000020


	//----- nvinfo : EIATTR_FRAME_SIZE
	.align		4
.L_293:
        /*05f4*/ 	.byte	0x04, 0x11
        /*05f6*/ 	.short	(.L_295 - .L_294)
	.align		4
.L_294:
        /*05f8*/ 	.word	index@($__internal_0_$__cuda_sm70_shflsync_up_p)
        /*05fc*/ 	.word	0x00000000


	//----- nvinfo : EIATTR_FRAME_SIZE
	.align		4
.L_295:
        /*0600*/ 	.byte	0x04, 0x11
        /*0602*/ 	.short	(.L_297 - .L_296)
	.align		4
.L_296:
        /*0604*/ 	.word	index@(_ZN4vllm3moe28batched_moe_align_block_size35batched_moe_align_block_size_kernelEiiiPKiPiS4_S4_)
        /*0608*/ 	.word	0x00000000


	//----- nvinfo : EIATTR_MIN_STACK_SIZE
	.align		4
.L_297:
        /*060c*/ 	.byte	0x04, 0x12
        /*060e*/ 	.short	(.L_299 - .L_298)
	.align		4
.L_298:
        /*0610*/ 	.word	index@(_ZN4vllm3moe28batched_moe_align_block_size35batched_moe_align_block_size_kernelEiiiPKiPiS4_S4_)
        /*0614*/ 	.word	0x00000000


	//----- nvinfo : EIATTR_MIN_STACK_SIZE
	.align		4
.L_299:
        /*0618*/ 	.byte	0x04, 0x12
        /*061a*/ 	.short	(.L_301 - .L_300)
	.align		4
.L_300:
        /*061c*/ 	.word	index@(_ZN4vllm3moe40lora_count_and_sort_expert_tokens_kernelIlEEvPKT_PiS5_S5_miiiS5_S5_b)
        /*0620*/ 	.word	0x00000000


	//----- nvinfo : EIATTR_MIN_STACK_SIZE
	.align		4
.L_301:
        /*0624*/ 	.byte	0x04, 0x12
        /*0626*/ 	.short	(.L_303 - .L_302)
	.align		4
.L_302:
        /*0628*/ 	.word	index@(_ZN4vllm3moe32moe_lora_align_block_size_kernelIlEEvPT_PilS4_iimiiS4_S4_iS4_S4_S4_iiS4_S4_b)
        /*062c*/ 	.word	0x00000000


	//----- nvinfo : EIATTR_MIN_STACK_SIZE
	.align		4
.L_303:
        /*0630*/ 	.byte	0x04, 0x12
        /*0632*/ 	.short	(.L_305 - .L_304)
	.align		4
.L_304:
        /*0634*/ 	.word	index@(_ZN4vllm3moe51moe_lora_align_block_size_small_batch_expert_kernelIlLi256EEEvPT_PilS4_iimiiS4_S4_iS4_S4_S4_S4_b)
        /*0638*/ 	.word	0x00000000


	//----- nvinfo : EIATTR_MIN_STACK_SIZE
	.align		4
.L_305:
        /*063c*/ 	.byte	0x04, 0x12
        /*063e*/ 	.short	(.L_307 - .L_306)
	.align		4
.L_306:
        /*0640*/ 	.word	index@(_ZN4vllm3moe40lora_count_and_sort_expert_tokens_kernelIiEEvPKT_PiS5_S5_miiiS5_S5_b)
        /*0644*/ 	.word	0x00000000


	//----- nvinfo : EIATTR_MIN_STACK_SIZE
	.align		4
.L_307:
        /*0648*/ 	.byte	0x04, 0x12
        /*064a*/ 	.short	(.L_309 - .L_308)
	.align		4
.L_308:
        /*064c*/ 	.word	index@(_ZN4vllm3moe32moe_lora_align_block_size_kernelIiEEvPT_PilS4_iimiiS4_S4_iS4_S4_S4_iiS4_S4_b)
        /*0650*/ 	.word	0x00000000


	//----- nvinfo : EIATTR_MIN_STACK_SIZE
	.align		4
.L_309:
        /*0654*/ 	.byte	0x04, 0x12
        /*0656*/ 	.short	(.L_311 - .L_310)
	.align		4
.L_310:
        /*0658*/ 	.word	index@(_ZN4vllm3moe51moe_lora_align_block_size_small_batch_expert_kernelIiLi256EEEvPT_PilS4_iimiiS4_S4_iS4_S4_S4_S4_b)
        /*065c*/ 	.word	0x00000000


	//----- nvinfo : EIATTR_MIN_STACK_SIZE
	.align		4
.L_311:
        /*0660*/ 	.byte	0x04, 0x12
        /*0662*/ 	.short	(.L_313 - .L_312)
	.align		4
.L_312:
        /*0664*/ 	.word	index@(_ZN4vllm3moe40lora_count_and_sort_expert_tokens_kernelIsEEvPKT_PiS5_S5_miiiS5_S5_b)
        /*0668*/ 	.word	0x00000000


	//----- nvinfo : EIATTR_MIN_STACK_SIZE
	.align		4
.L_313:
        /*066c*/ 	.byte	0x04, 0x12
        /*066e*/ 	.short	(.L_315 - .L_314)
	.align		4
.L_314:
        /*0670*/ 	.word	index@(_ZN4vllm3moe32moe_lora_align_block_size_kernelIsEEvPT_PilS4_iimiiS4_S4_iS4_S4_S4_iiS4_S4_b)
        /*0674*/ 	.word	0x00000000


	//----- nvinfo : EIATTR_MIN_STACK_SIZE
	.align		4
.L_315:
        /*0678*/ 	.byte	0x04, 0x12
        /*067a*/ 	.short	(.L_317 - .L_316)
	.align		4
.L_316:
        /*067c*/ 	.word	index@(_ZN4vllm3moe51moe_lora_align_block_size_small_batch_expert_kernelIsLi256EEEvPT_PilS4_iimiiS4_S4_iS4_S4_S4_S4_b)
        /*0680*/ 	.word	0x00000000


	//----- nvinfo : EIATTR_MIN_STACK_SIZE
	.align		4
.L_317:
        /*0684*/ 	.byte	0x04, 0x12
        /*0686*/ 	.short	(.L_319 - .L_318)
	.align		4
.L_318:
        /*0688*/ 	.word	index@(_ZN4vllm3moe40lora_count_and_sort_expert_tokens_kernelIaEEvPKT_PiS5_S5_miiiS5_S5_b)
        /*068c*/ 	.word	0x00000000


	//----- nvinfo : EIATTR_MIN_STACK_SIZE
	.align		4
.L_319:
        /*0690*/ 	.byte	0x04, 0x12
        /*0692*/ 	.short	(.L_321 - .L_320)
	.align		4
.L_320:
        /*0694*/ 	.word	index@(_ZN4vllm3moe32moe_lora_align_block_size_kernelIaEEvPT_PilS4_iimiiS4_S4_iS4_S4_S4_iiS4_S4_b)
        /*0698*/ 	.word	0x00000000


	//----- nvinfo : EIATTR_MIN_STACK_SIZE
	.align		4
.L_321:
        /*069c*/ 	.byte	0x04, 0x12
        /*069e*/ 	.short	(.L_323 - .L_322)
	.align		4
.L_322:
        /*06a0*/ 	.word	index@(_ZN4vllm3moe51moe_lora_align_block_size_small_batch_expert_kernelIaLi256EEEvPT_PilS4_iimiiS4_S4_iS4_S4_S4_S4_b)
        /*06a4*/ 	.word	0x00000000


	//----- nvinfo : EIATTR_MIN_STACK_SIZE
	.align		4
.L_323:
        /*06a8*/ 	.byte	0x04, 0x12
        /*06aa*/ 	.short	(.L_325 - .L_324)
	.align		4
.L_324:
        /*06ac*/ 	.word	index@(_ZN4vllm3moe40lora_count_and_sort_expert_tokens_kernelIhEEvPKT_PiS5_S5_miiiS5_S5_b)
        /*06b0*/ 	.word	0x00000000


	//----- nvinfo : EIATTR_MIN_STACK_SIZE
	.align		4
.L_325:
        /*06b4*/ 	.byte	0x04, 0x12
        /*06b6*/ 	.short	(.L_327 - .L_326)
	.align		4
.L_326:
        /*06b8*/ 	.word	index@(_ZN4vllm3moe32moe_lora_align_block_size_kernelIhEEvPT_PilS4_iimiiS4_S4_iS4_S4_S4_iiS4_S4_b)
        /*06bc*/ 	.word	0x00000000


	//----- nvinfo : EIATTR_MIN_STACK_SIZE
	.align		4
.L_327:
        /*06c0*/ 	.byte	0x04, 0x12
        /*06c2*/ 	.short	(.L_329 - .L_328)
	.align		4
.L_328:
        /*06c4*/ 	.word	index@(_ZN4vllm3moe51moe_lora_align_block_size_small_batch_expert_kernelIhLi256EEEvPT_PilS4_iimiiS4_S4_iS4_S4_S4_S4_b)
        /*06c8*/ 	.word	0x00000000


	//----- nvinfo : EIATTR_MIN_STACK_SIZE
	.align		4
.L_329:
        /*06cc*/ 	.byte	0x04, 0x12
        /*06ce*/ 	.short	(.L_331 - .L_330)
	.align		4
.L_330:
        /*06d0*/ 	.word	index@(_ZN4vllm3moe14moe_sum_kernelIN3c108BFloat16ELi4EEEvPT_PKS4_i)
        /*06d4*/ 	.word	0x00000000


	//----- nvinfo : EIATTR_MIN_STACK_SIZE
	.align		4
.L_331:
        /*06d8*/ 	.byte	0x04, 0x12
        /*06da*/ 	.short	(.L_333 - .L_332)
	.align		4
.L_332:
        /*06dc*/ 	.word	index@(_ZN4vllm3moe14moe_sum_kernelIN3c104HalfELi4EEEvPT_PKS4_i)
        /*06e0*/ 	.word	0x00000000


	//----- nvinfo : EIATTR_MIN_STACK_SIZE
	.align		4
.L_333:
        /*06e4*/ 	.byte	0x04, 0x12
        /*06e6*/ 	.short	(.L_335 - .L_334)
	.align		4
.L_334:
        /*06e8*/ 	.word	index@(_ZN4vllm3moe14moe_sum_kernelIfLi4EEEvPT_PKS2_i)
        /*06ec*/ 	.word	0x00000000


	//----- nvinfo : EIATTR_MIN_STACK_SIZE
	.align		4
.L_335:
        /*06f0*/ 	.byte	0x04, 0x12
        /*06f2*/ 	.short	(.L_337 - .L_336)
	.align		4
.L_336:
        /*06f4*/ 	.word	index@(_ZN4vllm3moe14moe_sum_kernelIN3c108BFloat16ELi3EEEvPT_PKS4_i)
        /*06f8*/ 	.word	0x00000000


	//----- nvinfo : EIATTR_MIN_STACK_SIZE
	.align		4
.L_337:
        /*06fc*/ 	.byte	0x04, 0x12
        /*06fe*/ 	.short	(.L_339 - .L_338)
	.align		4
.L_338:
        /*0700*/ 	.word	index@(_ZN4vllm3moe14moe_sum_kernelIN3c104HalfELi3EEEvPT_PKS4_i)
        /*0704*/ 	.word	0x00000000


	//----- nvinfo : EIATTR_MIN_STACK_SIZE
	.align		4
.L_339:
        /*0708*/ 	.byte	0x04, 0x12
        /*070a*/ 	.short	(.L_341 - .L_340)
	.align		4
.L_340:
        /*070c*/ 	.word	index@(_ZN4vllm3moe14moe_sum_kernelIfLi3EEEvPT_PKS2_i)
        /*0710*/ 	.word	0x00000000


	//----- nvinfo : EIATTR_MIN_STACK_SIZE
	.align		4
.L_341:
        /*0714*/ 	.byte	0x04, 0x12
        /*0716*/ 	.short	(.L_343 - .L_342)
	.align		4
.L_342:
        /*0718*/ 	.word	index@(_ZN4vllm3moe14moe_sum_kernelIN3c108BFloat16ELi2EEEvPT_PKS4_i)
        /*071c*/ 	.word	0x00000000


	//----- nvinfo : EIATTR_MIN_STACK_SIZE
	.align		4
.L_343:
        /*0720*/ 	.byte	0x04, 0x12
        /*0722*/ 	.short	(.L_345 - .L_344)
	.align		4
.L_344:
        /*0724*/ 	.word	index@(_ZN4vllm3moe14moe_sum_kernelIN3c104HalfELi2EEEvPT_PKS4_i)
        /*0728*/ 	.word	0x00000000


	//----- nvinfo : EIATTR_MIN_STACK_SIZE
	.align		4
.L_345:
        /*072c*/ 	.byte	0x04, 0x12
        /*072e*/ 	.short	(.L_347 - .L_346)
	.align		4
.L_346:
        /*0730*/ 	.word	index@(_ZN4vllm3moe14moe_sum_kernelIfLi2EEEvPT_PKS2_i)
        /*0734*/ 	.word	0x00000000


	//----- nvinfo : EIATTR_MIN_STACK_SIZE
	.align		4
.L_347:
        /*0738*/ 	.byte	0x04, 0x12
        /*073a*/ 	.short	(.L_349 - .L_348)
	.align		4
.L_348:
        /*073c*/ 	.word	index@(_ZN4vllm3moe35count_and_sort_expert_tokens_kernelImEEvPKT_PiS5_S5_miiib)
        /*0740*/ 	.word	0x00000000


	//----- nvinfo : EIATTR_MIN_STACK_SIZE
	.align		4
.L_349:
        /*0744*/ 	.byte	0x04, 0x12
        /*0746*/ 	.short	(.L_351 - .L_350)
	.align		4
.L_350:
        /*0748*/ 	.word	index@(_ZN4vllm3moe27moe_align_block_size_kernelImEEvPKT_PiS5_S5_S5_iiiimS5_iib)
        /*074c*/ 	.word	0x00000000


	//----- nvinfo : EIATTR_MIN_STACK_SIZE
	.align		4
.L_351:
        /*0750*/ 	.byte	0x04, 0x12
        /*0752*/ 	.short	(.L_353 - .L_352)
	.align		4
.L_352:
        /*0754*/ 	.word	index@(_ZN4vllm3moe46moe_align_block_size_small_batch_expert_kernelImLi256EEEvPKT_PiS5_S5_S5_iimiib)
        /*0758*/ 	.word	0x00000000


	//----- nvinfo : EIATTR_MIN_STACK_SIZE
	.align		4
.L_353:
        /*075c*/ 	.byte	0x04, 0x12
        /*075e*/ 	.short	(.L_355 - .L_354)
	.align		4
.L_354:
        /*0760*/ 	.word	index@(_ZN4vllm3moe35count_and_sort_expert_tokens_kernelIjEEvPKT_PiS5_S5_miiib)
        /*0764*/ 	.word	0x00000000


	//----- nvinfo : EIATTR_MIN_STACK_SIZE
	.align		4
.L_355:
        /*0768*/ 	.byte	0x04, 0x12
        /*076a*/ 	.short	(.L_357 - .L_356)
	.align		4
.L_356:
        /*076c*/ 	.word	index@(_ZN4vllm3moe27moe_align_block_size_kernelIjEEvPKT_PiS5_S5_S5_iiiimS5_iib)
        /*0770*/ 	.word	0x00000000


	//----- nvinfo : EIATTR_MIN_STACK_SIZE
	.align		4
.L_357:
        /*0774*/ 	.byte	0x04, 0x12
        /*0776*/ 	.short	(.L_359 - .L_358)
	.align		4
.L_358:
        /*0778*/ 	.word	index@(_ZN4vllm3moe46moe_align_block_size_small_batch_expert_kernelIjLi256EEEvPKT_PiS5_S5_S5_iimiib)
        /*077c*/ 	.word	0x00000000


	//----- nvinfo : EIATTR_MIN_STACK_SIZE
	.align		4
.L_359:
        /*0780*/ 	.byte	0x04, 0x12
        /*0782*/ 	.short	(.L_361 - .L_360)
	.align		4
.L_360:
        /*0784*/ 	.word	index@(_ZN4vllm3moe35count_and_sort_expert_tokens_kernelItEEvPKT_PiS5_S5_miiib)
        /*0788*/ 	.word	0x00000000


	//----- nvinfo : EIATTR_MIN_STACK_SIZE
	.align		4
.L_361:
        /*078c*/ 	.byte	0x04, 0x12
        /*078e*/ 	.short	(.L_363 - .L_362)
	.align		4
.L_362:
        /*0790*/ 	.word	index@(_ZN4vllm3moe27moe_align_block_size_kernelItEEvPKT_PiS5_S5_S5_iiiimS5_iib)
        /*0794*/ 	.word	0x00000000


	//----- nvinfo : EIATTR_MIN_STACK_SIZE
	.align		4
.L_363:
        /*0798*/ 	.byte	0x04, 0x12
        /*079a*/ 	.short	(.L_365 - .L_364)
	.align		4
.L_364:
        /*079c*/ 	.word	index@(_ZN4vllm3moe46moe_align_block_size_small_batch_expert_kernelItLi256EEEvPKT_PiS5_S5_S5_iimiib)
        /*07a0*/ 	.word	0x00000000


	//----- nvinfo : EIATTR_MIN_STACK_SIZE
	.align		4
.L_365:
        /*07a4*/ 	.byte	0x04, 0x12
        /*07a6*/ 	.short	(.L_367 - .L_366)
	.align		4
.L_366:
        /*07a8*/ 	.word	index@(_ZN4vllm3moe35count_and_sort_expert_tokens_kernelIlEEvPKT_PiS5_S5_miiib)
        /*07ac*/ 	.word	0x00000000


	//----- nvinfo : EIATTR_MIN_STACK_SIZE
	.align		4
.L_367:
        /*07b0*/ 	.byte	0x04, 0x12
        /*07b2*/ 	.short	(.L_369 - .L_368)
	.align		4
.L_368:
        /*07b4*/ 	.word	index@(_ZN4vllm3moe27moe_align_block_size_kernelIlEEvPKT_PiS5_S5_S5_iiiimS5_iib)
        /*07b8*/ 	.word	0x00000000


	//----- nvinfo : EIATTR_MIN_STACK_SIZE
	.align		4
.L_369:
        /*07bc*/ 	.byte	0x04, 0x12
        /*07be*/ 	.short	(.L_371 - .L_370)
	.align		4
.L_370:
        /*07c0*/ 	.word	index@(_ZN4vllm3moe46moe_align_block_size_small_batch_expert_kernelIlLi256EEEvPKT_PiS5_S5_S5_iimiib)
        /*07c4*/ 	.word	0x00000000


	//----- nvinfo : EIATTR_MIN_STACK_SIZE
	.align		4
.L_371:
        /*07c8*/ 	.byte	0x04, 0x12
        /*07ca*/ 	.short	(.L_373 - .L_372)
	.align		4
.L_372:
        /*07cc*/ 	.word	index@(_ZN4vllm3moe35count_and_sort_expert_tokens_kernelIiEEvPKT_PiS5_S5_miiib)
        /*07d0*/ 	.word	0x00000000


	//----- nvinfo : EIATTR_MIN_STACK_SIZE
	.align		4
.L_373:
        /*07d4*/ 	.byte	0x04, 0x12
        /*07d6*/ 	.short	(.L_375 - .L_374)
	.align		4
.L_374:
        /*07d8*/ 	.word	index@(_ZN4vllm3moe27moe_align_block_size_kernelIiEEvPKT_PiS5_S5_S5_iiiimS5_iib)
        /*07dc*/ 	.word	0x00000000


	//----- nvinfo : EIATTR_MIN_STACK_SIZE
	.align		4
.L_375:
        /*07e0*/ 	.byte	0x04, 0x12
        /*07e2*/ 	.short	(.L_377 - .L_376)
	.align		4
.L_376:
        /*07e4*/ 	.word	index@(_ZN4vllm3moe46moe_align_block_size_small_batch_expert_kernelIiLi256EEEvPKT_PiS5_S5_S5_iimiib)
        /*07e8*/ 	.word	0x00000000


	//----- nvinfo : EIATTR_MIN_STACK_SIZE
	.align		4
.L_377:
        /*07ec*/ 	.byte	0x04, 0x12
        /*07ee*/ 	.short	(.L_379 - .L_378)
	.align		4
.L_378:
        /*07f0*/ 	.word	index@(_ZN4vllm3moe35count_and_sort_expert_tokens_kernelIsEEvPKT_PiS5_S5_miiib)
        /*07f4*/ 	.word	0x00000000


	//----- nvinfo : EIATTR_MIN_STACK_SIZE
	.align		4
.L_379:
        /*07f8*/ 	.byte	0x04, 0x12
        /*07fa*/ 	.short	(.L_381 - .L_380)
	.align		4
.L_380:
        /*07fc*/ 	.word	index@(_ZN4vllm3moe27moe_align_block_size_kernelIsEEvPKT_PiS5_S5_S5_iiiimS5_iib)
        /*0800*/ 	.word	0x00000000


	//----- nvinfo : EIATTR_MIN_STACK_SIZE
	.align		4
.L_381:
        /*0804*/ 	.byte	0x04, 0x12
        /*0806*/ 	.short	(.L_383 - .L_382)
	.align		4
.L_382:
        /*0808*/ 	.word	index@(_ZN4vllm3moe46moe_align_block_size_small_batch_expert_kernelIsLi256EEEvPKT_PiS5_S5_S5_iimiib)
        /*080c*/ 	.word	0x00000000


	//----- nvinfo : EIATTR_MIN_STACK_SIZE
	.align		4
.L_383:
        /*0810*/ 	.byte	0x04, 0x12
        /*0812*/ 	.short	(.L_385 - .L_384)
	.align		4
.L_384:
        /*0814*/ 	.word	index@(_ZN4vllm3moe35count_and_sort_expert_tokens_kernelIaEEvPKT_PiS5_S5_miiib)
        /*0818*/ 	.word	0x00000000


	//----- nvinfo : EIATTR_MIN_STACK_SIZE
	.align		4
.L_385:
        /*081c*/ 	.byte	0x04, 0x12
        /*081e*/ 	.short	(.L_387 - .L_386)
	.align		4
.L_386:
        /*0820*/ 	.word	index@(_ZN4vllm3moe27moe_align_block_size_kernelIaEEvPKT_PiS5_S5_S5_iiiimS5_iib)
        /*0824*/ 	.word	0x00000000


	//----- nvinfo : EIATTR_MIN_STACK_SIZE
	.align		4
.L_387:
        /*0828*/ 	.byte	0x04, 0x12
        /*082a*/ 	.short	(.L_389 - .L_388)
	.align		4
.L_388:
        /*082c*/ 	.word	index@(_ZN4vllm3moe46moe_align_block_size_small_batch_expert_kernelIaLi256EEEvPKT_PiS5_S5_S5_iimiib)
        /*0830*/ 	.word	0x00000000


	//----- nvinfo : EIATTR_MIN_STACK_SIZE
	.align		4
.L_389:
        /*0834*/ 	.byte	0x04, 0x12
        /*0836*/ 	.short	(.L_391 - .L_390)
	.align		4
.L_390:
        /*0838*/ 	.word	index@(_ZN4vllm3moe35count_and_sort_expert_tokens_kernelIhEEvPKT_PiS5_S5_miiib)
        /*083c*/ 	.word	0x00000000


	//----- nvinfo : EIATTR_MIN_STACK_SIZE
	.align		4
.L_391:
        /*0840*/ 	.byte	0x04, 0x12
        /*0842*/ 	.short	(.L_393 - .L_392)
	.align		4
.L_392:
        /*0844*/ 	.word	index@(_ZN4vllm3moe27moe_align_block_size_kernelIhEEvPKT_PiS5_S5_S5_iiiimS5_iib)
        /*0848*/ 	.word	0x00000000


	//----- nvinfo : EIATTR_MIN_STACK_SIZE
	.align		4
.L_393:
        /*084c*/ 	.byte	0x04, 0x12
        /*084e*/ 	.short	(.L_395 - .L_394)
	.align		4
.L_394:
        /*0850*/ 	.word	index@(_ZN4vllm3moe46moe_align_block_size_small_batch_expert_kernelIhLi256EEEvPKT_PiS5_S5_S5_iimiib)
        /*0854*/ 	.word	0x00000000


	//----- nvinfo : EIATTR_MIN_STACK_SIZE
	.align		4
.L_395:
        /*0858*/ 	.byte	0x04, 0x12
        /*085a*/ 	.short	(.L_397 - .L_396)
	.align		4
.L_396:
        /*085c*/ 	.word	index@(_ZN3cub17CUB_300001_SM_8006detail11EmptyKernelIvEEvv)
        /*0860*/ 	.word	0x00000000
.L_397:


//--------------------- .nv.info._ZN4vllm3moe28batched_moe_align_block_size35batched_moe_align_block_size_kernelEiiiPKiPiS4_S4_ --------------------------
	.section	.nv.info._ZN4vllm3moe28batched_moe_align_block_size35batched_moe_align_block_size_kernelEiiiPKiPiS4_S4_,"",@"SHT_CUDA_INFO"
	.sectionflags	@""
	.align	4


	//----- nvinfo : EIATTR_CUDA_API_VERSION
	.align		4
        /*0000*/ 	.byte	0x04, 0x37
        /*0002*/ 	.short	(.L_399 - .L_398)
.L_398:
        /*0004*/ 	.word	0x00000082


	//----- nvinfo : EIATTR_SW2861232_WAR
	.align		4
.L_399:
        /*0008*/ 	.byte	0x01, 0x35
	.zero		2


	//----- nvinfo : EIATTR_PARAM_CBANK
	.align		4
        /*000c*/ 	.byte	0x04, 0x0a
        /*000e*/ 	.short	(.L_401 - .L_400)
	.align		4
.L_400:
        /*0010*/ 	.word	index@(.nv.constant0._ZN4vllm3moe28batched_moe_align_block_size35batched_moe_align_block_size_kernelEiiiPKiPiS4_S4_)
        /*0014*/ 	.short	0x0160
        /*0016*/ 	.short	0x0030


	//----- nvinfo : EIATTR_CBANK_PARAM_SIZE
	.align		4
.L_401:
        /*0018*/ 	.byte	0x03, 0x19
        /*001a*/ 	.short	0x0030


	//----- nvinfo : EIATTR_KPARAM_INFO
	.align		4
        /*001c*/ 	.byte	0x04, 0x17
        /*001e*/ 	.short	(.L_403 - .L_402)
.L_402:
        /*0020*/ 	.word	0x00000000
        /*0024*/ 	.short	0x0006
        /*0026*/ 	.short	0x0028
        /*0028*/ 	.byte	0x00, 0xf0, 0x21, 0x00


	//----- nvinfo : EIATTR_KPARAM_INFO
	.align		4
.L_403:
        /*002c*/ 	.byte	0x04, 0x17
        /*002e*/ 	.short	(.L_405 - .L_404)
.L_404:
        /*0030*/ 	.word	0x00000000
        /*0034*/ 	.short	0x0005
        /*0036*/ 	.short	0x0020
        /*0038*/ 	.byte	0x00, 0xf0, 0x21, 0x00


	//----- nvinfo : EIATTR_KPARAM_INFO
	.align		4
.L_405:
        /*003c*/ 	.byte	0x04, 0x17
        /*003e*/ 	.short	(.L_407 - .L_406)
.L_406:
        /*0040*/ 	.word	0x00000000
        /*0044*/ 	.short	0x0004
        /*0046*/ 	.short	0x0018
        /*0048*/ 	.byte	0x00, 0xf0, 0x21, 0x00


	//----- nvinfo : EIATTR_KPARAM_INFO
	.align		4
.L_407:
        /*004c*/ 	.byte	0x04, 0x17
        /*004e*/ 	.short	(.L_409 - .L_408)
.L_408:
        /*0050*/ 	.word	0x00000000
        /*0054*/ 	.short	0x0003
        /*0056*/ 	.short	0x0010
        /*0058*/ 	.byte	0x00, 0xf0, 0x21, 0x00


	//----- nvinfo : EIATTR_KPARAM_INFO
	.align		4
.L_409:
        /*005c*/ 	.byte	0x04, 0x17
        /*005e*/ 	.short	(.L_411 - .L_410)
.L_410:
        /*0060*/ 	.word	0x00000000
        /*0064*/ 	.short	0x0002
        /*0066*/ 	.short	0x0008
        /*0068*/ 	.byte	0x00, 0xf0, 0x11, 0x00


	//----- nvinfo : EIATTR_KPARAM_INFO
	.align		4
.L_411:
        /*006c*/ 	.byte	0x04, 0x17
        /*006e*/ 	.short	(.L_413 - .L_412)
.L_412:
        /*0070*/ 	.word	0x00000000
        /*0074*/ 	.short	0x0001
        /*0076*/ 	.short	0x0004
        /*0078*/ 	.byte	0x00, 0xf0, 0x11, 0x00


	//----- nvinfo : EIATTR_KPARAM_INFO
	.align		4
.L_413:
        /*007c*/ 	.byte	0x04, 0x17
        /*007e*/ 	.short	(.L_415 - .L_414)
.L_414:
        /*0080*/ 	.word	0x00000000
        /*0084*/ 	.short	0x0000
        /*0086*/ 	.short	0x0000
        /*0088*/ 	.byte	0x00, 0xf0, 0x11, 0x00


	//----- nvinfo : EIATTR_MAXREG_COUNT
	.align		4
.L_415:
        /*008c*/ 	.byte	0x03, 0x1b
        /*008e*/ 	.short	0x00ff


	//----- nvinfo : EIATTR_NUM_BARRIERS
	.align		4
        /*0090*/ 	.byte	0x02, 0x4c
        /*0092*/ 	.byte	0x01
	.zero		1


	//----- nvinfo : EIATTR_MERCURY_ISA_VERSION
	.align		4
        /*0094*/ 	.byte	0x03, 0x5f
        /*0096*/ 	.short	0x0000


	//----- nvinfo : EIATTR_COOP_GROUP_MASK_REGIDS
	.align		4
        /*0098*/ 	.byte	0x04, 0x29
        /*009a*/ 	.short	(.L_417 - .L_416)


	//   ....[0]....
.L_416:
        /*009c*/ 	.word	0xffffffff


	//   ....[1]....
        /*00a0*/ 	.word	0xffffffff


	//   ....[2]....
        /*00a4*/ 	.word	0xffffffff


	//   ....[3]....
        /*00a8*/ 	.word	0xffffffff


	//   ....[4]....
        /*00ac*/ 	.word	0xffffffff


	//   ....[5]....
        /*00b0*/ 	.word	0xffffffff


	//   ....[6]....
        /*00b4*/ 	.word	0xffffffff


	//   ....[7]....
        /*00b8*/ 	.word	0xffffffff


	//   ....[8]....
        /*00bc*/ 	.word	0xffffffff


	//   ....[9]....
        /*00c0*/ 	.word	0xffffffff


	//----- nvinfo : EIATTR_COOP_GROUP_INSTR_OFFSETS
	.align		4
.L_417:
        /*00c4*/ 	.byte	0x04, 0x28
        /*00c6*/ 	.short	(.L_419 - .L_418)


	//   ....[0]....
.L_418:
        /*00c8*/ 	.word	0x00000970


	//   ....[1]....
        /*00cc*/ 	.word	0x000009b0


	//   ....[2]....
        /*00d0*/ 	.word	0x000009d0


	//   ....[3]....
        /*00d4*/ 	.word	0x000009f0


	//   ....[4]....
        /*00d8*/ 	.word	0x00000a20


	//   ....[5]....
        /*00dc*/ 	.word	0x00001fb0


	//   ....[6]....
        /*00e0*/ 	.word	0x00002030


	//   ....[7]....
        /*00e4*/ 	.word	0x000020b0


	//   ....[8]....
        /*00e8*/ 	.word	0x00002130


	//   ....[9]....
        /*00ec*/ 	.word	0x000021b0


	//----- nvinfo : EIATTR_EXIT_INSTR_OFFSETS
	.align		4
.L_419:
        /*00f0*/ 	.byte	0x04, 0x1c
        /*00f2*/ 	.short	(.L_421 - .L_420)


	//   ....[0]....
.L_420:
        /*00f4*/ 	.word	0x00001110


	//   ....[1]....
        /*00f8*/ 	.word	0x000016f0


	//   ....[2]....
        /*00fc*/ 	.word	0x00001e40


	//   ....[3]....
        /*0100*/ 	.word	0x00001f50


	//----- nvinfo : EIATTR_CRS_STACK_SIZE
	.align		4
.L_421:
        /*0104*/ 	.byte	0x04, 0x1e
        /*0106*/ 	.short	(.L_423 - .L_422)
.L_422:
        /*0108*/ 	.word	0x00000000
.L_423:


//--------------------- .nv.info._ZN4vllm3moe40lora_count_and_sort_expert_tokens_kernelIlEEvPKT_PiS5_S5_miiiS5_S5_b --------------------------
	.section	.nv.info._ZN4vllm3moe40lora_count_and_sort_expert_tokens_kernelIlEEvPKT_PiS5_S5_miiiS5_S5_b,"",@"SHT_CUDA_INFO"
	.sectionflags	@""
	.align	4


	//----- nvinfo : EIATTR_CUDA_API_VERSION
	.align		4
        /*0000*/ 	.byte	0x04, 0x37
        /*0002*/ 	.short	(.L_425 - .L_424)
.L_424:
        /*0004*/ 	.word	0x00000082


	//----- nvinfo : EIATTR_SW2861232_WAR
	.align		4
.L_425:
        /*0008*/ 	.byte	0x01, 0x35
	.zero		2


	//----- nvinfo : EIATTR_PARAM_CBANK
	.align		4
        /*000c*/ 	.byte	0x04, 0x0a
        /*000e*/ 	.short	(.L_427 - .L_426)
	.align		4
.L_426:
        /*0010*/ 	.word	index@(.nv.constant0._ZN4vllm3moe40lora_count_and_sort_expert_tokens_kernelIlEEvPKT_PiS5_S5_miiiS5_S5_b)
        /*0014*/ 	.short	0x0160
        /*0016*/ 	.short	0x0049


	//----- nvinfo : EIATTR_CBANK_PARAM_SIZE
	.align		4
.L_427:
        /*0018*/ 	.byte	0x03, 0x19
        /*001a*/ 	.short	0x0049


	//----- nvinfo : EIATTR_KPARAM_INFO
	.align		4
        /*001c*/ 	.byte	0x04, 0x17
        /*001e*/ 	.short	(.L_429 - .L_428)
.L_428:
        /*0020*/ 	.word	0x00000000
        /*0024*/ 	.short	0x000a
        /*0026*/ 	.short	0x0048
        /*0028*/ 	.byte	0x00, 0xf0, 0x05, 0x00


	//----- nvinfo : EIATTR_KPARAM_INFO
	.align		4
.L_429:
        /*002c*/ 	.byte	0x04, 0x17
        /*002e*/ 	.short	(.L_431 - .L_430)
.L_430:
        /*0030*/ 	.word	0x00000000
        /*0034*/ 	.short	0x0009
        /*0036*/ 	.short	0x0040
        /*0038*/ 	.byte	0x00, 0xf0, 0x21, 0x00


	//----- nvinfo : EIATTR_KPARAM_INFO
	.align		4
.L_431:
        /*003c*/ 	.byte	0x04, 0x17
        /*003e*/ 	.short	(.L_433 - .L_432)
.L_432:
        /*0040*/ 	.word	0x00000000
        /*0044*/ 	.short	0x0008
        /*0046*/ 	.short	0x0038
        /*0048*/ 	.byte	0x00, 0xf0, 0x21, 0x00


	//----- nvinfo : EIATTR_KPARAM_INFO
	.align		4
.L_433:
        /*004c*/ 	.byte	0x04, 0x17
        /*004e*/ 	.short	(.L_435 - .L_434)
.L_434:
        /*0050*/ 	.word	0x00000000
        /*0054*/ 	.short	0x0007
        /*0056*/ 	.short	0x0030
        /*0058*/ 	.byte	0x00, 0xf0, 0x11, 0x00


	//----- nvinfo : EIATTR_KPARAM_INFO
	.align		4
.L_435:
        /*005c*/ 	.byte	0x04, 0x17
        /*005e*/ 	.short	(.L_437 - .L_436)
.L_436:
        /*0060*/ 	.word	0x00000000
        /*0064*/ 	.short	0x0006
        /*0066*/ 	.short	0x002c
        /*0068*/ 	.byte	0x00, 0xf0, 0x11, 0x00


	//----- nvinfo : EIATTR_KPARAM_INFO
	.align		4
.L_437:
        /*006c*/ 	.byte	0x04, 0x17
        /*006e*/ 	.short	(.L_439 - .L_438)
.L_438:
        /*0070*/ 	.word	0x00000000
        /*0074*/ 	.short	0x0005
        /*0076*/ 	.short	0x0028
        /*0078*/ 	.byte	0x00, 0xf0, 0x11, 0x00


	//----- nvinfo : EIATTR_KPARAM_INFO
	.align		4
.L_439:
        /*007c*/ 	.byte	0x04, 0x17
        /*007e*/ 	.short	(.L_441 - .L_440)
.L_440:
        /*0080*/ 	.word	0x00000000
        /*0084*/ 	.short	0x0004
        /*0086*/ 	.short	0x0020
        /*0088*/ 	.byte	0x00, 0xf0, 0x21, 0x00


	//----- nvinfo : EIATTR_KPARAM_INFO
	.align		4
.L_441:
        /*008c*/ 	.byte	0x04, 0x17
        /*008e*/ 	.short	(.L_443 - .L_442)
.L_442:
        /*0090*/ 	.word	0x00000000
        /*0094*/ 	.short	0x0003
        /*0096*/ 	.short	0x0018
        /*0098*/ 	.byte	0x00, 0xf0, 0x21, 0x00


	//----- nvinfo : EIATTR_KPARAM_INFO
	.align		4
.L_443:
        /*009c*/ 	.byte	0x04, 0x17
        /*009e*/ 	.short	(.L_445 - .L_444)
.L_444:
        /*00a0*/ 	.word	0x00000000
        /*00a4*/ 	.short	0x0002
        /*00a6*/ 	.short	0x0010
        /*00a8*/ 	.byte	0x00, 0xf0, 0x21, 0x00


	//----- nvinfo : EIATTR_KPARAM_INFO
	.align		4
.L_445:
        /*00ac*/ 	.byte	0x04, 0x17
        /*00ae*/ 	.short	(.L_447 - .L_446)
.L_446:
        /*00b0*/ 	.word	0x00000000
        /*00b4*/ 	.short	0x0001
        /*00b6*/ 	.short	0x0008
        /*00b8*/ 	.byte	0x00, 0xf0, 0x21, 0x00


	//----- nvinfo : EIATTR_KPARAM_INFO
	.align		4
.L_447:
        /*00bc*/ 	.byte	0x04, 0x17
        /*00be*/ 	.short	(.L_449 - .L_448)
.L_448:
        /*00c0*/ 	.word	0x00000000
        /*00c4*/ 	.short	0x0000
        /*00c6*/ 	.short	0x0000
        /*00c8*/ 	.byte	0x00, 0xf0, 0x21, 0x00


	//----- nvinfo : EIATTR_MAXREG_COUNT
	.align		4
.L_449:
        /*00cc*/ 	.byte	0x03, 0x1b
        /*00ce*/ 	.short	0x00ff


	//----- nvinfo : EIATTR_MERCURY_ISA_VERSION
	.align		4
        /*00d0*/ 	.byte	0x03, 0x5f
        /*00d2*/ 	.short	0x0000


	//----- nvinfo : EIATTR_EXIT_INSTR_OFFSETS
	.align		4
        /*00d4*/ 	.byte	0x04, 0x1c
        /*00d6*/ 	.short	(.L_451 - .L_450)


	//   ....[0]....
.L_450:
        /*00d8*/ 	.word	0x00000070


	//   ....[1]....
        /*00dc*/ 	.word	0x000002a0


	//   ....[2]....
        /*00e0*/ 	.word	0x000007f0


	//   ....[3]....
        /*00e4*/ 	.word	0x00000bd0


	//   ....[4]....
        /*00e8*/ 	.word	0x00000d30


	//----- nvinfo : EIATTR_CRS_STACK_SIZE
	.align		4
.L_451:
        /*00ec*/ 	.byte	0x04, 0x1e
        /*00ee*/ 	.short	(.L_453 - .L_452)
.L_452:
        /*00f0*/ 	.word	0x00000000
.L_453:


//--------------------- .nv.info._ZN4vllm3moe32moe_lora_align_block_size_kernelIlEEvPT_PilS4_iimiiS4_S4_iS4_S4_S4_iiS4_S4_b --------------------------
	.section	.nv.info._ZN4vllm3moe32moe_lora_align_block_size_kernelIlEEvPT_PilS4_iimiiS4_S4_iS4_S4_S4_iiS4_S4_b,"",@"SHT_CUDA_INFO"
	.sectionflags	@""
	.align	4


	//----- nvinfo : EIATTR_CUDA_API_VERSION
	.align		4
        /*0000*/ 	.byte	0x04, 0x37
        /*0002*/ 	.short	(.L_455 - .L_454)
.L_454:
        /*0004*/ 	.word	0x00000082


	//----- nvinfo : EIATTR_SW2861232_WAR
	.align		4
.L_455:
        /*0008*/ 	.byte	0x01, 0x35
	.zero		2


	//----- nvinfo : EIATTR_PARAM_CBANK
	.align		4
        /*000c*/ 	.byte	0x04, 0x0a
        /*000e*/ 	.short	(.L_457 - .L_456)
	.align		4
.L_456:
        /*0010*/ 	.word	index@(.nv.constant0._ZN4vllm3moe32moe_lora_align_block_size_kernelIlEEvPT_PilS4_iimiiS4_S4_iS4_S4_S4_iiS4_S4_b)
        /*0014*/ 	.short	0x0160
        /*0016*/ 	.short	0x0081


	//----- nvinfo : EIATTR_CBANK_PARAM_SIZE
	.align		4
.L_457:
        /*0018*/ 	.byte	0x03, 0x19
        /*001a*/ 	.short	0x0081


	//----- nvinfo : EIATTR_KPARAM_INFO
	.align		4
        /*001c*/ 	.byte	0x04, 0x17
        /*001e*/ 	.short	(.L_459 - .L_458)
.L_458:
        /*0020*/ 	.word	0x00000000
        /*0024*/ 	.short	0x0013
        /*0026*/ 	.short	0x0080
        /*0028*/ 	.byte	0x00, 0xf0, 0x05, 0x00


	//----- nvinfo : EIATTR_KPARAM_INFO
	.align		4
.L_459:
        /*002c*/ 	.byte	0x04, 0x17
        /*002e*/ 	.short	(.L_461 - .L_460)
.L_460:
        /*0030*/ 	.word	0x00000000
        /*0034*/ 	.short	0x0012
        /*0036*/ 	.short	0x0078
        /*0038*/ 	.byte	0x00, 0xf0, 0x21, 0x00


	//----- nvinfo : EIATTR_KPARAM_INFO
	.align		4
.L_461:
        /*003c*/ 	.byte	0x04, 0x17
        /*003e*/ 	.short	(.L_463 - .L_462)
.L_462:
        /*0040*/ 	.word	0x00000000
        /*0044*/ 	.short	0x0011
        /*0046*/ 	.short	0x0070
        /*0048*/ 	.byte	0x00, 0xf0, 0x21, 0x00


	//----- nvinfo : EIATTR_KPARAM_INFO
	.align		4
.L_463:
        /*004c*/ 	.byte	0x04, 0x17
        /*004e*/ 	.short	(.L_465 - .L_464)
.L_464:
        /*0050*/ 	.word	0x00000000
        /*0054*/ 	.short	0x0010
        /*0056*/ 	.short	0x006c
        /*0058*/ 	.byte	0x00, 0xf0, 0x11, 0x00


	//----- nvinfo : EIATTR_KPARAM_INFO
	.align		4
.L_465:
        /*005c*/ 	.byte	0x04, 0x17
        /*005e*/ 	.short	(.L_467 - .L_466)
.L_466:
        /*0060*/ 	.word	0x00000000
        /*0064*/ 	.short	0x000f
        /*0066*/ 	.short	0x0068
        /*0068*/ 	.byte	0x00, 0xf0, 0x11, 0x00


	//----- nvinfo : EIATTR_KPARAM_INFO
	.align		4
.L_467:
        /*006c*/ 	.byte	0x04, 0x17
        /*006e*/ 	.short	(.L_469 - .L_468)
.L_468:
        /*0070*/ 	.word	0x00000000
        /*0074*/ 	.short	0x000e
        /*0076*/ 	.short	0x0060
        /*0078*/ 	.byte	0x00, 0xf0, 0x21, 0x00


	//----- nvinfo : EIATTR_KPARAM_INFO
	.align		4
.L_469:
        /*007c*/ 	.byte	0x04, 0x17
        /*007e*/ 	.short	(.L_471 - .L_470)
.L_470:
        /*0080*/ 	.word	0x00000000
        /*0084*/ 	.short	0x000d
        /*0086*/ 	.short	0x0058
        /*0088*/ 	.byte	0x00, 0xf0, 0x21, 0x00


	//----- nvinfo : EIATTR_KPARAM_INFO
	.align		4
.L_471:
        /*008c*/ 	.byte	0x04, 0x17
        /*008e*/ 	.short	(.L_473 - .L_472)
.L_472:
        /*0090*/ 	.word	0x00000000
        /*0094*/ 	.short	0x000c
        /*0096*/ 	.short	0x0050
        /*0098*/ 	.byte	0x00, 0xf0, 0x21, 0x00


	//----- nvinfo : EIATTR_KPARAM_INFO
	.align		4
.L_473:
        /*009c*/ 	.byte	0x04, 0x17
        /*009e*/ 	.short	(.L_475 - .L_474)
.L_474:
        /*00a0*/ 	.word	0x00000000
        /*00a4*/ 	.short	0x000b
        /*00a6*/ 	.short	0x0048
        /*00a8*/ 	.byte	0x00, 0xf0, 0x11, 0x00


	//----- nvinfo : EIATTR_KPARAM_INFO
	.align		4
.L_475:
        /*00ac*/ 	.byte	0x04, 0x17
        /*00ae*/ 	.short	(.L_477 - .L_476)
.L_476:
        /*00b0*/ 	.word	0x00000000
        /*00b4*/ 	.short	0x000a
        /*00b6*/ 	.short	0x0040
        /*00b8*/ 	.byte	0x00, 0xf0, 0x21, 0x00


	//----- nvinfo : EIATTR_KPARAM_INFO
	.align		4
.L_477:
        /*00bc*/ 	.byte	0x04, 0x17
        /*00be*/ 	.short	(.L_479 - .L_478)
.L_478:
        /*00c0*/ 	.word	0x00000000
        /*00c4*/ 	.short	0x0009
        /*00c6*/ 	.short	0x0038
        /*00c8*/ 	.byte	0x00, 0xf0, 0x21, 0x00


	//----- nvinfo : EIATTR_KPARAM_INFO
	.align		4
.L_479:
        /*00cc*/ 	.byte	0x04, 0x17
        /*00ce*/ 	.short	(.L_481 - .L_480)
.L_480:
        /*00d0*/ 	.word	0x00000000
        /*00d4*/ 	.short	0x0008
        /*00d6*/ 	.short	0x0034
        /*00d8*/ 	.byte	0x00, 0xf0, 0x11, 0x00


	//----- nvinfo : EIATTR_KPARAM_INFO
	.align		4
.L_481:
        /*00dc*/ 	.byte	0x04, 0x17
        /*00de*/ 	.short	(.L_483 - .L_482)
.L_482:
        /*00e0*/ 	.word	0x00000000
        /*00e4*/ 	.short	0x0007
        /*00e6*/ 	.short	0x0030
        /*00e8*/ 	.byte	0x00, 0xf0, 0x11, 0x00


	//----- nvinfo : EIATTR_KPARAM_INFO
	.align		4
.L_483:
        /*00ec*/ 	.byte	0x04, 0x17
        /*00ee*/ 	.short	(.L_485 - .L_484)
.L_484:
        /*00f0*/ 	.word	0x00000000
        /*00f4*/ 	.short	0x0006
        /*00f6*/ 	.short	0x0028
        /*00f8*/ 	.byte	0x00, 0xf0, 0x21, 0x00


	//----- nvinfo : EIATTR_KPARAM_INFO
	.align		4
.L_485:
        /*00fc*/ 	.byte	0x04, 0x17
        /*00fe*/ 	.short	(.L_487 - .L_486)
.L_486:
        /*0100*/ 	.word	0x00000000
        /*0104*/ 	.short	0x0005
        /*0106*/ 	.short	0x0024
        /*0108*/ 	.byte	0x00, 0xf0, 0x11, 0x00


	//----- nvinfo : EIATTR_KPARAM_INFO
	.align		4
.L_487:
        /*010c*/ 	.byte	0x04, 0x17
        /*010e*/ 	.short	(.L_489 - .L_488)
.L_488:
        /*0110*/ 	.word	0x00000000
        /*0114*/ 	.short	0x0004
        /*0116*/ 	.short	0x0020
        /*0118*/ 	.byte	0x00, 0xf0, 0x11, 0x00


	//----- nvinfo : EIATTR_KPARAM_INFO
	.align		4
.L_489:
        /*011c*/ 	.byte	0x04, 0x17
        /*011e*/ 	.short	(.L_491 - .L_490)
.L_490:
        /*0120*/ 	.word	0x00000000
        /*0124*/ 	.short	0x0003
        /*0126*/ 	.short	0x0018
        /*0128*/ 	.byte	0x00, 0xf0, 0x21, 0x00


	//----- nvinfo : EIATTR_KPARAM_INFO
	.align		4
.L_491:
        /*012c*/ 	.byte	0x04, 0x17
        /*012e*/ 	.short	(.L_493 - .L_492)
.L_492:
        /*0130*/ 	.word	0x00000000
        /*0134*/ 	.short	0x0002
        /*0136*/ 	.short	0x0010
        /*0138*/ 	.byte	0x00, 0xf0, 0x21, 0x00


	//----- nvinfo : EIATTR_KPARAM_INFO
	.align		4
.L_493:
        /*013c*/ 	.byte	0x04, 0x17
        /*013e*/ 	.short	(.L_495 - .L_494)
.L_494:
        /*0140*/ 	.word	0x00000000
        /*0144*/ 	.short	0x0001
        /*0146*/ 	.short	0x0008
        /*0148*/ 	.byte	0x00, 0xf0, 0x21, 0x00


	//----- nvinfo : EIATTR_KPARAM_INFO
	.align		4
.L_495:
        /*014c*/ 	.byte	0x04, 0x17
        /*014e*/ 	.short	(.L_497 - .L_496)
.L_496:
        /*0150*/ 	.word	0x00000000
        /*0154*/ 	.short	0x0000
        /*0156*/ 	.short	0x0000
        /*0158*/ 	.byte	0x00, 0xf0, 0x21, 0x00


	//----- nvinfo : EIATTR_MAXREG_COUNT
	.align		4
.L_497:
        /*015c*/ 	.byte	0x03, 0x1b
        /*015e*/ 	.short	0x00ff


	//----- nvinfo : EIATTR_NUM_BARRIERS
	.align		4
        /*0160*/ 	.byte	0x02, 0x4c
        /*0162*/ 	.byte	0x01
	.zero		1


	//----- nvinfo : EIATTR_MERCURY_ISA_VERSION
	.align		4
        /*0164*/ 	.byte	0x03, 0x5f
        /*0166*/ 	.short	0x0000


	//----- nvinfo : EIATTR_COOP_GROUP_MASK_REGIDS
	.align		4
        /*0168*/ 	.byte	0x04, 0x29
        /*016a*/ 	.short	(.L_499 - .L_498)


	//   ....[0]....
.L_498:
        /*016c*/ 	.word	0xffffffff


	//   ....[1]....
        /*0170*/ 	.word	0xffffffff


	//   ....[2]....
        /*0174*/ 	.word	0xffffffff


	//   ....[3]....
        /*0178*/ 	.word	0xffffffff


	//   ....[4]....
        /*017c*/ 	.word	0xffffffff


	//   ....[5]....
        /*0180*/ 	.word	0xffffffff


	//   ....[6]....
        /*0184*/ 	.word	0xffffffff


	//   ....[7]....
        /*0188*/ 	.word	0xffffffff


	//   ....[8]....
        /*018c*/ 	.word	0xffffffff


	//   ....[9]....
        /*0190*/ 	.word	0xffffffff


	//----- nvinfo : EIATTR_COOP_GROUP_INSTR_OFFSETS
	.align		4
.L_499:
        /*0194*/ 	.byte	0x04, 0x28
        /*0196*/ 	.short	(.L_501 - .L_500)


	//   ....[0]....
.L_500:
        /*0198*/ 	.word	0x00001970


	//   ....[1]....
        /*019c*/ 	.word	0x000019b0


	//   ....[2]....
        /*01a0*/ 	.word	0x000019d0


	//   ....[3]....
        /*01a4*/ 	.word	0x000019f0


	//   ....[4]....
        /*01a8*/ 	.word	0x00001a20


	//   ....[5]....
        /*01ac*/ 	.word	0x00002ec0


	//   ....[6]....
        /*01b0*/ 	.word	0x00002f40


	//   ....[7]....
        /*01b4*/ 	.word	0x00002fc0


	//   ....[8]....
        /*01b8*/ 	.word	0x00003040


	//   ....[9]....
        /*01bc*/ 	.word	0x000030c0


	//----- nvinfo : EIATTR_EXIT_INSTR_OFFSETS
	.align		4
.L_501:
        /*01c0*/ 	.byte	0x04, 0x1c
        /*01c2*/ 	.short	(.L_503 - .L_502)


	//   ....[0]....
.L_502:
        /*01c4*/ 	.word	0x000000a0


	//   ....[1]....
        /*01c8*/ 	.word	0x00000110


	//   ....[2]....
        /*01cc*/ 	.word	0x000007b0


	//   ....[3]....
        /*01d0*/ 	.word	0x000008a0


	//   ....[4]....
        /*01d4*/ 	.word	0x00002d80


	//   ....[5]....
        /*01d8*/ 	.word	0x00002e60


	//----- nvinfo : EIATTR_CRS_STACK_SIZE
	.align		4
.L_503:
        /*01dc*/ 	.byte	0x04, 0x1e
        /*01de*/ 	.short	(.L_505 - .L_504)
.L_504:
        /*01e0*/ 	.word	0x00000000
.L_505:


//--------------------- .nv.info._ZN4vllm3moe51moe_lora_align_block_size_small_batch_expert_kernelIlLi256EEEvPT_PilS4_iimiiS4_S4_iS4_S4_S4_S4_b --------------------------
	.section	.nv.info._ZN4vllm3moe51moe_lora_align_block_size_small_batch_expert_kernelIlLi256EEEvPT_PilS4_iimiiS4_S4_iS4_S4_S4_S4_b,"",@"SHT_CUDA_INFO"
	.sectionflags	@""
	.align	4


	//----- nvinfo : EIATTR_CUDA_API_VERSION
	.align		4
        /*0000*/ 	.byte	0x04, 0x37
        /*0002*/ 	.short	(.L_507 - .L_506)
.L_506:
        /*0004*/ 	.word	0x00000082


	//----- nvinfo : EIATTR_SW2861232_WAR
	.align		4
.L_507:
        /*0008*/ 	.byte	0x01, 0x35
	.zero		2


	//----- nvinfo : EIATTR_PARAM_CBANK
	.align		4
        /*000c*/ 	.byte	0x04, 0x0a
        /*000e*/ 	.short	(.L_509 - .L_508)
	.align		4
.L_508:
        /*0010*/ 	.word	index@(.nv.constant0._ZN4vllm3moe51moe_lora_align_block_size_small_batch_expert_kernelIlLi256EEEvPT_PilS4_iimiiS4_S4_iS4_S4_S4_S4_b)
        /*0014*/ 	.short	0x0160
        /*0016*/ 	.short	0x0071


	//----- nvinfo : EIATTR_CBANK_PARAM_SIZE
	.align		4
.L_509:
        /*0018*/ 	.byte	0x03, 0x19
        /*001a*/ 	.short	0x0071


	//----- nvinfo : EIATTR_KPARAM_INFO
	.align		4
        /*001c*/ 	.byte	0x04, 0x17
        /*001e*/ 	.short	(.L_511 - .L_510)
.L_510:
        /*0020*/ 	.word	0x00000000
        /*0024*/ 	.short	0x0010
        /*0026*/ 	.short	0x0070
        /*0028*/ 	.byte	0x00, 0xf0, 0x05, 0x00


	//----- nvinfo : EIATTR_KPARAM_INFO
	.align		4
.L_511:
        /*002c*/ 	.byte	0x04, 0x17
        /*002e*/ 	.short	(.L_513 - .L_512)
.L_512:
        /*0030*/ 	.word	0x00000000
        /*0034*/ 	.short	0x000f
        /*0036*/ 	.short	0x0068
        /*0038*/ 	.byte	0x00, 0xf0, 0x21, 0x00


	//----- nvinfo : EIATTR_KPARAM_INFO
	.align		4
.L_513:
        /*003c*/ 	.byte	0x04, 0x17
        /*003e*/ 	.short	(.L_515 - .L_514)
.L_514:
        /*0040*/ 	.word	0x00000000
        /*0044*/ 	.short	0x000e
        /*0046*/ 	.short	0x0060
        /*0048*/ 	.byte	0x00, 0xf0, 0x21, 0x00


	//----- nvinfo : EIATTR_KPARAM_INFO
	.align		4
.L_515:
        /*004c*/ 	.byte	0x04, 0x17
        /*004e*/ 	.short	(.L_517 - .L_516)
.L_516:
        /*0050*/ 	.word	0x00000000
        /*0054*/ 	.short	0x000d
        /*0056*/ 	.short	0x0058
        /*0058*/ 	.byte	0x00, 0xf0, 0x21, 0x00


	//----- nvinfo : EIATTR_KPARAM_INFO
	.align		4
.L_517:
        /*005c*/ 	.byte	0x04, 0x17
        /*005e*/ 	.short	(.L_519 - .L_518)
.L_518:
        /*0060*/ 	.word	0x00000000
        /*0064*/ 	.short	0x000c
        /*0066*/ 	.short	0x0050
        /*0068*/ 	.byte	0x00, 0xf0, 0x21, 0x00


	//----- nvinfo : EIATTR_KPARAM_INFO
	.align		4
.L_519:
        /*006c*/ 	.byte	0x04, 0x17
        /*006e*/ 	.short	(.L_521 - .L_520)
.L_520:
        /*0070*/ 	.word	0x00000000
        /*0074*/ 	.short	0x000b
        /*0076*/ 	.short	0x0048
        /*0078*/ 	.byte	0x00, 0xf0, 0x11, 0x00


	//----- nvinfo : EIATTR_KPARAM_INFO
	.align		4
.L_521:
        /*007c*/ 	.byte	0x04, 0x17
        /*007e*/ 	.short	(.L_523 - .L_522)
.L_522:
        /*0080*/ 	.word	0x00000000
        /*0084*/ 	.short	0x000a
        /*0086*/ 	.short	0x0040
        /*0088*/ 	.byte	0x00, 0xf0, 0x21, 0x00


	//----- nvinfo : EIATTR_KPARAM_INFO
	.align		4
.L_523:
        /*008c*/ 	.byte	0x04, 0x17
        /*008e*/ 	.short	(.L_525 - .L_524)
.L_524:
        /*0090*/ 	.word	0x00000000
        /*0094*/ 	.short	0x0009
        /*0096*/ 	.short	0x0038
        /*0098*/ 	.byte	0x00, 0xf0, 0x21, 0x00


	//----- nvinfo : EIATTR_KPARAM_INFO
	.align		4
.L_525:
        /*009c*/ 	.byte	0x04, 0x17
        /*009e*/ 	.short	(.L_527 - .L_526)
.L_526:
        /*00a0*/ 	.word	0x00000000
        /*00a4*/ 	.short	0x0008
        /*00a6*/ 	.short	0x0034
        /*00a8*/ 	.byte	0x00, 0xf0, 0x11, 0x00


	//----- nvinfo : EIATTR_KPARAM_INFO
	.align		4
.L_527:
        /*00ac*/ 	.byte	0x04, 0x17
        /*00ae*/ 	.short	(.L_529 - .L_528)
.L_528:
        /*00b0*/ 	.word	0x00000000
        /*00b4*/ 	.short	0x0007
        /*00b6*/ 	.short	0x0030
        /*00b8*/ 	.byte	0x00, 0xf0, 0x11, 0x00


	//----- nvinfo : EIATTR_KPARAM_INFO
	.align		4
.L_529:
        /*00bc*/ 	.byte	0x04, 0x17
        /*00be*/ 	.short	(.L_531 - .L_530)
.L_530:
        /*00c0*/ 	.word	0x00000000
        /*00c4*/ 	.short	0x0006
        /*00c6*/ 	.short	0x0028
        /*00c8*/ 	.byte	0x00, 0xf0, 0x21, 0x00


	//----- nvinfo : EIATTR_KPARAM_INFO
	.align		4
.L_531:
        /*00cc*/ 	.byte	0x04, 0x17
        /*00ce*/ 	.short	(.L_533 - .L_532)
.L_532:
        /*00d0*/ 	.word	0x00000000
        /*00d4*/ 	.short	0x0005
        /*00d6*/ 	.short	0x0024
        /*00d8*/ 	.byte	0x00, 0xf0, 0x11, 0x00


	//----- nvinfo : EIATTR_KPARAM_INFO
	.align		4
.L_533:
        /*00dc*/ 	.byte	0x04, 0x17
        /*00de*/ 	.short	(.L_535 - .L_534)
.L_534:
        /*00e0*/ 	.word	0x00000000
        /*00e4*/ 	.short	0x0004
        /*00e6*/ 	.short	0x0020
        /*00e8*/ 	.byte	0x00, 0xf0, 0x11, 0x00


	//----- nvinfo : EIATTR_KPARAM_INFO
	.align		4
.L_535:
        /*00ec*/ 	.byte	0x04, 0x17
        /*00ee*/ 	.short	(.L_537 - .L_536)
.L_536:
        /*00f0*/ 	.word	0x00000000
        /*00f4*/ 	.short	0x0003
        /*00f6*/ 	.short	0x0018
        /*00f8*/ 	.byte	0x00, 0xf0, 0x21, 0x00


	//----- nvinfo : EIATTR_KPARAM_INFO
	.align		4
.L_537:
        /*00fc*/ 	.byte	0x04, 0x17
        /*00fe*/ 	.short	(.L_539 - .L_538)
.L_538:
        /*0100*/ 	.word	0x00000000
        /*0104*/ 	.short	0x0002
        /*0106*/ 	.short	0x0010
        /*0108*/ 	.byte	0x00, 0xf0, 0x21, 0x00


	//----- nvinfo : EIATTR_KPARAM_INFO
	.align		4
.L_539:
        /*010c*/ 	.byte	0x04, 0x17
        /*010e*/ 	.short	(.L_541 - .L_540)
.L_540:
        /*0110*/ 	.word	0x00000000
        /*0114*/ 	.short	0x0001
        /*0116*/ 	.short	0x0008
        /*0118*/ 	.byte	0x00, 0xf0, 0x21, 0x00


	//----- nvinfo : EIATTR_KPARAM_INFO
	.align		4
.L_541:
        /*011c*/ 	.byte	0x04, 0x17
        /*011e*/ 	.short	(.L_543 - .L_542)
.L_542:
        /*0120*/ 	.word	0x00000000
        /*0124*/ 	.short	0x0000
        /*0126*/ 	.short	0x0000
        /*0128*/ 	.byte	0x00, 0xf0, 0x21, 0x00


	//----- nvinfo : EIATTR_MAXREG_COUNT
	.align		4
.L_543:
        /*012c*/ 	.byte	0x03, 0x1b
        /*012e*/ 	.short	0x00ff


	//----- nvinfo : EIATTR_NUM_BARRIERS
	.align		4
        /*0130*/ 	.byte	0x02, 0x4c
        /*0132*/ 	.byte	0x01
	.zero		1


	//----- nvinfo : EIATTR_MERCURY_ISA_VERSION
	.align		4
        /*0134*/ 	.byte	0x03, 0x5f
        /*0136*/ 	.short	0x0000


	//----- nvinfo : EIATTR_EXIT_INSTR_OFFSETS
	.align		4
        /*0138*/ 	.byte	0x04, 0x1c
        /*013a*/ 	.short	(.L_545 - .L_544)


	//   ....[0]....
.L_544:
        /*013c*/ 	.word	0x00000090


	//   ....[1]....
        /*0140*/ 	.word	0x00000100


	//   ....[2]....
        /*0144*/ 	.word	0x000037e0


	//   ....[3]....
        /*0148*/ 	.word	0x00003ca0


	//   ....[4]....
        /*014c*/ 	.word	0x00004080


	//   ....[5]....
        /*0150*/ 	.word	0x000041a0


	//   ....[6]....
        /*0154*/ 	.word	0x000046b0


	//----- nvinfo : EIATTR_CRS_STACK_SIZE
	.align		4
.L_545:
        /*0158*/ 	.byte	0x04, 0x1e
        /*015a*/ 	.short	(.L_547 - .L_546)
.L_546:
        /*015c*/ 	.word	0x00000000
.L_547:


//--------------------- .nv.info._ZN4vllm3moe40lora_count_and_sort_expert_tokens_kernelIiEEvPKT_PiS5_S5_miiiS5_S5_b --------------------------
	.section	.nv.info._ZN4vllm3moe40lora_count_and_sort_expert_tokens_kernelIiEEvPKT_PiS5_S5_miiiS5_S5_b,"",@"SHT_CUDA_INFO"
	.sectionflags	@""
	.align	4


	//----- nvinfo : EIATTR_CUDA_API_VERSION
	.align		4
        /*0000*/ 	.byte	0x04, 0x37
        /*0002*/ 	.short	(.L_549 - .L_548)
.L_548:
        /*0004*/ 	.word	0x00000082


	//----- nvinfo : EIATTR_SW2861232_WAR
	.align		4
.L_549:
        /*0008*/ 	.byte	0x01, 0x35
	.zero		2


	//----- nvinfo : EIATTR_PARAM_CBANK
	.align		4
        /*000c*/ 	.byte	0x04, 0x0a
        /*000e*/ 	.short	(.L_551 - .L_550)
	.align		4
.L_550:
        /*0010*/ 	.word	index@(.nv.constant0._ZN4vllm3moe40lora_count_and_sort_expert_tokens_kernelIiEEvPKT_PiS5_S5_miiiS5_S5_b)
        /*0014*/ 	.short	0x0160
        /*0016*/ 	.short	0x0049


	//----- nvinfo : EIATTR_CBANK_PARAM_SIZE
	.align		4
.L_551:
        /*0018*/ 	.byte	0x03, 0x19
        /*001a*/ 	.short	0x0049


	//----- nvinfo : EIATTR_KPARAM_INFO
	.align		4
        /*001c*/ 	.byte	0x04, 0x17
        /*001e*/ 	.short	(.L_553 - .L_552)
.L_552:
        /*0020*/ 	.word	0x00000000
        /*0024*/ 	.short	0x000a
        /*0026*/ 	.short	0x0048
        /*0028*/ 	.byte	0x00, 0xf0, 0x05, 0x00


	//----- nvinfo : EIATTR_KPARAM_INFO
	.align		4
.L_553:
        /*002c*/ 	.byte	0x04, 0x17
        /*002e*/ 	.short	(.L_555 - .L_554)
.L_554:
        /*0030*/ 	.word	0x00000000
        /*0034*/ 	.short	0x0009
        /*0036*/ 	.short	0x0040
        /*0038*/ 	.byte	0x00, 0xf0, 0x21, 0x00


	//----- nvinfo : EIATTR_KPARAM_INFO
	.align		4
.L_555:
        /*003c*/ 	.byte	0x04, 0x17
        /*003e*/ 	.short	(.L_557 - .L_556)
.L_556:
        /*0040*/ 	.word	0x00000000
        /*0044*/ 	.short	0x0008
        /*0046*/ 	.short	0x0038
        /*0048*/ 	.byte	0x00, 0xf0, 0x21, 0x00


	//----- nvinfo : EIATTR_KPARAM_INFO
	.align		4
.L_557:
        /*004c*/ 	.byte	0x04, 0x17
        /*004e*/ 	.short	(.L_559 - .L_558)
.L_558:
        /*0050*/ 	.word	0x00000000
        /*0054*/ 	.short	0x0007
        /*0056*/ 	.short	0x0030
        /*0058*/ 	.byte	0x00, 0xf0, 0x11, 0x00


	//----- nvinfo : EIATTR_KPARAM_INFO
	.align		4
.L_559:
        /*005c*/ 	.byte	0x04, 0x17
        /*005e*/ 	.short	(.L_561 - .L_560)
.L_560:
        /*0060*/ 	.word	0x00000000
        /*0064*/ 	.short	0x0006
        /*0066*/ 	.short	0x002c
        /*0068*/ 	.byte	0x00, 0xf0, 0x11, 0x00


	//----- nvinfo : EIATTR_KPARAM_INFO
	.align		4
.L_561:
        /*006c*/ 	.byte	0x04, 0x17
        /*006e*/ 	.short	(.L_563 - .L_562)
.L_562:
        /*0070*/ 	.word	0x00000000
        /*0074*/ 	.short	0x0005
        /*0076*/ 	.short	0x0028
        /*0078*/ 	.byte	0x00, 0xf0, 0x11, 0x00


	//----- nvinfo : EIATTR_KPARAM_INFO
	.align		4
.L_563:
        /*007c*/ 	.byte	0x04, 0x17
        /*007e*/ 	.short	(.L_565 - .L_564)
.L_564:
        /*0080*/ 	.word	0x00000000
        /*0084*/ 	.short	0x0004
        /*0086*/ 	.short	0x0020
        /*0088*/ 	.byte	0x00, 0xf0, 0x21, 0x00


	//----- nvinfo : EIATTR_KPARAM_INFO
	.align		4
.L_565:
        /*008c*/ 	.byte	0x04, 0x17
        /*008e*/ 	.short	(.L_567 - .L_566)
.L_566:
        /*0090*/ 	.word	0x00000000
        /*0094*/ 	.short	0x0003
        /*0096*/ 	.short	0x0018
        /*0098*/ 	.byte	0x00, 0xf0, 0x21, 0x00


	//----- nvinfo : EIATTR_KPARAM_INFO
	.align		4
.L_567:
        /*009c*/ 	.byte	0x04, 0x17
        /*009e*/ 	.short	(.L_569 - .L_568)
.L_568:
        /*00a0*/ 	.word	0x00000000
        /*00a4*/ 	.short	0x0002
        /*00a6*/ 	.short	0x0010
        /*00a8*/ 	.byte	0x00, 0xf0, 0x21, 0x00


	//----- nvinfo : EIATTR_KPARAM_INFO
	.align		4
.L_569:
        /*00ac*/ 	.byte	0x04, 0x17
        /*00ae*/ 	.short	(.L_571 - .L_570)
.L_570:
        /*00b0*/ 	.word	0x00000000
        /*00b4*/ 	.short	0x0001
        /*00b6*/ 	.short	0x0008
        /*00b8*/ 	.byte	0x00, 0xf0, 0x21, 0x00


	//----- nvinfo : EIATTR_KPARAM_INFO
	.align		4
.L_571:
        /*00bc*/ 	.byte	0x04, 0x17
        /*00be*/ 	.short	(.L_573 - .L_572)
.L_572:
        /*00c0*/ 	.word	0x00000000
        /*00c4*/ 	.short	0x0000
        /*00c6*/ 	.short	0x0000
        /*00c8*/ 	.byte	0x00, 0xf0, 0x21, 0x00


	//----- nvinfo : EIATTR_MAXREG_COUNT
	.align		4
.L_573:
        /*00cc*/ 	.byte	0x03, 0x1b
        /*00ce*/ 	.short	0x00ff


	//----- nvinfo : EIATTR_MERCURY_ISA_VERSION
	.align		4
        /*00d0*/ 	.byte	0x03, 0x5f
        /*00d2*/ 	.short	0x0000


	//----- nvinfo : EIATTR_EXIT_INSTR_OFFSETS
	.align		4
        /*00d4*/ 	.byte	0x04, 0x1c
        /*00d6*/ 	.short	(.L_575 - .L_574)


	//   ....[0]....
.L_574:
        /*00d8*/ 	.word	0x00000070


	//   ....[1]....
        /*00dc*/ 	.word	0x000002a0


	//   ....[2]....
        /*00e0*/ 	.word	0x000007e0


	//   ....[3]....
        /*00e4*/ 	.word	0x00000bc0


	//   ....[4]....
        /*00e8*/ 	.word	0x00000d20


	//----- nvinfo : EIATTR_CRS_STACK_SIZE
	.align		4
.L_575:
        /*00ec*/ 	.byte	0x04, 0x1e
        /*00ee*/ 	.short	(.L_577 - .L_576)
.L_576:
        /*00f0*/ 	.word	0x00000000
.L_577:


//--------------------- .nv.info._ZN4vllm3moe32moe_lora_align_block_size_kernelIiEEvPT_PilS4_iimiiS4_S4_iS4_S4_S4_iiS4_S4_b --------------------------
	.section	.nv.info._ZN4vllm3moe32moe_lora_align_block_size_kernelIiEEvPT_PilS4_iimiiS4_S4_iS4_S4_S4_iiS4_S4_b,"",@"SHT_CUDA_INFO"
	.sectionflags	@""
	.align	4


	//----- nvinfo : EIATTR_CUDA_API_VERSION
	.align		4
        /*0000*/ 	.byte	0x04, 0x37
        /*0002*/ 	.short	(.L_579 - .L_578)
.L_578:
        /*0004*/ 	.word	0x00000082


	//----- nvinfo : EIATTR_SW2861232_WAR
	.align		4
.L_579:
        /*0008*/ 	.byte	0x01, 0x35
	.zero		2


	//----- nvinfo : EIATTR_PARAM_CBANK
	.align		4
        /*000c*/ 	.byte	0x04, 0x0a
        /*000e*/ 	.short	(.L_581 - .L_580)
	.align		4
.L_580:
        /*0010*/ 	.word	index@(.nv.constant0._ZN4vllm3moe32moe_lora_align_block_size_kernelIiEEvPT_PilS4_iimiiS4_S4_iS4_S4_S4_iiS4_S4_b)
        /*0014*/ 	.short	0x0160
        /*0016*/ 	.short	0x0081


	//----- nvinfo : EIATTR_CBANK_PARAM_SIZE
	.align		4
.L_581:
        /*0018*/ 	.byte	0x03, 0x19
        /*001a*/ 	.short	0x0081


	//----- nvinfo : EIATTR_KPARAM_INFO
	.align		4
        /*001c*/ 	.byte	0x04, 0x17
        /*001e*/ 	.short	(.L_583 - .L_582)
.L_582:
        /*0020*/ 	.word	0x00000000
        /*0024*/ 	.short	0x0013
        /*0026*/ 	.short	0x0080
        /*0028*/ 	.byte	0x00, 0xf0, 0x05, 0x00


	//----- nvinfo : EIATTR_KPARAM_INFO
	.align		4
.L_583:
        /*002c*/ 	.byte	0x04, 0x17
        /*002e*/ 	.short	(.L_585 - .L_584)
.L_584:
        /*0030*/ 	.word	0x00000000
        /*0034*/ 	.short	0x0012
        /*0036*/ 	.short	0x0078
        /*0038*/ 	.byte	0x00, 0xf0, 0x21, 0x00


	//----- nvinfo : EIATTR_KPARAM_INFO
	.align		4
.L_585:
        /*003c*/ 	.byte	0x04, 0x17
        /*003e*/ 	.short	(.L_587 - .L_586)
.L_586:
        /*0040*/ 	.word	0x00000000
        /*0044*/ 	.short	0x0011
        /*0046*/ 	.short	0x0070
        /*0048*/ 	.byte	0x00, 0xf0, 0x21, 0x00


	//----- nvinfo : EIATTR_KPARAM_INFO
	.align		4
.L_587:
        /*004c*/ 	.byte	0x04, 0x17
        /*004e*/ 	.short	(.L_589 - .L_588)
.L_588:
        /*0050*/ 	.word	0x00000000
        /*0054*/ 	.short	0x0010
        /*0056*/ 	.short	0x006c
        /*0058*/ 	.byte	0x00, 0xf0, 0x11, 0x00


	//----- nvinfo : EIATTR_KPARAM_INFO
	.align		4
.L_589:
        /*005c*/ 	.byte	0x04, 0x17
        /*005e*/ 	.short	(.L_591 - .L_590)
.L_590:
        /*0060*/ 	.word	0x00000000
        /*0064*/ 	.short	0x000f
        /*0066*/ 	.short	0x0068
        /*0068*/ 	.byte	0x00, 0xf0, 0x11, 0x00


	//----- nvinfo : EIATTR_KPARAM_INFO
	.align		4
.L_591:
        /*006c*/ 	.byte	0x04, 0x17
        /*006e*/ 	.short	(.L_593 - .L_592)
.L_592:
        /*0070*/ 	.word	0x00000000
        /*0074*/ 	.short	0x000e
        /*0076*/ 	.short	0x0060
        /*0078*/ 	.byte	0x00, 0xf0, 0x21, 0x00


	//----- nvinfo : EIATTR_KPARAM_INFO
	.align		4
.L_593:
        /*007c*/ 	.byte	0x04, 0x17
        /*007e*/ 	.short	(.L_595 - .L_594)
.L_594:
        /*0080*/ 	.word	0x00000000
        /*0084*/ 	.short	0x000d
        /*0086*/ 	.short	0x0058
        /*0088*/ 	.byte	0x00, 0xf0, 0x21, 0x00


	//----- nvinfo : EIATTR_KPARAM_INFO
	.align		4
.L_595:
        /*008c*/ 	.byte	0x04, 0x17
        /*008e*/ 	.short	(.L_597 - .L_596)
.L_596:
        /*0090*/ 	.word	0x00000000
        /*0094*/ 	.short	0x000c
        /*0096*/ 	.short	0x0050
        /*0098*/ 	.byte	0x00, 0xf0, 0x21, 0x00


	//----- nvinfo : EIATTR_KPARAM_INFO
	.align		4
.L_597:
        /*009c*/ 	.byte	0x04, 0x17
        /*009e*/ 	.short	(.L_599 - .L_598)
.L_598:
        /*00a0*/ 	.word	0x00000000
        /*00a4*/ 	.short	0x000b
        /*00a6*/ 	.short	0x0048
        /*00a8*/ 	.byte	0x00, 0xf0, 0x11, 0x00


	//----- nvinfo : EIATTR_KPARAM_INFO
	.align		4
.L_599:
        /*00ac*/ 	.byte	0x04, 0x17
        /*00ae*/ 	.short	(.L_601 - .L_600)
.L_600:
        /*00b0*/ 	.word	0x00000000
        /*00b4*/ 	.short	0x000a
        /*00b6*/ 	.short	0x0040
        /*00b8*/ 	.byte	0x00, 0xf0, 0x21, 0x00


	//----- nvinfo : EIATTR_KPARAM_INFO
	.align		4
.L_601:
        /*00bc*/ 	.byte	0x04, 0x17
        /*00be*/ 	.short	(.L_603 - .L_602)
.L_602:
        /*00c0*/ 	.word	0x00000000
        /*00c4*/ 	.short	0x0009
        /*00c6*/ 	.short	0x0038
        /*00c8*/ 	.byte	0x00, 0xf0, 0x21, 0x00


	//----- nvinfo : EIATTR_KPARAM_INFO
	.align		4
.L_603:
        /*00cc*/ 	.byte	0x04, 0x17
        /*00ce*/ 	.short	(.L_605 - .L_604)
.L_604:
        /*00d0*/ 	.word	0x00000000
        /*00d4*/ 	.short	0x0008
        /*00d6*/ 	.short	0x0034
        /*00d8*/ 	.byte	0x00, 0xf0, 0x11, 0x00


	//----- nvinfo : EIATTR_KPARAM_INFO
	.align		4
.L_605:
        /*00dc*/ 	.byte	0x04, 0x17
        /*00de*/ 	.short	(.L_607 - .L_606)
.L_606:
        /*00e0*/ 	.word	0x00000000
        /*00e4*/ 	.short	0x0007
        /*00e6*/ 	.short	0x0030
        /*00e8*/ 	.byte	0x00, 0xf0, 0x11, 0x00


	//----- nvinfo : EIATTR_KPARAM_INFO
	.align		4
.L_607:
        /*00ec*/ 	.byte	0x04, 0x17
        /*00ee*/ 	.short	(.L_609 - .L_608)
.L_608:
        /*00f0*/ 	.word	0x00000000
        /*00f4*/ 	.short	0x0006
        /*00f6*/ 	.short	0x0028
        /*00f8*/ 	.byte	0x00, 0xf0, 0x21, 0x00


	//----- nvinfo : EIATTR_KPARAM_INFO
	.align		4
.L_609:
        /*00fc*/ 	.byte	0x04, 0x17
        /*00fe*/ 	.short	(.L_611 - .L_610)
.L_610:
        /*0100*/ 	.word	0x00000000
        /*0104*/ 	.short	0x0005
        /*0106*/ 	.short	0x0024
        /*0108*/ 	.byte	0x00, 0xf0, 0x11, 0x00


	//----- nvinfo : EIATTR_KPARAM_INFO
	.align		4
.L_611:
        /*010c*/ 	.byte	0x04, 0x17
        /*010e*/ 	.short	(.L_613 - .L_612)
.L_612:
        /*0110*/ 	.word	0x00000000
        /*0114*/ 	.short	0x0004
        /*0116*/ 	.short	0x0020
        /*0118*/ 	.byte	0x00, 0xf0, 0x11, 0x00


	//----- nvinfo : EIATTR_KPARAM_INFO
	.align		4
.L_613:
        /*011c*/ 	.byte	0x04, 0x17
        /*011e*/ 	.short	(.L_615 - .L_614)
.L_614:
        /*0120*/ 	.word	0x00000000
        /*0124*/ 	.short	0x0003
        /*0126*/ 	.short	0x0018
        /*0128*/ 	.byte	0x00, 0xf0, 0x21, 0x00


	//----- nvinfo : EIATTR_KPARAM_INFO
	.align		4
.L_615:
        /*012c*/ 	.byte	0x04, 0x17
        /*012e*/ 	.short	(.L_617 - .L_616)
.L_616:
        /*0130*/ 	.word	0x00000000
        /*0134*/ 	.short	0x0002
        /*0136*/ 	.short	0x0010
        /*0138*/ 	.byte	0x00, 0xf0, 0x21, 0x00


	//----- nvinfo : EIATTR_KPARAM_INFO
	.align		4
.L_617:
        /*013c*/ 	.byte	0x04, 0x17
        /*013e*/ 	.short	(.L_619 - .L_618)
.L_618:
        /*0140*/ 	.word	0x00000000
        /*0144*/ 	.short	0x0001
        /*0146*/ 	.short	0x0008
        /*0148*/ 	.byte	0x00, 0xf0, 0x21, 0x00


	//----- nvinfo : EIATTR_KPARAM_INFO
	.align		4
.L_619:
        /*014c*/ 	.byte	0x04, 0x17
        /*014e*/ 	.short	(.L_621 - .L_620)
.L_620:
        /*0150*/ 	.word	0x00000000
        /*0154*/ 	.short	0x0000
        /*0156*/ 	.short	0x0000
        /*0158*/ 	.byte	0x00, 0xf0, 0x21, 0x00


	//----- nvinfo : EIATTR_MAXREG_COUNT
	.align		4
.L_621:
        /*015c*/ 	.byte	0x03, 0x1b
        /*015e*/ 	.short	0x00ff


	//----- nvinfo : EIATTR_NUM_BARRIERS
	.align		4
        /*0160*/ 	.byte	0x02, 0x4c
        /*0162*/ 	.byte	0x01
	.zero		1


	//----- nvinfo : EIATTR_MERCURY_ISA_VERSION
	.align		4
        /*0164*/ 	.byte	0x03, 0x5f
        /*0166*/ 	.short	0x0000


	//----- nvinfo : EIATTR_COOP_GROUP_MASK_REGIDS
	.align		4
        /*0168*/ 	.byte	0x04, 0x29
        /*016a*/ 	.short	(.L_623 - .L_622)


	//   ....[0]....
.L_622:
        /*016c*/ 	.word	0xffffffff


	//   ....[1]....
        /*0170*/ 	.word	0xffffffff


	//   ....[2]....
        /*0174*/ 	.word	0xffffffff


	//   ....[3]....
        /*0178*/ 	.word	0xffffffff


	//   ....[4]....
        /*017c*/ 	.word	0xffffffff


	//   ....[5]....
        /*0180*/ 	.word	0xffffffff


	//   ....[6]....
        /*0184*/ 	.word	0xffffffff


	//   ....[7]....
        /*0188*/ 	.word	0xffffffff


	//   ....[8]....
        /*018c*/ 	.word	0xffffffff


	//   ....[9]....
        /*0190*/ 	.word	0xffffffff


	//----- nvinfo : EIATTR_COOP_GROUP_INSTR_OFFSETS
	.align		4
.L_623:
        /*0194*/ 	.byte	0x04, 0x28
        /*0196*/ 	.short	(.L_625 - .L_624)


	//   ....[0]....
.L_624:
        /*0198*/ 	.word	0x00001960


	//   ....[1]....
        /*019c*/ 	.word	0x000019a0


	//   ....[2]....
        /*01a0*/ 	.word	0x000019c0


	//   ....[3]....
        /*01a4*/ 	.word	0x000019e0


	//   ....[4]....
        /*01a8*/ 	.word	0x00001a10


	//   ....[5]....
        /*01ac*/ 	.word	0x00002eb0


	//   ....[6]....
        /*01b0*/ 	.word	0x00002f30


	//   ....[7]....
        /*01b4*/ 	.word	0x00002fb0


	//   ....[8]....
        /*01b8*/ 	.word	0x00003030


	//   ....[9]....
        /*01bc*/ 	.word	0x000030b0


	//----- nvinfo : EIATTR_EXIT_INSTR_OFFSETS
	.align		4
.L_625:
        /*01c0*/ 	.byte	0x04, 0x1c
        /*01c2*/ 	.short	(.L_627 - .L_626)


	//   ....[0]....
.L_626:
        /*01c4*/ 	.word	0x000000a0


	//   ....[1]....
        /*01c8*/ 	.word	0x00000110


	//   ....[2]....
        /*01cc*/ 	.word	0x000007b0


	//   ....[3]....
        /*01d0*/ 	.word	0x000008a0


	//   ....[4]....
        /*01d4*/ 	.word	0x00002d70


	//   ....[5]....
        /*01d8*/ 	.word	0x00002e50


	//----- nvinfo : EIATTR_CRS_STACK_SIZE
	.align		4
.L_627:
        /*01dc*/ 	.byte	0x04, 0x1e
        /*01de*/ 	.short	(.L_629 - .L_628)
.L_628:
        /*01e0*/ 	.word	0x00000000
.L_629:


//--------------------- .nv.info._ZN4vllm3moe51moe_lora_align_block_size_small_batch_expert_kernelIiLi256EEEvPT_PilS4_iimiiS4_S4_iS4_S4_S4_S4_b --------------------------
	.section	.nv.info._ZN4vllm3moe51moe_lora_align_block_size_small_batch_expert_kernelIiLi256EEEvPT_PilS4_iimiiS4_S4_iS4_S4_S4_S4_b,"",@"SHT_CUDA_INFO"
	.sectionflags	@""
	.align	4


	//----- nvinfo : EIATTR_CUDA_API_VERSION
	.align		4
        /*0000*/ 	.byte	0x04, 0x37
        /*0002*/ 	.short	(.L_631 - .L_630)
.L_630:
        /*0004*/ 	.word	0x00000082


	//----- nvinfo : EIATTR_SW2861232_WAR
	.align		4
.L_631:
        /*0008*/ 	.byte	0x01, 0x35
	.zero		2


	//----- nvinfo : EIATTR_PARAM_CBANK
	.align		4
        /*000c*/ 	.byte	0x04, 0x0a
        /*000e*/ 	.short	(.L_633 - .L_632)
	.align		4
.L_632:
        /*0010*/ 	.word	index@(.nv.constant0._ZN4vllm3moe51moe_lora_align_block_size_small_batch_expert_kernelIiLi256EEEvPT_PilS4_iimiiS4_S4_iS4_S4_S4_S4_b)
        /*0014*/ 	.short	0x0160
        /*0016*/ 	.short	0x0071


	//----- nvinfo : EIATTR_CBANK_PARAM_SIZE
	.align		4
.L_633:
        /*0018*/ 	.byte	0x03, 0x19
        /*001a*/ 	.short	0x0071


	//----- nvinfo : EIATTR_KPARAM_INFO
	.align		4
        /*001c*/ 	.byte	0x04, 0x17
        /*001e*/ 	.short	(.L_635 - .L_634)
.L_634:
        /*0020*/ 	.word	0x00000000
        /*0024*/ 	.short	0x0010
        /*0026*/ 	.short	0x0070
        /*0028*/ 	.byte	0x00, 0xf0, 0x05, 0x00


	//----- nvinfo : EIATTR_KPARAM_INFO
	.align		4
.L_635:
        /*002c*/ 	.byte	0x04, 0x17
        /*002e*/ 	.short	(.L_637 - .L_636)
.L_636:
        /*0030*/ 	.word	0x00000000
        /*0034*/ 	.short	0x000f
        /*0036*/ 	.short	0x0068
        /*0038*/ 	.byte	0x00, 0xf0, 0x21, 0x00


	//----- nvinfo : EIATTR_KPARAM_INFO
	.align		4
.L_637:
        /*003c*/ 	.byte	0x04, 0x17
        /*003e*/ 	.short	(.L_639 - .L_638)
.L_638:
        /*0040*/ 	.word	0x00000000
        /*0044*/ 	.short	0x000e
        /*0046*/ 	.short	0x0060
        /*0048*/ 	.byte	0x00, 0xf0, 0x21, 0x00


	//----- nvinfo : EIATTR_KPARAM_INFO
	.align		4
.L_639:
        /*004c*/ 	.byte	0x04, 0x17
        /*004e*/ 	.short	(.L_641 - .L_640)
.L_640:
        /*0050*/ 	.word	0x00000000
        /*0054*/ 	.short	0x000d
        /*0056*/ 	.short	0x0058
        /*0058*/ 	.byte	0x00, 0xf0, 0x21, 0x00


	//----- nvinfo : EIATTR_KPARAM_INFO
	.align		4
.L_641:
        /*005c*/ 	.byte	0x04, 0x17
        /*005e*/ 	.short	(.L_643 - .L_642)
.L_642:
        /*0060*/ 	.word	0x00000000
        /*0064*/ 	.short	0x000c
        /*0066*/ 	.short	0x0050
        /*0068*/ 	.byte	0x00, 0xf0, 0x21, 0x00


	//----- nvinfo : EIATTR_KPARAM_INFO
	.align		4
.L_643:
        /*006c*/ 	.byte	0x04, 0x17
        /*006e*/ 	.short	(.L_645 - .L_644)
.L_644:
        /*0070*/ 	.word	0x00000000
        /*0074*/ 	.short	0x000b
        /*0076*/ 	.short	0x0048
        /*0078*/ 	.byte	0x00, 0xf0, 0x11, 0x00


	//----- nvinfo : EIATTR_KPARAM_INFO
	.align		4
.L_645:
        /*007c*/ 	.byte	0x04, 0x17
        /*007e*/ 	.short	(.L_647 - .L_646)
.L_646:
        /*0080*/ 	.word	0x00000000
        /*0084*/ 	.short	0x000a
        /*0086*/ 	.short	0x0040
        /*0088*/ 	.byte	0x00, 0xf0, 0x21, 0x00


	//----- nvinfo : EIATTR_KPARAM_INFO
	.align		4
.L_647:
        /*008c*/ 	.byte	0x04, 0x17
        /*008e*/ 	.short	(.L_649 - .L_648)
.L_648:
        /*0090*/ 	.word	0x00000000
        /*0094*/ 	.short	0x0009
        /*0096*/ 	.short	0x0038
        /*0098*/ 	.byte	0x00, 0xf0, 0x21, 0x00


	//----- nvinfo : EIATTR_KPARAM_INFO
	.align		4
.L_649:
        /*009c*/ 	.byte	0x04, 0x17
        /*009e*/ 	.short	(.L_651 - .L_650)
.L_650:
        /*00a0*/ 	.word	0x00000000
        /*00a4*/ 	.short	0x0008
        /*00a6*/ 	.short	0x0034
        /*00a8*/ 	.byte	0x00, 0xf0, 0x11, 0x00


	//----- nvinfo : EIATTR_KPARAM_INFO
	.align		4
.L_651:
        /*00ac*/ 	.byte	0x04, 0x17
        /*00ae*/ 	.short	(.L_653 - .L_652)
.L_652:
        /*00b0*/ 	.word	0x00000000
        /*00b4*/ 	.short	0x0007
        /*00b6*/ 	.short	0x0030
        /*00b8*/ 	.byte	0x00, 0xf0, 0x11, 0x00


	//----- nvinfo : EIATTR_KPARAM_INFO
	.align		4
.L_653:
        /*00bc*/ 	.byte	0x04, 0x17
        /*00be*/ 	.short	(.L_655 - .L_654)
.L_654:
        /*00c0*/ 	.word	0x00000000
        /*00c4*/ 	.short	0x0006
        /*00c6*/ 	.short	0x0028
        /*00c8*/ 	.byte	0x00, 0xf0, 0x21, 0x00


	//----- nvinfo : EIATTR_KPARAM_INFO
	.align		4
.L_655:
        /*00cc*/ 	.byte	0x04, 0x17
        /*00ce*/ 	.short	(.L_657 - .L_656)
.L_656:
        /*00d0*/ 	.word	0x00000000
        /*00d4*/ 	.short	0x0005
        /*00d6*/ 	.short	0x0024
        /*00d8*/ 	.byte	0x00, 0xf0, 0x11, 0x00


	//----- nvinfo : EIATTR_KPARAM_INFO
	.align		4
.L_657:
        /*00dc*/ 	.byte	0x04, 0x17
        /*00de*/ 	.short	(.L_659 - .L_658)
.L_658:
        /*00e0*/ 	.word	0x00000000
        /*00e4*/ 	.short	0x0004
        /*00e6*/ 	.short	0x0020
        /*00e8*/ 	.byte	0x00, 0xf0, 0x11, 0x00


	//----- nvinfo : EIATTR_KPARAM_INFO
	.align		4
.L_659:
        /*00ec*/ 	.byte	0x04, 0x17
        /*00ee*/ 	.short	(.L_661 - .L_660)
.L_660:
        /*00f0*/ 	.word	0x00000000
        /*00f4*/ 	.short	0x0003
        /*00f6*/ 	.short	0x0018
        /*00f8*/ 	.byte	0x00, 0xf0, 0x21, 0x00


	//----- nvinfo : EIATTR_KPARAM_INFO
	.align		4
.L_661:
        /*00fc*/ 	.byte	0x04, 0x17
        /*00fe*/ 	.short	(.L_663 - .L_662)
.L_662:
        /*0100*/ 	.word	0x00000000
        /*0104*/ 	.short	0x0002
        /*0106*/ 	.short	0x0010
        /*0108*/ 	.byte	0x00, 0xf0, 0x21, 0x00


	//----- nvinfo : EIATTR_KPARAM_INFO
	.align		4
.L_663:
        /*010c*/ 	.byte	0x04, 0x17
        /*010e*/ 	.short	(.L_665 - .L_664)
.L_664:
        /*0110*/ 	.word	0x00000000
        /*0114*/ 	.short	0x0001
        /*0116*/ 	.short	0x0008
        /*0118*/ 	.byte	0x00, 0xf0, 0x21, 0x00


	//----- nvinfo : EIATTR_KPARAM_INFO
	.align		4
.L_665:
        /*011c*/ 	.byte	0x04, 0x17
        /*011e*/ 	.short	(.L_667 - .L_666)
.L_666:
        /*0120*/ 	.word	0x00000000
        /*0124*/ 	.short	0x0000
        /*0126*/ 	.short	0x0000
        /*0128*/ 	.byte	0x00, 0xf0, 0x21, 0x00


	//----- nvinfo : EIATTR_MAXREG_COUNT
	.align		4
.L_667:
        /*012c*/ 	.byte	0x03, 0x1b
        /*012e*/ 	.short	0x00ff


	//----- nvinfo : EIATTR_NUM_BARRIERS
	.align		4
        /*0130*/ 	.byte	0x02, 0x4c
        /*0132*/ 	.byte	0x01
	.zero		1


	//----- nvinfo : EIATTR_MERCURY_ISA_VERSION
	.align		4
        /*0134*/ 	.byte	0x03, 0x5f
        /*0136*/ 	.short	0x0000


	//----- nvinfo : EIATTR_EXIT_INSTR_OFFSETS
	.align		4
        /*0138*/ 	.byte	0x04, 0x1c
        /*013a*/ 	.short	(.L_669 - .L_668)


	//   ....[0]....
.L_668:
        /*013c*/ 	.word	0x00000090


	//   ....[1]....
        /*0140*/ 	.word	0x00000100


	//   ....[2]....
        /*0144*/ 	.word	0x000037d0


	//   ....[3]....
        /*0148*/ 	.word	0x00003c80


	//   ....[4]....
        /*014c*/ 	.word	0x00004060


	//   ....[5]....
        /*0150*/ 	.word	0x00004180


	//   ....[6]....
        /*0154*/ 	.word	0x00004690


	//----- nvinfo : EIATTR_CRS_STACK_SIZE
	.align		4
.L_669:
        /*0158*/ 	.byte	0x04, 0x1e
        /*015a*/ 	.short	(.L_671 - .L_670)
.L_670:
        /*015c*/ 	.word	0x00000000
.L_671:


//--------------------- .nv.info._ZN4vllm3moe40lora_count_and_sort_expert_tokens_kernelIsEEvPKT_PiS5_S5_miiiS5_S5_b --------------------------
	.section	.nv.info._ZN4vllm3moe40lora_count_and_sort_expert_tokens_kernelIsEEvPKT_PiS5_S5_miiiS5_S5_b,"",@"SHT_CUDA_INFO"
	.sectionflags	@""
	.align	4


	//----- nvinfo : EIATTR_CUDA_API_VERSION
	.align		4
        /*0000*/ 	.byte	0x04, 0x37
        /*0002*/ 	.short	(.L_673 - .L_672)
.L_672:
        /*0004*/ 	.word	0x00000082


	//----- nvinfo : EIATTR_SW2861232_WAR
	.align		4
.L_673:
        /*0008*/ 	.byte	0x01, 0x35
	.zero		2


	//----- nvinfo : EIATTR_PARAM_CBANK
	.align		4
        /*000c*/ 	.byte	0x04, 0x0a
        /*000e*/ 	.short	(.L_675 - .L_674)
	.align		4
.L_674:
        /*0010*/ 	.word	index@(.nv.constant0._ZN4vllm3moe40lora_count_and_sort_expert_tokens_kernelIsEEvPKT_PiS5_S5_miiiS5_S5_b)
        /*0014*/ 	.short	0x0160
        /*0016*/ 	.short	0x0049


	//----- nvinfo : EIATTR_CBANK_PARAM_SIZE
	.align		4
.L_675:
        /*0018*/ 	.byte	0x03, 0x19
        /*001a*/ 	.short	0x0049


	//----- nvinfo : EIATTR_KPARAM_INFO
	.align		4
        /*001c*/ 	.byte	0x04, 0x17
        /*001e*/ 	.short	(.L_677 - .L_676)
.L_676:
        /*0020*/ 	.word	0x00000000
        /*0024*/ 	.short	0x000a
        /*0026*/ 	.short	0x0048
        /*0028*/ 	.byte	0x00, 0xf0, 0x05, 0x00


	//----- nvinfo : EIATTR_KPARAM_INFO
	.align		4
.L_677:
        /*002c*/ 	.byte	0x04, 0x17
        /*002e*/ 	.short	(.L_679 - .L_678)
.L_678:
        /*0030*/ 	.word	0x00000000
        /*0034*/ 	.short	0x0009
        /*0036*/ 	.short	0x0040
        /*0038*/ 	.byte	0x00, 0xf0, 0x21, 0x00


	//----- nvinfo : EIATTR_KPARAM_INFO
	.align		4
.L_679:
        /*003c*/ 	.byte	0x04, 0x17
        /*003e*/ 	.short	(.L_681 - .L_680)
.L_680:
        /*0040*/ 	.word	0x00000000
        /*0044*/ 	.short	0x0008
        /*0046*/ 	.short	0x0038
        /*0048*/ 	.byte	0x00, 0xf0, 0x21, 0x00


	//----- nvinfo : EIATTR_KPARAM_INFO
	.align		4
.L_681:
        /*004c*/ 	.byte	0x04, 0x17
        /*004e*/ 	.short	(.L_683 - .L_682)
.L_682:
        /*0050*/ 	.word	0x00000000
        /*0054*/ 	.short	0x0007
        /*0056*/ 	.short	0x0030
        /*0058*/ 	.byte	0x00, 0xf0, 0x11, 0x00


	//----- nvinfo : EIATTR_KPARAM_INFO
	.align		4
.L_683:
        /*005c*/ 	.byte	0x04, 0x17
        /*005e*/ 	.short	(.L_685 - .L_684)
.L_684:
        /*0060*/ 	.word	0x00000000
        /*0064*/ 	.short	0x0006
        /*0066*/ 	.short	0x002c
        /*0068*/ 	.byte	0x00, 0xf0, 0x11, 0x00


	//----- nvinfo : EIATTR_KPARAM_INFO
	.align		4
.L_685:
        /*006c*/ 	.byte	0x04, 0x17
        /*006e*/ 	.short	(.L_687 - .L_686)
.L_686:
        /*0070*/ 	.word	0x00000000
        /*0074*/ 	.short	0x0005
        /*0076*/ 	.short	0x0028
        /*0078*/ 	.byte	0x00, 0xf0, 0x11, 0x00


	//----- nvinfo : EIATTR_KPARAM_INFO
	.align		4
.L_687:
        /*007c*/ 	.byte	0x04, 0x17
        /*007e*/ 	.short	(.L_689 - .L_688)
.L_688:
        /*0080*/ 	.word	0x00000000
        /*0084*/ 	.short	0x0004
        /*0086*/ 	.short	0x0020
        /*0088*/ 	.byte	0x00, 0xf0, 0x21, 0x00


	//----- nvinfo : EIATTR_KPARAM_INFO
	.align		4
.L_689:
        /*008c*/ 	.byte	0x04, 0x17
        /*008e*/ 	.short	(.L_691 - .L_690)
.L_690:
        /*0090*/ 	.word	0x00000000
        /*0094*/ 	.short	0x0003
        /*0096*/ 	.short	0x0018
        /*0098*/ 	.byte	0x00, 0xf0, 0x21, 0x00


	//----- nvinfo : EIATTR_KPARAM_INFO
	.align		4
.L_691:
        /*009c*/ 	.byte	0x04, 0x17
        /*009e*/ 	.short	(.L_693 - .L_692)
.L_692:
        /*00a0*/ 	.word	0x00000000
        /*00a4*/ 	.short	0x0002
        /*00a6*/ 	.short	0x0010
        /*00a8*/ 	.byte	0x00, 0xf0, 0x21, 0x00


	//----- nvinfo : EIATTR_KPARAM_INFO
	.align		4
.L_693:
        /*00ac*/ 	.byte	0x04, 0x17
        /*00ae*/ 	.short	(.L_695 - .L_694)
.L_694:
        /*00b0*/ 	.word	0x00000000
        /*00b4*/ 	.short	0x0001
        /*00b6*/ 	.short	0x0008
        /*00b8*/ 	.byte	0x00, 0xf0, 0x21, 0x00


	//----- nvinfo : EIATTR_KPARAM_INFO
	.align		4
.L_695:
        /*00bc*/ 	.byte	0x04, 0x17
        /*00be*/ 	.short	(.L_697 - .L_696)
.L_696:
        /*00c0*/ 	.word	0x00000000
        /*00c4*/ 	.short	0x0000
        /*00c6*/ 	.short	0x0000
        /*00c8*/ 	.byte	0x00, 0xf0, 0x21, 0x00


	//----- nvinfo : EIATTR_MAXREG_COUNT
	.align		4
.L_697:
        /*00cc*/ 	.byte	0x03, 0x1b
        /*00ce*/ 	.short	0x00ff


	//----- nvinfo : EIATTR_MERCURY_ISA_VERSION
	.align		4
        /*00d0*/ 	.byte	0x03, 0x5f
        /*00d2*/ 	.short	0x0000


	//----- nvinfo : EIATTR_EXIT_INSTR_OFFSETS
	.align		4
        /*00d4*/ 	.byte	0x04, 0x1c
        /*00d6*/ 	.short	(.L_699 - .L_698)


	//   ....[0]....
.L_698:
        /*00d8*/ 	.word	0x00000070


	//   ....[1]....
        /*00dc*/ 	.word	0x000002a0


	//   ....[2]....
        /*00e0*/ 	.word	0x000007f0


	//   ....[3]....
        /*00e4*/ 	.word	0x00000be0


	//   ....[4]....
        /*00e8*/ 	.word	0x00000d50


	//----- nvinfo : EIATTR_CRS_STACK_SIZE
	.align		4
.L_699:
        /*00ec*/ 	.byte	0x04, 0x1e
        /*00ee*/ 	.short	(.L_701 - .L_700)
.L_700:
        /*00f0*/ 	.word	0x00000000
.L_701:


//--------------------- .nv.info._ZN4vllm3moe32moe_lora_align_block_size_kernelIsEEvPT_PilS4_iimiiS4_S4_iS4_S4_S4_iiS4_S4_b --------------------------
	.section	.nv.info._ZN4vllm3moe32moe_lora_align_block_size_kernelIsEEvPT_PilS4_iimiiS4_S4_iS4_S4_S4_iiS4_S4_b,"",@"SHT_CUDA_INFO"
	.sectionflags	@""
	.align	4


	//----- nvinfo : EIATTR_CUDA_API_VERSION
	.align		4
        /*0000*/ 	.byte	0x04, 0x37
        /*0002*/ 	.short	(.L_703 - .L_702)
.L_702:
        /*0004*/ 	.word	0x00000082


	//----- nvinfo : EIATTR_SW2861232_WAR
	.align		4
.L_703:
        /*0008*/ 	.byte	0x01, 0x35
	.zero		2


	//----- nvinfo : EIATTR_PARAM_CBANK
	.align		4
        /*000c*/ 	.byte	0x04, 0x0a
        /*000e*/ 	.short	(.L_705 - .L_704)
	.align		4
.L_704:
        /*0010*/ 	.word	index@(.nv.constant0._ZN4vllm3moe32moe_lora_align_block_size_kernelIsEEvPT_PilS4_iimiiS4_S4_iS4_S4_S4_iiS4_S4_b)
        /*0014*/ 	.short	0x0160
        /*0016*/ 	.short	0x0081


	//----- nvinfo : EIATTR_CBANK_PARAM_SIZE
	.align		4
.L_705:
        /*0018*/ 	.byte	0x03, 0x19
        /*001a*/ 	.short	0x0081


	//----- nvinfo : EIATTR_KPARAM_INFO
	.align		4
        /*001c*/ 	.byte	0x04, 0x17
        /*001e*/ 	.short	(.L_707 - .L_706)
.L_706:
        /*0020*/ 	.word	0x00000000
        /*0024*/ 	.short	0x0013
        /*0026*/ 	.short	0x0080
        /*0028*/ 	.byte	0x00, 0xf0, 0x05, 0x00


	//----- nvinfo : EIATTR_KPARAM_INFO
	.align		4
.L_707:
        /*002c*/ 	.byte	0x04, 0x17
        /*002e*/ 	.short	(.L_709 - .L_708)
.L_708:
        /*0030*/ 	.word	0x00000000
        /*0034*/ 	.short	0x0012
        /*0036*/ 	.short	0x0078
        /*0038*/ 	.byte	0x00, 0xf0, 0x21, 0x00


	//----- nvinfo : EIATTR_KPARAM_INFO
	.align		4
.L_709:
        /*003c*/ 	.byte	0x04, 0x17
        /*003e*/ 	.short	(.L_711 - .L_710)
.L_710:
        /*0040*/ 	.word	0x00000000
        /*0044*/ 	.short	0x0011
        /*0046*/ 	.short	0x0070
        /*0048*/ 	.byte	0x00, 0xf0, 0x21, 0x00


	//----- nvinfo : EIATTR_KPARAM_INFO
	.align		4
.L_711:
        /*004c*/ 	.byte	0x04, 0x17
        /*004e*/ 	.short	(.L_713 - .L_712)
.L_712:
        /*0050*/ 	.word	0x00000000
        /*0054*/ 	.short	0x0010
        /*0056*/ 	.short	0x006c
        /*0058*/ 	.byte	0x00, 0xf0, 0x11, 0x00


	//----- nvinfo : EIATTR_KPARAM_INFO
	.align		4
.L_713:
        /*005c*/ 	.byte	0x04, 0x17
        /*005e*/ 	.short	(.L_715 - .L_714)
.L_714:
        /*0060*/ 	.word	0x00000000
        /*0064*/ 	.short	0x000f
        /*0066*/ 	.short	0x0068
        /*0068*/ 	.byte	0x00, 0xf0, 0x11, 0x00


	//----- nvinfo : EIATTR_KPARAM_INFO
	.align		4
.L_715:
        /*006c*/ 	.byte	0x04, 0x17
        /*006e*/ 	.short	(.L_717 - .L_716)
.L_716:
        /*0070*/ 	.word	0x00000000
        /*0074*/ 	.short	0x000e
        /*0076*/ 	.short	0x0060
        /*0078*/ 	.byte	0x00, 0xf0, 0x21, 0x00


	//----- nvinfo : EIATTR_KPARAM_INFO
	.align		4
.L_717:
        /*007c*/ 	.byte	0x04, 0x17
        /*007e*/ 	.short	(.L_719 - .L_718)
.L_718:
        /*0080*/ 	.word	0x00000000
        /*0084*/ 	.short	0x000d
        /*0086*/ 	.short	0x0058
        /*0088*/ 	.byte	0x00, 0xf0, 0x21, 0x00


	//----- nvinfo : EIATTR_KPARAM_INFO
	.align		4
.L_719:
        /*008c*/ 	.byte	0x04, 0x17
        /*008e*/ 	.short	(.L_721 - .L_720)
.L_720:
        /*0090*/ 	.word	0x00000000
        /*0094*/ 	.short	0x000c
        /*0096*/ 	.short	0x0050
        /*0098*/ 	.byte	0x00, 0xf0, 0x21, 0x00


	//----- nvinfo : EIATTR_KPARAM_INFO
	.align		4
.L_721:
        /*009c*/ 	.byte	0x04, 0x17
        /*009e*/ 	.short	(.L_723 - .L_722)
.L_722:
        /*00a0*/ 	.word	0x00000000
        /*00a4*/ 	.short	0x000b
        /*00a6*/ 	.short	0x0048
        /*00a8*/ 	.byte	0x00, 0xf0, 0x11, 0x00


	//----- nvinfo : EIATTR_KPARAM_INFO
	.align		4
.L_723:
        /*00ac*/ 	.byte	0x04, 0x17
        /*00ae*/ 	.short	(.L_725 - .L_724)
.L_724:
        /*00b0*/ 	.word	0x00000000
        /*00b4*/ 	.short	0x000a
        /*00b6*/ 	.short	0x0040
        /*00b8*/ 	.byte	0x00, 0xf0, 0x21, 0x00


	//----- nvinfo : EIATTR_KPARAM_INFO
	.align		4
.L_725:
        /*00bc*/ 	.byte	0x04, 0x17
        /*00be*/ 	.short	(.L_727 - .L_726)
.L_726:
        /*00c0*/ 	.word	0x00000000
        /*00c4*/ 	.short	0x0009
        /*00c6*/ 	.short	0x0038
        /*00c8*/ 	.byte	0x00, 0xf0, 0x21, 0x00


	//----- nvinfo : EIATTR_KPARAM_INFO
	.align		4
.L_727:
        /*00cc*/ 	.byte	0x04, 0x17
        /*00ce*/ 	.short	(.L_729 - .L_728)
.L_728:
        /*00d0*/ 	.word	0x00000000
        /*00d4*/ 	.short	0x0008
        /*00d6*/ 	.short	0x0034
        /*00d8*/ 	.byte	0x00, 0xf0, 0x11, 0x00


	//----- nvinfo : EIATTR_KPARAM_INFO
	.align		4
.L_729:
        /*00dc*/ 	.byte	0x04, 0x17
        /*00de*/ 	.short	(.L_731 - .L_730)
.L_730:
        /*00e0*/ 	.word	0x00000000
        /*00e4*/ 	.short	0x0007
        /*00e6*/ 	.short	0x0030
        /*00e8*/ 	.byte	0x00, 0xf0, 0x11, 0x00


	//----- nvinfo : EIATTR_KPARAM_INFO
	.align		4
.L_731:
        /*00ec*/ 	.byte	0x04, 0x17
        /*00ee*/ 	.short	(.L_733 - .L_732)
.L_732:
        /*00f0*/ 	.word	0x00000000
        /*00f4*/ 	.short	0x0006
        /*00f6*/ 	.short	0x0028
        /*00f8*/ 	.byte	0x00, 0xf0, 0x21, 0x00


	//----- nvinfo : EIATTR_KPARAM_INFO
	.align		4
.L_733:
        /*00fc*/ 	.byte	0x04, 0x17
        /*00fe*/ 	.short	(.L_735 - .L_734)
.L_734:
        /*0100*/ 	.word	0x00000000
        /*0104*/ 	.short	0x0005
        /*0106*/ 	.short	0x0024
        /*0108*/ 	.byte	0x00, 0xf0, 0x11, 0x00


	//----- nvinfo : EIATTR_KPARAM_INFO
	.align		4
.L_735:
        /*010c*/ 	.byte	0x04, 0x17
        /*010e*/ 	.short	(.L_737 - .L_736)
.L_736:
        /*0110*/ 	.word	0x00000000
        /*0114*/ 	.short	0x0004
        /*0116*/ 	.short	0x0020
        /*0118*/ 	.byte	0x00, 0xf0, 0x11, 0x00


	//----- nvinfo : EIATTR_KPARAM_INFO
	.align		4
.L_737:
        /*011c*/ 	.byte	0x04, 0x17
        /*011e*/ 	.short	(.L_739 - .L_738)
.L_738:
        /*0120*/ 	.word	0x00000000
        /*0124*/ 	.short	0x0003
        /*0126*/ 	.short	0x0018
        /*0128*/ 	.byte	0x00, 0xf0, 0x21, 0x00


	//----- nvinfo : EIATTR_KPARAM_INFO
	.align		4
.L_739:
        /*012c*/ 	.byte	0x04, 0x17
        /*012e*/ 	.short	(.L_741 - .L_740)
.L_740:
        /*0130*/ 	.word	0x00000000
        /*0134*/ 	.short	0x0002
        /*0136*/ 	.short	0x0010
        /*0138*/ 	.byte	0x00, 0xf0, 0x21, 0x00


	//----- nvinfo : EIATTR_KPARAM_INFO
	.align		4
.L_741:
        /*013c*/ 	.byte	0x04, 0x17
        /*013e*/ 	.short	(.L_743 - .L_742)
.L_742:
        /*0140*/ 	.word	0x00000000
        /*0144*/ 	.short	0x0001
        /*0146*/ 	.short	0x0008
        /*0148*/ 	.byte	0x00, 0xf0, 0x21, 0x00


	//----- nvinfo : EIATTR_KPARAM_INFO
	.align		4
.L_743:
        /*014c*/ 	.byte	0x04, 0x17
        /*014e*/ 	.short	(.L_745 - .L_744)
.L_744:
        /*0150*/ 	.word	0x00000000
        /*0154*/ 	.short	0x0000
        /*0156*/ 	.short	0x0000
        /*0158*/ 	.byte	0x00, 0xf0, 0x21, 0x00


	//----- nvinfo : EIATTR_MAXREG_COUNT
	.align		4
.L_745:
        /*015c*/ 	.byte	0x03, 0x1b
        /*015e*/ 	.short	0x00ff


	//----- nvinfo : EIATTR_NUM_BARRIERS
	.align		4
        /*0160*/ 	.byte	0x02, 0x4c
        /*0162*/ 	.byte	0x01
	.zero		1


	//----- nvinfo : EIATTR_MERCURY_ISA_VERSION
	.align		4
        /*0164*/ 	.byte	0x03, 0x5f
        /*0166*/ 	.short	0x0000


	//----- nvinfo : EIATTR_COOP_GROUP_MASK_REGIDS
	.align		4
        /*0168*/ 	.byte	0x04, 0x29
        /*016a*/ 	.short	(.L_747 - .L_746)


	//   ....[0]....
.L_746:
        /*016c*/ 	.word	0xffffffff


	//   ....[1]....
        /*0170*/ 	.word	0xffffffff


	//   ....[2]....
        /*0174*/ 	.word	0xffffffff


	//   ....[3]....
        /*0178*/ 	.word	0xffffffff


	//   ....[4]....
        /*017c*/ 	.word	0xffffffff


	//   ....[5]....
        /*0180*/ 	.word	0xffffffff


	//   ....[6]....
        /*0184*/ 	.word	0xffffffff


	//   ....[7]....
        /*0188*/ 	.word	0xffffffff


	//   ....[8]....
        /*018c*/ 	.word	0xffffffff


	//   ....[9]....
        /*0190*/ 	.word	0xffffffff


	//----- nvinfo : EIATTR_COOP_GROUP_INSTR_OFFSETS
	.align		4
.L_747:
        /*0194*/ 	.byte	0x04, 0x28
        /*0196*/ 	.short	(.L_749 - .L_748)


	//   ....[0]....
.L_748:
        /*0198*/ 	.word	0x00001990


	//   ....[1]....
        /*019c*/ 	.word	0x000019d0


	//   ....[2]....
        /*01a0*/ 	.word	0x000019f0


	//   ....[3]....
        /*01a4*/ 	.word	0x00001a10


	//   ....[4]....
        /*01a8*/ 	.word	0x00001a40


	//   ....[5]....
        /*01ac*/ 	.word	0x00002ee0


	//   ....[6]....
        /*01b0*/ 	.word	0x00002f60


	//   ....[7]....
        /*01b4*/ 	.word	0x00002fe0


	//   ....[8]....
        /*01b8*/ 	.word	0x00003060


	//   ....[9]....
        /*01bc*/ 	.word	0x000030e0


	//----- nvinfo : EIATTR_EXIT_INSTR_OFFSETS
	.align		4
.L_749:
        /*01c0*/ 	.byte	0x04, 0x1c
        /*01c2*/ 	.short	(.L_751 - .L_750)


	//   ....[0]....
.L_750:
        /*01c4*/ 	.word	0x000000a0


	//   ....[1]....
        /*01c8*/ 	.word	0x00000110


	//   ....[2]....
        /*01cc*/ 	.word	0x000007b0


	//   ....[3]....
        /*01d0*/ 	.word	0x000008a0


	//   ....[4]....
        /*01d4*/ 	.word	0x00002da0


	//   ....[5]....
        /*01d8*/ 	.word	0x00002e80


	//----- nvinfo : EIATTR_CRS_STACK_SIZE
	.align		4
.L_751:
        /*01dc*/ 	.byte	0x04, 0x1e
        /*01de*/ 	.short	(.L_753 - .L_752)
.L_752:
        /*01e0*/ 	.word	0x00000000
.L_753:


//--------------------- .nv.info._ZN4vllm3moe51moe_lora_align_block_size_small_batch_expert_kernelIsLi256EEEvPT_PilS4_iimiiS4_S4_iS4_S4_S4_S4_b --------------------------
	.section	.nv.info._ZN4vllm3moe51moe_lora_align_block_size_small_batch_expert_kernelIsLi256EEEvPT_PilS4_iimiiS4_S4_iS4_S4_S4_S4_b,"",@"SHT_CUDA_INFO"
	.sectionflags	@""
	.align	4


	//----- nvinfo : EIATTR_CUDA_API_VERSION
	.align		4
        /*0000*/ 	.byte	0x04, 0x37
        /*0002*/ 	.short	(.L_755 - .L_754)
.L_754:
        /*0004*/ 	.word	0x00000082


	//----- nvinfo : EIATTR_SW2861232_WAR
	.align		4
.L_755:
        /*0008*/ 	.byte	0x01, 0x35
	.zero		2


	//----- nvinfo : EIATTR_PARAM_CBANK
	.align		4
        /*000c*/ 	.byte	0x04, 0x0a
        /*000e*/ 	.short	(.L_757 - .L_756)
	.align		4
.L_756:
        /*0010*/ 	.word	index@(.nv.constant0._ZN4vllm3moe51moe_lora_align_block_size_small_batch_expert_kernelIsLi256EEEvPT_PilS4_iimiiS4_S4_iS4_S4_S4_S4_b)
        /*0014*/ 	.short	0x0160
        /*0016*/ 	.short	0x0071


	//----- nvinfo : EIATTR_CBANK_PARAM_SIZE
	.align		4
.L_757:
        /*0018*/ 	.byte	0x03, 0x19
        /*001a*/ 	.short	0x0071


	//----- nvinfo : EIATTR_KPARAM_INFO
	.align		4
        /*001c*/ 	.byte	0x04, 0x17
        /*001e*/ 	.short	(.L_759 - .L_758)
.L_758:
        /*0020*/ 	.word	0x00000000
        /*0024*/ 	.short	0x0010
        /*0026*/ 	.short	0x0070
        /*0028*/ 	.byte	0x00, 0xf0, 0x05, 0x00


	//----- nvinfo : EIATTR_KPARAM_INFO
	.align		4
.L_759:
        /*002c*/ 	.byte	0x04, 0x17
        /*002e*/ 	.short	(.L_761 - .L_760)
.L_760:
        /*0030*/ 	.word	0x00000000
        /*0034*/ 	.short	0x000f
        /*0036*/ 	.short	0x0068
        /*0038*/ 	.byte	0x00, 0xf0, 0x21, 0x00


	//----- nvinfo : EIATTR_KPARAM_INFO
	.align		4
.L_761:
        /*003c*/ 	.byte	0x04, 0x17
        /*003e*/ 	.short	(.L_763 - .L_762)
.L_762:
        /*0040*/ 	.word	0x00000000
        /*0044*/ 	.short	0x000e
        /*0046*/ 	.short	0x0060
        /*0048*/ 	.byte	0x00, 0xf0, 0x21, 0x00


	//----- nvinfo : EIATTR_KPARAM_INFO
	.align		4
.L_763:
        /*004c*/ 	.byte	0x04, 0x17
        /*004e*/ 	.short	(.L_765 - .L_764)
.L_764:
        /*0050*/ 	.word	0x00000000
        /*0054*/ 	.short	0x000d
        /*0056*/ 	.short	0x0058
        /*0058*/ 	.byte	0x00, 0xf0, 0x21, 0x00


	//----- nvinfo : EIATTR_KPARAM_INFO
	.align		4
.L_765:
        /*005c*/ 	.byte	0x04, 0x17
        /*005e*/ 	.short	(.L_767 - .L_766)
.L_766:
        /*0060*/ 	.word	0x00000000
        /*0064*/ 	.short	0x000c
        /*0066*/ 	.short	0x0050
        /*0068*/ 	.byte	0x00, 0xf0, 0x21, 0x00


	//----- nvinfo : EIATTR_KPARAM_INFO
	.align		4
.L_767:
        /*006c*/ 	.byte	0x04, 0x17
        /*006e*/ 	.short	(.L_769 - .L_768)
.L_768:
        /*0070*/ 	.word	0x00000000
        /*0074*/ 	.short	0x000b
        /*0076*/ 	.short	0x0048
        /*0078*/ 	.byte	0x00, 0xf0, 0x11, 0x00


	//----- nvinfo : EIATTR_KPARAM_INFO
	.align		4
.L_769:
        /*007c*/ 	.byte	0x04, 0x17
        /*007e*/ 	.short	(.L_771 - .L_770)
.L_770:
        /*0080*/ 	.word	0x00000000
        /*0084*/ 	.short	0x000a
        /*0086*/ 	.short	0x0040
        /*0088*/ 	.byte	0x00, 0xf0, 0x21, 0x00


	//----- nvinfo : EIATTR_KPARAM_INFO
	.align		4
.L_771:
        /*008c*/ 	.byte	0x04, 0x17
        /*008e*/ 	.short	(.L_773 - .L_772)
.L_772:
        /*0090*/ 	.word	0x00000000
        /*0094*/ 	.short	0x0009
        /*0096*/ 	.short	0x0038
        /*0098*/ 	.byte	0x00, 0xf0, 0x21, 0x00


	//----- nvinfo : EIATTR_KPARAM_INFO
	.align		4
.L_773:
        /*009c*/ 	.byte	0x04, 0x17
        /*009e*/ 	.short	(.L_775 - .L_774)
.L_774:
        /*00a0*/ 	.word	0x00000000
        /*00a4*/ 	.short	0x0008
        /*00a6*/ 	.short	0x0034
        /*00a8*/ 	.byte	0x00, 0xf0, 0x11, 0x00


	//----- nvinfo : EIATTR_KPARAM_INFO
	.align		4
.L_775:
        /*00ac*/ 	.byte	0x04, 0x17
        /*00ae*/ 	.short	(.L_777 - .L_776)
.L_776:
        /*00b0*/ 	.word	0x00000000
        /*00b4*/ 	.short	0x0007
        /*00b6*/ 	.short	0x0030
        /*00b8*/ 	.byte	0x00, 0xf0, 0x11, 0x00


	//----- nvinfo : EIATTR_KPARAM_INFO
	.align		4
.L_777:
        /*00bc*/ 	.byte	0x04, 0x17
        /*00be*/ 	.short	(.L_779 - .L_778)
.L_778:
        /*00c0*/ 	.word	0x00000000
        /*00c4*/ 	.short	0x0006
        /*00c6*/ 	.short	0x0028
        /*00c8*/ 	.byte	0x00, 0xf0, 0x21, 0x00


	//----- nvinfo : EIATTR_KPARAM_INFO
	.align		4
.L_779:
        /*00cc*/ 	.byte	0x04, 0x17
        /*00ce*/ 	.short	(.L_781 - .L_780)
.L_780:
        /*00d0*/ 	.word	0x00000000
        /*00d4*/ 	.short	0x0005
        /*00d6*/ 	.short	0x0024
        /*00d8*/ 	.byte	0x00, 0xf0, 0x11, 0x00


	//----- nvinfo : EIATTR_KPARAM_INFO
	.align		4
.L_781:
        /*00dc*/ 	.byte	0x04, 0x17
        /*00de*/ 	.short	(.L_783 - .L_782)
.L_782:
        /*00e0*/ 	.word	0x00000000
        /*00e4*/ 	.short	0x0004
        /*00e6*/ 	.short	0x0020
        /*00e8*/ 	.byte	0x00, 0xf0, 0x11, 0x00


	//----- nvinfo : EIATTR_KPARAM_INFO
	.align		4
.L_783:
        /*00ec*/ 	.byte	0x04, 0x17
        /*00ee*/ 	.short	(.L_785 - .L_784)
.L_784:
        /*00f0*/ 	.word	0x00000000
        /*00f4*/ 	.short	0x0003
        /*00f6*/ 	.short	0x0018
        /*00f8*/ 	.byte	0x00, 0xf0, 0x21, 0x00


	//----- nvinfo : EIATTR_KPARAM_INFO
	.align		4
.L_785:
        /*00fc*/ 	.byte	0x04, 0x17
        /*00fe*/ 	.short	(.L_787 - .L_786)
.L_786:
        /*0100*/ 	.word	0x00000000
        /*0104*/ 	.short	0x0002
        /*0106*/ 	.short	0x0010
        /*0108*/ 	.byte	0x00, 0xf0, 0x21, 0x00


	//----- nvinfo : EIATTR_KPARAM_INFO
	.align		4
.L_787:
        /*010c*/ 	.byte	0x04, 0x17
        /*010e*/ 	.short	(.L_789 - .L_788)
.L_788:
        /*0110*/ 	.word	0x00000000
        /*0114*/ 	.short	0x0001
        /*0116*/ 	.short	0x0008
        /*0118*/ 	.byte	0x00, 0xf0, 0x21, 0x00


	//----- nvinfo : EIATTR_KPARAM_INFO
	.align		4
.L_789:
        /*011c*/ 	.byte	0x04, 0x17
        /*011e*/ 	.short	(.L_791 - .L_790)
.L_790:
        /*0120*/ 	.word	0x00000000
        /*0124*/ 	.short	0x0000
        /*0126*/ 	.short	0x0000
        /*0128*/ 	.byte	0x00, 0xf0, 0x21, 0x00


	//----- nvinfo : EIATTR_MAXREG_COUNT
	.align		4
.L_791:
        /*012c*/ 	.byte	0x03, 0x1b
        /*012e*/ 	.short	0x00ff


	//----- nvinfo : EIATTR_NUM_BARRIERS
	.align		4
        /*0130*/ 	.byte	0x02, 0x4c
        /*0132*/ 	.byte	0x01
	.zero		1


	//----- nvinfo : EIATTR_MERCURY_ISA_VERSION
	.align		4
        /*0134*/ 	.byte	0x03, 0x5f
        /*0136*/ 	.short	0x0000


	//----- nvinfo : EIATTR_EXIT_INSTR_OFFSETS
	.align		4
        /*0138*/ 	.byte	0x04, 0x1c
        /*013a*/ 	.short	(.L_793 - .L_792)


	//   ....[0]....
.L_792:
        /*013c*/ 	.word	0x00000090


	//   ....[1]....
        /*0140*/ 	.word	0x00000100


	//   ....[2]....
        /*0144*/ 	.word	0x00003800


	//   ....[3]....
        /*0148*/ 	.word	0x00003cc0


	//   ....[4]....
        /*014c*/ 	.word	0x000040b0


	//   ....[5]....
        /*0150*/ 	.word	0x000041e0


	//   ....[6]....
        /*0154*/ 	.word	0x000046f0


	//----- nvinfo : EIATTR_CRS_STACK_SIZE
	.align		4
.L_793:
        /*0158*/ 	.byte	0x04, 0x1e
        /*015a*/ 	.short	(.L_795 - .L_794)
.L_794:
        /*015c*/ 	.word	0x00000000
.L_795:


//--------------------- .nv.info._ZN4vllm3moe40lora_count_and_sort_expert_tokens_kernelIaEEvPKT_PiS5_S5_miiiS5_S5_b --------------------------
	.section	.nv.info._ZN4vllm3moe40lora_count_and_sort_expert_tokens_kernelIaEEvPKT_PiS5_S5_miiiS5_S5_b,"",@"SHT_CUDA_INFO"
	.sectionflags	@""
	.align	4


	//----- nvinfo : EIATTR_CUDA_API_VERSION
	.align		4
        /*0000*/ 	.byte	0x04, 0x37
        /*0002*/ 	.short	(.L_797 - .L_796)
.L_796:
        /*0004*/ 	.word	0x00000082


	//----- nvinfo : EIATTR_SW2861232_WAR
	.align		4
.L_797:
        /*0008*/ 	.byte	0x01, 0x35
	.zero		2


	//----- nvinfo : EIATTR_PARAM_CBANK
	.align		4
        /*000c*/ 	.byte	0x04, 0x0a
        /*000e*/ 	.short	(.L_799 - .L_798)
	.align		4
.L_798:
        /*0010*/ 	.word	index@(.nv.constant0._ZN4vllm3moe40lora_count_and_sort_expert_tokens_kernelIaEEvPKT_PiS5_S5_miiiS5_S5_b)
        /*0014*/ 	.short	0x0160
        /*0016*/ 	.short	0x0049


	//----- nvinfo : EIATTR_CBANK_PARAM_SIZE
	.align		4
.L_799:
        /*0018*/ 	.byte	0x03, 0x19
        /*001a*/ 	.short	0x0049


	//----- nvinfo : EIATTR_KPARAM_INFO
	.align		4
        /*001c*/ 	.byte	0x04, 0x17
        /*001e*/ 	.short	(.L_801 - .L_800)
.L_800:
        /*0020*/ 	.word	0x00000000
        /*0024*/ 	.short	0x000a
        /*0026*/ 	.short	0x0048
        /*0028*/ 	.byte	0x00, 0xf0, 0x05, 0x00


	//----- nvinfo : EIATTR_KPARAM_INFO
	.align		4
.L_801:
        /*002c*/ 	.byte	0x04, 0x17
        /*002e*/ 	.short	(.L_803 - .L_802)
.L_802:
        /*0030*/ 	.word	0x00000000
        /*0034*/ 	.short	0x0009
        /*0036*/ 	.short	0x0040
        /*0038*/ 	.byte	0x00, 0xf0, 0x21, 0x00


	//----- nvinfo : EIATTR_KPARAM_INFO
	.align		4
.L_803:
        /*003c*/ 	.byte	0x04, 0x17
        /*003e*/ 	.short	(.L_805 - .L_804)
.L_804:
        /*0040*/ 	.word	0x00000000
        /*0044*/ 	.short	0x0008
        /*0046*/ 	.short	0x0038
        /*0048*/ 	.byte	0x00, 0xf0, 0x21, 0x00


	//----- nvinfo : EIATTR_KPARAM_INFO
	.align		4
.L_805:
        /*004c*/ 	.byte	0x04, 0x17
        /*004e*/ 	.short	(.L_807 - .L_806)
.L_806:
        /*0050*/ 	.word	0x00000000
        /*0054*/ 	.short	0x0007
        /*0056*/ 	.short	0x0030
        /*0058*/ 	.byte	0x00, 0xf0, 0x11, 0x00


	//----- nvinfo : EIATTR_KPARAM_INFO
	.align		4
.L_807:
        /*005c*/ 	.byte	0x04, 0x17
        /*005e*/ 	.short	(.L_809 - .L_808)
.L_808:
        /*0060*/ 	.word	0x00000000
        /*0064*/ 	.short	0x0006
        /*0066*/ 	.short	0x002c
        /*0068*/ 	.byte	0x00, 0xf0, 0x11, 0x00


	//----- nvinfo : EIATTR_KPARAM_INFO
	.align		4
.L_809:
        /*006c*/ 	.byte	0x04, 0x17
        /*006e*/ 	.short	(.L_811 - .L_810)
.L_810:
        /*0070*/ 	.word	0x00000000
        /*0074*/ 	.short	0x0005
        /*0076*/ 	.short	0x0028
        /*0078*/ 	.byte	0x00, 0xf0, 0x11, 0x00


	//----- nvinfo : EIATTR_KPARAM_INFO
	.align		4
.L_811:
        /*007c*/ 	.byte	0x04, 0x17
        /*007e*/ 	.short	(.L_813 - .L_812)
.L_812:
        /*0080*/ 	.word	0x00000000
        /*0084*/ 	.short	0x0004
        /*0086*/ 	.short	0x0020
        /*0088*/ 	.byte	0x00, 0xf0, 0x21, 0x00


	//----- nvinfo : EIATTR_KPARAM_INFO
	.align		4
.L_813:
        /*008c*/ 	.byte	0x04, 0x17
        /*008e*/ 	.short	(.L_815 - .L_814)
.L_814:
        /*0090*/ 	.word	0x00000000
        /*0094*/ 	.short	0x0003
        /*0096*/ 	.short	0x0018
        /*0098*/ 	.byte	0x00, 0xf0, 0x21, 0x00


	//----- nvinfo : EIATTR_KPARAM_INFO
	.align		4
.L_815:
        /*009c*/ 	.byte	0x04, 0x17
        /*009e*/ 	.short	(.L_817 - .L_816)
.L_816:
        /*00a0*/ 	.word	0x00000000
        /*00a4*/ 	.short	0x0002
        /*00a6*/ 	.short	0x0010
        /*00a8*/ 	.byte	0x00, 0xf0, 0x21, 0x00


	//----- nvinfo : EIATTR_KPARAM_INFO
	.align		4
.L_817:
        /*00ac*/ 	.byte	0x04, 0x17
        /*00ae*/ 	.short	(.L_819 - .L_818)
.L_818:
        /*00b0*/ 	.word	0x00000000
        /*00b4*/ 	.short	0x0001
        /*00b6*/ 	.short	0x0008
        /*00b8*/ 	.byte	0x00, 0xf0, 0x21, 0x00


	//----- nvinfo : EIATTR_KPARAM_INFO
	.align		4
.L_819:
        /*00bc*/ 	.byte	0x04, 0x17
        /*00be*/ 	.short	(.L_821 - .L_820)
.L_820:
        /*00c0*/ 	.word	0x00000000
        /*00c4*/ 	.short	0x0000
        /*00c6*/ 	.short	0x0000
        /*00c8*/ 	.byte	0x00, 0xf0, 0x21, 0x00


	//----- nvinfo : EIATTR_MAXREG_COUNT
	.align		4
.L_821:
        /*00cc*/ 	.byte	0x03, 0x1b
        /*00ce*/ 	.short	0x00ff


	//----- nvinfo : EIATTR_MERCURY_ISA_VERSION
	.align		4
        /*00d0*/ 	.byte	0x03, 0x5f
        /*00d2*/ 	.short	0x0000


	//----- nvinfo : EIATTR_EXIT_INSTR_OFFSETS
	.align		4
        /*00d4*/ 	.byte	0x04, 0x1c
        /*00d6*/ 	.short	(.L_823 - .L_822)


	//   ....[0]....
.L_822:
        /*00d8*/ 	.word	0x00000070


	//   ....[1]....
        /*00dc*/ 	.word	0x000002a0


	//   ....[2]....
        /*00e0*/ 	.word	0x000007f0


	//   ....[3]....
        /*00e4*/ 	.word	0x00000be0


	//   ....[4]....
        /*00e8*/ 	.word	0x00000d50


	//----- nvinfo : EIATTR_CRS_STACK_SIZE
	.align		4
.L_823:
        /*00ec*/ 	.byte	0x04, 0x1e
        /*00ee*/ 	.short	(.L_825 - .L_824)
.L_824:
        /*00f0*/ 	.word	0x00000000
.L_825:


//--------------------- .nv.info._ZN4vllm3moe32moe_lora_align_block_size_kernelIaEEvPT_PilS4_iimiiS4_S4_iS4_S4_S4_iiS4_S4_b --------------------------
	.section	.nv.info._ZN4vllm3moe32moe_lora_align_block_size_kernelIaEEvPT_PilS4_iimiiS4_S4_iS4_S4_S4_iiS4_S4_b,"",@"SHT_CUDA_INFO"
	.sectionflags	@""
	.align	4


	//----- nvinfo : EIATTR_CUDA_API_VERSION
	.align		4
        /*0000*/ 	.byte	0x04, 0x37
        /*0002*/ 	.short	(.L_827 - .L_826)
.L_826:
        /*0004*/ 	.word	0x00000082


	//----- nvinfo : EIATTR_SW2861232_WAR
	.align		4
.L_827:
        /*0008*/ 	.byte	0x01, 0x35
	.zero		2


	//----- nvinfo : EIATTR_PARAM_CBANK
	.align		4
        /*000c*/ 	.byte	0x04, 0x0a
        /*000e*/ 	.short	(.L_829 - .L_828)
	.align		4
.L_828:
        /*0010*/ 	.word	index@(.nv.constant0._ZN4vllm3moe32moe_lora_align_block_size_kernelIaEEvPT_PilS4_iimiiS4_S4_iS4_S4_S4_iiS4_S4_b)
        /*0014*/ 	.short	0x0160
        /*0016*/ 	.short	0x0081


	//----- nvinfo : EIATTR_CBANK_PARAM_SIZE
	.align		4
.L_829:
        /*0018*/ 	.byte	0x03, 0x19
        /*001a*/ 	.short	0x0081


	//----- nvinfo : EIATTR_KPARAM_INFO
	.align		4
        /*001c*/ 	.byte	0x04, 0x17
        /*001e*/ 	.short	(.L_831 - .L_830)
.L_830:
        /*0020*/ 	.word	0x00000000
        /*0024*/ 	.short	0x0013
        /*0026*/ 	.short	0x0080
        /*0028*/ 	.byte	0x00, 0xf0, 0x05, 0x00


	//----- nvinfo : EIATTR_KPARAM_INFO
	.align		4
.L_831:
        /*002c*/ 	.byte	0x04, 0x17
        /*002e*/ 	.short	(.L_833 - .L_832)
.L_832:
        /*0030*/ 	.word	0x00000000
        /*0034*/ 	.short	0x0012
        /*0036*/ 	.short	0x0078
        /*0038*/ 	.byte	0x00, 0xf0, 0x21, 0x00


	//----- nvinfo : EIATTR_KPARAM_INFO
	.align		4
.L_833:
        /*003c*/ 	.byte	0x04, 0x17
        /*003e*/ 	.short	(.L_835 - .L_834)
.L_834:
        /*0040*/ 	.word	0x00000000
        /*0044*/ 	.short	0x0011
        /*0046*/ 	.short	0x0070
        /*0048*/ 	.byte	0x00, 0xf0, 0x21, 0x00


	//----- nvinfo : EIATTR_KPARAM_INFO
	.align		4
.L_835:
        /*004c*/ 	.byte	0x04, 0x17
        /*004e*/ 	.short	(.L_837 - .L_836)
.L_836:
        /*0050*/ 	.word	0x00000000
        /*0054*/ 	.short	0x0010
        /*0056*/ 	.short	0x006c
        /*0058*/ 	.byte	0x00, 0xf0, 0x11, 0x00


	//----- nvinfo : EIATTR_KPARAM_INFO
	.align		4
.L_837:
        /*005c*/ 	.byte	0x04, 0x17
        /*005e*/ 	.short	(.L_839 - .L_838)
.L_838:
        /*0060*/ 	.word	0x00000000
        /*0064*/ 	.short	0x000f
        /*0066*/ 	.short	0x0068
        /*0068*/ 	.byte	0x00, 0xf0, 0x11, 0x00


	//----- nvinfo : EIATTR_KPARAM_INFO
	.align		4
.L_839:
        /*006c*/ 	.byte	0x04, 0x17
        /*006e*/ 	.short	(.L_841 - .L_840)
.L_840:
        /*0070*/ 	.word	0x00000000
        /*0074*/ 	.short	0x000e
        /*0076*/ 	.short	0x0060
        /*0078*/ 	.byte	0x00, 0xf0, 0x21, 0x00


	//----- nvinfo : EIATTR_KPARAM_INFO
	.align		4
.L_841:
        /*007c*/ 	.byte	0x04, 0x17
        /*007e*/ 	.short	(.L_843 - .L_842)
.L_842:
        /*0080*/ 	.word	0x00000000
        /*0084*/ 	.short	0x000d
        /*0086*/ 	.short	0x0058
        /*0088*/ 	.byte	0x00, 0xf0, 0x21, 0x00


	//----- nvinfo : EIATTR_KPARAM_INFO
	.align		4
.L_843:
        /*008c*/ 	.byte	0x04, 0x17
        /*008e*/ 	.short	(.L_845 - .L_844)
.L_844:
        /*0090*/ 	.word	0x00000000
        /*0094*/ 	.short	0x000c
        /*0096*/ 	.short	0x0050
        /*0098*/ 	.byte	0x00, 0xf0, 0x21, 0x00


	//----- nvinfo : EIATTR_KPARAM_INFO
	.align		4
.L_845:
        /*009c*/ 	.byte	0x04, 0x17
        /*009e*/ 	.short	(.L_847 - .L_846)
.L_846:
        /*00a0*/ 	.word	0x00000000
        /*00a4*/ 	.short	0x000b
        /*00a6*/ 	.short	0x0048
        /*00a8*/ 	.byte	0x00, 0xf0, 0x11, 0x00


	//----- nvinfo : EIATTR_KPARAM_INFO
	.align		4
.L_847:
        /*00ac*/ 	.byte	0x04, 0x17
        /*00ae*/ 	.short	(.L_849 - .L_848)
.L_848:
        /*00b0*/ 	.word	0x00000000
        /*00b4*/ 	.short	0x000a
        /*00b6*/ 	.short	0x0040
        /*00b8*/ 	.byte	0x00, 0xf0, 0x21, 0x00


	//----- nvinfo : EIATTR_KPARAM_INFO
	.align		4
.L_849:
        /*00bc*/ 	.byte	0x04, 0x17
        /*00be*/ 	.short	(.L_851 - .L_850)
.L_850:
        /*00c0*/ 	.word	0x00000000
        /*00c4*/ 	.short	0x0009
        /*00c6*/ 	.short	0x0038
        /*00c8*/ 	.byte	0x00, 0xf0, 0x21, 0x00


	//----- nvinfo : EIATTR_KPARAM_INFO
	.align		4
.L_851:
        /*00cc*/ 	.byte	0x04, 0x17
        /*00ce*/ 	.short	(.L_853 - .L_852)
.L_852:
        /*00d0*/ 	.word	0x00000000
        /*00d4*/ 	.short	0x0008
        /*00d6*/ 	.short	0x0034
        /*00d8*/ 	.byte	0x00, 0xf0, 0x11, 0x00


	//----- nvinfo : EIATTR_KPARAM_INFO
	.align		4
.L_853:
        /*00dc*/ 	.byte	0x04, 0x17
        /*00de*/ 	.short	(.L_855 - .L_854)
.L_854:
        /*00e0*/ 	.word	0x00000000
        /*00e4*/ 	.short	0x0007
        /*00e6*/ 	.short	0x0030
        /*00e8*/ 	.byte	0x00, 0xf0, 0x11, 0x00


	//----- nvinfo : EIATTR_KPARAM_INFO
	.align		4
.L_855:
        /*00ec*/ 	.byte	0x04, 0x17
        /*00ee*/ 	.short	(.L_857 - .L_856)
.L_856:
        /*00f0*/ 	.word	0x00000000
        /*00f4*/ 	.short	0x0006
        /*00f6*/ 	.short	0x0028
        /*00f8*/ 	.byte	0x00, 0xf0, 0x21, 0x00


	//----- nvinfo : EIATTR_KPARAM_INFO
	.align		4
.L_857:
        /*00fc*/ 	.byte	0x04, 0x17
        /*00fe*/ 	.short	(.L_859 - .L_858)
.L_858:
        /*0100*/ 	.word	0x00000000
        /*0104*/ 	.short	0x0005
        /*0106*/ 	.short	0x0024
        /*0108*/ 	.byte	0x00, 0xf0, 0x11, 0x00


	//----- nvinfo : EIATTR_KPARAM_INFO
	.align		4
.L_859:
        /*010c*/ 	.byte	0x04, 0x17
        /*010e*/ 	.short	(.L_861 - .L_860)
.L_860:
        /*0110*/ 	.word	0x00000000
        /*0114*/ 	.short	0x0004
        /*0116*/ 	.short	0x0020
        /*0118*/ 	.byte	0x00, 0xf0, 0x11, 0x00


	//----- nvinfo : EIATTR_KPARAM_INFO
	.align		4
.L_861:
        /*011c*/ 	.byte	0x04, 0x17
        /*011e*/ 	.short	(.L_863 - .L_862)
.L_862:
        /*0120*/ 	.word	0x00000000
        /*0124*/ 	.short	0x0003
        /*0126*/ 	.short	0x0018
        /*0128*/ 	.byte	0x00, 0xf0, 0x21, 0x00


	//----- nvinfo : EIATTR_KPARAM_INFO
	.align		4
.L_863:
        /*012c*/ 	.byte	0x04, 0x17
        /*012e*/ 	.short	(.L_865 - .L_864)
.L_864:
        /*0130*/ 	.word	0x00000000
        /*0134*/ 	.short	0x0002
        /*0136*/ 	.short	0x0010
        /*0138*/ 	.byte	0x00, 0xf0, 0x21, 0x00


	//----- nvinfo : EIATTR_KPARAM_INFO
	.align		4
.L_865:
        /*013c*/ 	.byte	0x04, 0x17
        /*013e*/ 	.short	(.L_867 - .L_866)
.L_866:
        /*0140*/ 	.word	0x00000000
        /*0144*/ 	.short	0x0001
        /*0146*/ 	.short	0x0008
        /*0148*/ 	.byte	0x00, 0xf0, 0x21, 0x00


	//----- nvinfo : EIATTR_KPARAM_INFO
	.align		4
.L_867:
        /*014c*/ 	.byte	0x04, 0x17
        /*014e*/ 	.short	(.L_869 - .L_868)
.L_868:
        /*0150*/ 	.word	0x00000000
        /*0154*/ 	.short	0x0000
        /*0156*/ 	.short	0x0000
        /*0158*/ 	.byte	0x00, 0xf0, 0x21, 0x00


	//----- nvinfo : EIATTR_MAXREG_COUNT
	.align		4
.L_869:
        /*015c*/ 	.byte	0x03, 0x1b
        /*015e*/ 	.short	0x00ff


	//----- nvinfo : EIATTR_NUM_BARRIERS
	.align		4
        /*0160*/ 	.byte	0x02, 0x4c
        /*0162*/ 	.byte	0x01
	.zero		1


	//----- nvinfo : EIATTR_MERCURY_ISA_VERSION
	.align		4
        /*0164*/ 	.byte	0x03, 0x5f
        /*0166*/ 	.short	0x0000


	//----- nvinfo : EIATTR_COOP_GROUP_MASK_REGIDS
	.align		4
        /*0168*/ 	.byte	0x04, 0x29
        /*016a*/ 	.short	(.L_871 - .L_870)


	//   ....[0]....
.L_870:
        /*016c*/ 	.word	0xffffffff


	//   ....[1]....
        /*0170*/ 	.word	0xffffffff


	//   ....[2]....
        /*0174*/ 	.word	0xffffffff


	//   ....[3]....
        /*0178*/ 	.word	0xffffffff


	//   ....[4]....
        /*017c*/ 	.word	0xffffffff


	//   ....[5]....
        /*0180*/ 	.word	0xffffffff


	//   ....[6]....
        /*0184*/ 	.word	0xffffffff


	//   ....[7]....
        /*0188*/ 	.word	0xffffffff


	//   ....[8]....
        /*018c*/ 	.word	0xffffffff


	//   ....[9]....
        /*0190*/ 	.word	0xffffffff


	//----- nvinfo : EIATTR_COOP_GROUP_INSTR_OFFSETS
	.align		4
.L_871:
        /*0194*/ 	.byte	0x04, 0x28
        /*0196*/ 	.short	(.L_873 - .L_872)


	//   ....[0]....
.L_872:
        /*0198*/ 	.word	0x00001990


	//   ....[1]....
        /*019c*/ 	.word	0x000019d0


	//   ....[2]....
        /*01a0*/ 	.word	0x000019f0


	//   ....[3]....
        /*01a4*/ 	.word	0x00001a10


	//   ....[4]....
        /*01a8*/ 	.word	0x00001a40


	//   ....[5]....
        /*01ac*/ 	.word	0x00002ee0


	//   ....[6]....
        /*01b0*/ 	.word	0x00002f60


	//   ....[7]....
        /*01b4*/ 	.word	0x00002fe0


	//   ....[8]....
        /*01b8*/ 	.word	0x00003060


	//   ....[9]....
        /*01bc*/ 	.word	0x000030e0


	//----- nvinfo : EIATTR_EXIT_INSTR_OFFSETS
	.align		4
.L_873:
        /*01c0*/ 	.byte	0x04, 0x1c
        /*01c2*/ 	.short	(.L_875 - .L_874)


	//   ....[0]....
.L_874:
        /*01c4*/ 	.word	0x000000a0


	//   ....[1]....
        /*01c8*/ 	.word	0x00000110


	//   ....[2]....
        /*01cc*/ 	.word	0x000007b0


	//   ....[3]....
        /*01d0*/ 	.word	0x000008a0


	//   ....[4]....
        /*01d4*/ 	.word	0x00002da0


	//   ....[5]....
        /*01d8*/ 	.word	0x00002e80


	//----- nvinfo : EIATTR_CRS_STACK_SIZE
	.align		4
.L_875:
        /*01dc*/ 	.byte	0x04, 0x1e
        /*01de*/ 	.short	(.L_877 - .L_876)
.L_876:
        /*01e0*/ 	.word	0x00000000
.L_877:


//--------------------- .nv.info._ZN4vllm3moe51moe_lora_align_block_size_small_batch_expert_kernelIaLi256EEEvPT_PilS4_iimiiS4_S4_iS4_S4_S4_S4_b --------------------------
	.section	.nv.info._ZN4vllm3moe51moe_lora_align_block_size_small_batch_expert_kernelIaLi256EEEvPT_PilS4_iimiiS4_S4_iS4_S4_S4_S4_b,"",@"SHT_CUDA_INFO"
	.sectionflags	@""
	.align	4


	//----- nvinfo : EIATTR_CUDA_API_VERSION
	.align		4
        /*0000*/ 	.byte	0x04, 0x37
        /*0002*/ 	.short	(.L_879 - .L_878)
.L_878:
        /*0004*/ 	.word	0x00000082


	//----- nvinfo : EIATTR_SW2861232_WAR
	.align		4
.L_879:
        /*0008*/ 	.byte	0x01, 0x35
	.zero		2


	//----- nvinfo : EIATTR_PARAM_CBANK
	.align		4
        /*000c*/ 	.byte	0x04, 0x0a
        /*000e*/ 	.short	(.L_881 - .L_880)
	.align		4
.L_880:
        /*0010*/ 	.word	index@(.nv.constant0._ZN4vllm3moe51moe_lora_align_block_size_small_batch_expert_kernelIaLi256EEEvPT_PilS4_iimiiS4_S4_iS4_S4_S4_S4_b)
        /*0014*/ 	.short	0x0160
        /*0016*/ 	.short	0x0071


	//----- nvinfo : EIATTR_CBANK_PARAM_SIZE
	.align		4
.L_881:
        /*0018*/ 	.byte	0x03, 0x19
        /*001a*/ 	.short	0x0071


	//----- nvinfo : EIATTR_KPARAM_INFO
	.align		4
        /*001c*/ 	.byte	0x04, 0x17
        /*001e*/ 	.short	(.L_883 - .L_882)
.L_882:
        /*0020*/ 	.word	0x00000000
        /*0024*/ 	.short	0x0010
        /*0026*/ 	.short	0x0070
        /*0028*/ 	.byte	0x00, 0xf0, 0x05, 0x00


	//----- nvinfo : EIATTR_KPARAM_INFO
	.align		4
.L_883:
        /*002c*/ 	.byte	0x04, 0x17
        /*002e*/ 	.short	(.L_885 - .L_884)
.L_884:
        /*0030*/ 	.word	0x00000000
        /*0034*/ 	.short	0x000f
        /*0036*/ 	.short	0x0068
        /*0038*/ 	.byte	0x00, 0xf0, 0x21, 0x00


	//----- nvinfo : EIATTR_KPARAM_INFO
	.align		4
.L_885:
        /*003c*/ 	.byte	0x04, 0x17
        /*003e*/ 	.short	(.L_887 - .L_886)
.L_886:
        /*0040*/ 	.word	0x00000000
        /*0044*/ 	.short	0x000e
        /*0046*/ 	.short	0x0060
        /*0048*/ 	.byte	0x00, 0xf0, 0x21, 0x00


	//----- nvinfo : EIATTR_KPARAM_INFO
	.align		4
.L_887:
        /*004c*/ 	.byte	0x04, 0x17
        /*004e*/ 	.short	(.L_889 - .L_888)
.L_888:
        /*0050*/ 	.word	0x00000000
        /*0054*/ 	.short	0x000d
        /*0056*/ 	.short	0x0058
        /*0058*/ 	.byte	0x00, 0xf0, 0x21, 0x00


	//----- nvinfo : EIATTR_KPARAM_INFO
	.align		4
.L_889:
        /*005c*/ 	.byte	0x04, 0x17
        /*005e*/ 	.short	(.L_891 - .L_890)
.L_890:
        /*0060*/ 	.word	0x00000000
        /*0064*/ 	.short	0x000c
        /*0066*/ 	.short	0x0050
        /*0068*/ 	.byte	0x00, 0xf0, 0x21, 0x00


	//----- nvinfo : EIATTR_KPARAM_INFO
	.align		4
.L_891:
        /*006c*/ 	.byte	0x04, 0x17
        /*006e*/ 	.short	(.L_893 - .L_892)
.L_892:
        /*0070*/ 	.word	0x00000000
        /*0074*/ 	.short	0x000b
        /*0076*/ 	.short	0x0048
        /*0078*/ 	.byte	0x00, 0xf0, 0x11, 0x00


	//----- nvinfo : EIATTR_KPARAM_INFO
	.align		4
.L_893:
        /*007c*/ 	.byte	0x04, 0x17
        /*007e*/ 	.short	(.L_895 - .L_894)
.L_894:
        /*0080*/ 	.word	0x00000000
        /*0084*/ 	.short	0x000a
        /*0086*/ 	.short	0x0040
        /*0088*/ 	.byte	0x00, 0xf0, 0x21, 0x00


	//----- nvinfo : EIATTR_KPARAM_INFO
	.align		4
.L_895:
        /*008c*/ 	.byte	0x04, 0x17
        /*008e*/ 	.short	(.L_897 - .L_896)
.L_896:
        /*0090*/ 	.word	0x00000000
        /*0094*/ 	.short	0x0009
        /*0096*/ 	.short	0x0038
        /*0098*/ 	.byte	0x00, 0xf0, 0x21, 0x00


	//----- nvinfo : EIATTR_KPARAM_INFO
	.align		4
.L_897:
        /*009c*/ 	.byte	0x04, 0x17
        /*009e*/ 	.short	(.L_899 - .L_898)
.L_898:
        /*00a0*/ 	.word	0x00000000
        /*00a4*/ 	.short	0x0008
        /*00a6*/ 	.short	0x0034
        /*00a8*/ 	.byte	0x00, 0xf0, 0x11, 0x00


	//----- nvinfo : EIATTR_KPARAM_INFO
	.align		4
.L_899:
        /*00ac*/ 	.byte	0x04, 0x17
        /*00ae*/ 	.short	(.L_901 - .L_900)
.L_900:
        /*00b0*/ 	.word	0x00000000
        /*00b4*/ 	.short	0x0007
        /*00b6*/ 	.short	0x0030
        /*00b8*/ 	.byte	0x00, 0xf0, 0x11, 0x00


	//----- nvinfo : EIATTR_KPARAM_INFO
	.align		4
.L_901:
        /*00bc*/ 	.byte	0x04, 0x17
        /*00be*/ 	.short	(.L_903 - .L_902)
.L_902:
        /*00c0*/ 	.word	0x00000000
        /*00c4*/ 	.short	0x0006
        /*00c6*/ 	.short	0x0028
        /*00c8*/ 	.byte	0x00, 0xf0, 0x21, 0x00


	//----- nvinfo : EIATTR_KPARAM_INFO
	.align		4
.L_903:
        /*00cc*/ 	.byte	0x04, 0x17
        /*00ce*/ 	.short	(.L_905 - .L_904)
.L_904:
        /*00d0*/ 	.word	0x00000000
        /*00d4*/ 	.short	0x0005
        /*00d6*/ 	.short	0x0024
        /*00d8*/ 	.byte	0x00, 0xf0, 0x11, 0x00


	//----- nvinfo : EIATTR_KPARAM_INFO
	.align		4
.L_905:
        /*00dc*/ 	.byte	0x04, 0x17
        /*00de*/ 	.short	(.L_907 - .L_906)
.L_906:
        /*00e0*/ 	.word	0x00000000
        /*00e4*/ 	.short	0x0004
        /*00e6*/ 	.short	0x0020
        /*00e8*/ 	.byte	0x00, 0xf0, 0x11, 0x00


	//----- nvinfo : EIATTR_KPARAM_INFO
	.align		4
.L_907:
        /*00ec*/ 	.byte	0x04, 0x17
        /*00ee*/ 	.short	(.L_909 - .L_908)
.L_908:
        /*00f0*/ 	.word	0x00000000
        /*00f4*/ 	.short	0x0003
        /*00f6*/ 	.short	0x0018
        /*00f8*/ 	.byte	0x00, 0xf0, 0x21, 0x00


	//----- nvinfo : EIATTR_KPARAM_INFO
	.align		4
.L_909:
        /*00fc*/ 	.byte	0x04, 0x17
        /*00fe*/ 	.short	(.L_911 - .L_910)
.L_910:
        /*0100*/ 	.word	0x00000000
        /*0104*/ 	.short	0x0002
        /*0106*/ 	.short	0x0010
        /*0108*/ 	.byte	0x00, 0xf0, 0x21, 0x00


	//----- nvinfo : EIATTR_KPARAM_INFO
	.align		4
.L_911:
        /*010c*/ 	.byte	0x04, 0x17
        /*010e*/ 	.short	(.L_913 - .L_912)
.L_912:
        /*0110*/ 	.word	0x00000000
        /*0114*/ 	.short	0x0001
        /*0116*/ 	.short	0x0008
        /*0118*/ 	.byte	0x00, 0xf0, 0x21, 0x00


	//----- nvinfo : EIATTR_KPARAM_INFO
	.align		4
.L_913:
        /*011c*/ 	.byte	0x04, 0x17
        /*011e*/ 	.short	(.L_915 - .L_914)
.L_914:
        /*0120*/ 	.word	0x00000000
        /*0124*/ 	.short	0x0000
        /*0126*/ 	.short	0x0000
        /*0128*/ 	.byte	0x00, 0xf0, 0x21, 0x00


	//----- nvinfo : EIATTR_MAXREG_COUNT
	.align		4
.L_915:
        /*012c*/ 	.byte	0x03, 0x1b
        /*012e*/ 	.short	0x00ff


	//----- nvinfo : EIATTR_NUM_BARRIERS
	.align		4
        /*0130*/ 	.byte	0x02, 0x4c
        /*0132*/ 	.byte	0x01
	.zero		1


	//----- nvinfo : EIATTR_MERCURY_ISA_VERSION
	.align		4
        /*0134*/ 	.byte	0x03, 0x5f
        /*0136*/ 	.short	0x0000


	//----- nvinfo : EIATTR_EXIT_INSTR_OFFSETS
	.align		4
        /*0138*/ 	.byte	0x04, 0x1c
        /*013a*/ 	.short	(.L_917 - .L_916)


	//   ....[0]....
.L_916:
        /*013c*/ 	.word	0x00000090


	//   ....[1]....
        /*0140*/ 	.word	0x00000100


	//   ....[2]....
        /*0144*/ 	.word	0x00003800


	//   ....[3]....
        /*0148*/ 	.word	0x00003cc0


	//   ....[4]....
        /*014c*/ 	.word	0x000040b0


	//   ....[5]....
        /*0150*/ 	.word	0x000041e0


	//   ....[6]....
        /*0154*/ 	.word	0x000046f0


	//----- nvinfo : EIATTR_CRS_STACK_SIZE
	.align		4
.L_917:
        /*0158*/ 	.byte	0x04, 0x1e
        /*015a*/ 	.short	(.L_919 - .L_918)
.L_918:
        /*015c*/ 	.word	0x00000000
.L_919:


//--------------------- .nv.info._ZN4vllm3moe40lora_count_and_sort_expert_tokens_kernelIhEEvPKT_PiS5_S5_miiiS5_S5_b --------------------------
	.section	.nv.info._ZN4vllm3moe40lora_count_and_sort_expert_tokens_kernelIhEEvPKT_PiS5_S5_miiiS5_S5_b,"",@"SHT_CUDA_INFO"
	.sectionflags	@""
	.align	4


	//----- nvinfo : EIATTR_CUDA_API_VERSION
	.align		4
        /*0000*/ 	.byte	0x04, 0x37
        /*0002*/ 	.short	(.L_921 - .L_920)
.L_920:
        /*0004*/ 	.word	0x00000082


	//----- nvinfo : EIATTR_SW2861232_WAR
	.align		4
.L_921:
        /*0008*/ 	.byte	0x01, 0x35
	.zero		2


	//----- nvinfo : EIATTR_PARAM_CBANK
	.align		4
        /*000c*/ 	.byte	0x04, 0x0a
        /*000e*/ 	.short	(.L_923 - .L_922)
	.align		4
.L_922:
        /*0010*/ 	.word	index@(.nv.constant0._ZN4vllm3moe40lora_count_and_sort_expert_tokens_kernelIhEEvPKT_PiS5_S5_miiiS5_S5_b)
        /*0014*/ 	.short	0x0160
        /*0016*/ 	.short	0x0049


	//----- nvinfo : EIATTR_CBANK_PARAM_SIZE
	.align		4
.L_923:
        /*0018*/ 	.byte	0x03, 0x19
        /*001a*/ 	.short	0x0049


	//----- nvinfo : EIATTR_KPARAM_INFO
	.align		4
        /*001c*/ 	.byte	0x04, 0x17
        /*001e*/ 	.short	(.L_925 - .L_924)
.L_924:
        /*0020*/ 	.word	0x00000000
        /*0024*/ 	.short	0x000a
        /*0026*/ 	.short	0x0048
        /*0028*/ 	.byte	0x00, 0xf0, 0x05, 0x00


	//----- nvinfo : EIATTR_KPARAM_INFO
	.align		4
.L_925:
        /*002c*/ 	.byte	0x04, 0x17
        /*002e*/ 	.short	(.L_927 - .L_926)
.L_926:
        /*0030*/ 	.word	0x00000000
        /*0034*/ 	.short	0x0009
        /*0036*/ 	.short	0x0040
        /*0038*/ 	.byte	0x00, 0xf0, 0x21, 0x00


	//----- nvinfo : EIATTR_KPARAM_INFO
	.align		4
.L_927:
        /*003c*/ 	.byte	0x04, 0x17
        /*003e*/ 	.short	(.L_929 - .L_928)
.L_928:
        /*0040*/ 	.word	0x00000000
        /*0044*/ 	.short	0x0008
        /*0046*/ 	.short	0x0038
        /*0048*/ 	.byte	0x00, 0xf0, 0x21, 0x00


	//----- nvinfo : EIATTR_KPARAM_INFO
	.align		4
.L_929:
        /*004c*/ 	.byte	0x04, 0x17
        /*004e*/ 	.short	(.L_931 - .L_930)
.L_930:
        /*0050*/ 	.word	0x00000000
        /*0054*/ 	.short	0x0007
        /*0056*/ 	.short	0x0030
        /*0058*/ 	.byte	0x00, 0xf0, 0x11, 0x00


	//----- nvinfo : EIATTR_KPARAM_INFO
	.align		4
.L_931:
        /*005c*/ 	.byte	0x04, 0x17
        /*005e*/ 	.short	(.L_933 - .L_932)
.L_932:
        /*0060*/ 	.word	0x00000000
        /*0064*/ 	.short	0x0006
        /*0066*/ 	.short	0x002c
        /*0068*/ 	.byte	0x00, 0xf0, 0x11, 0x00


	//----- nvinfo : EIATTR_KPARAM_INFO
	.align		4
.L_933:
        /*006c*/ 	.byte	0x04, 0x17
        /*006e*/ 	.short	(.L_935 - .L_934)
.L_934:
        /*0070*/ 	.word	0x00000000
        /*0074*/ 	.short	0x0005
        /*0076*/ 	.short	0x0028
        /*0078*/ 	.byte	0x00, 0xf0, 0x11, 0x00


	//----- nvinfo : EIATTR_KPARAM_INFO
	.align		4
.L_935:
        /*007c*/ 	.byte	0x04, 0x17
        /*007e*/ 	.short	(.L_937 - .L_936)
.L_936:
        /*0080*/ 	.word	0x00000000
        /*0084*/ 	.short	0x0004
        /*0086*/ 	.short	0x0020
        /*0088*/ 	.byte	0x00, 0xf0, 0x21, 0x00


	//----- nvinfo : EIATTR_KPARAM_INFO
	.align		4
.L_937:
        /*008c*/ 	.byte	0x04, 0x17
        /*008e*/ 	.short	(.L_939 - .L_938)
.L_938:
        /*0090*/ 	.word	0x00000000
        /*0094*/ 	.short	0x0003
        /*0096*/ 	.short	0x0018
        /*0098*/ 	.byte	0x00, 0xf0, 0x21, 0x00


	//----- nvinfo : EIATTR_KPARAM_INFO
	.align		4
.L_939:
        /*009c*/ 	.byte	0x04, 0x17
        /*009e*/ 	.short	(.L_941 - .L_940)
.L_940:
        /*00a0*/ 	.word	0x00000000
        /*00a4*/ 	.short	0x0002
        /*00a6*/ 	.short	0x0010
        /*00a8*/ 	.byte	0x00, 0xf0, 0x21, 0x00


	//----- nvinfo : EIATTR_KPARAM_INFO
	.align		4
.L_941:
        /*00ac*/ 	.byte	0x04, 0x17
        /*00ae*/ 	.short	(.L_943 - .L_942)
.L_942:
        /*00b0*/ 	.word	0x00000000
        /*00b4*/ 	.short	0x0001
        /*00b6*/ 	.short	0x0008
        /*00b8*/ 	.byte	0x00, 0xf0, 0x21, 0x00


	//----- nvinfo : EIATTR_KPARAM_INFO
	.align		4
.L_943:
        /*00bc*/ 	.byte	0x04, 0x17
        /*00be*/ 	.short	(.L_945 - .L_944)
.L_944:
        /*00c0*/ 	.word	0x00000000
        /*00c4*/ 	.short	0x0000
        /*00c6*/ 	.short	0x0000
        /*00c8*/ 	.byte	0x00, 0xf0, 0x21, 0x00


	//----- nvinfo : EIATTR_MAXREG_COUNT
	.align		4
.L_945:
        /*00cc*/ 	.byte	0x03, 0x1b
        /*00ce*/ 	.short	0x00ff


	//----- nvinfo : EIATTR_MERCURY_ISA_VERSION
	.align		4
        /*00d0*/ 	.byte	0x03, 0x5f
        /*00d2*/ 	.short	0x0000


	//----- nvinfo : EIATTR_EXIT_INSTR_OFFSETS
	.align		4
        /*00d4*/ 	.byte	0x04, 0x1c
        /*00d6*/ 	.short	(.L_947 - .L_946)


	//   ....[0]....
.L_946:
        /*00d8*/ 	.word	0x00000070


	//   ....[1]....
        /*00dc*/ 	.word	0x000002a0


	//   ....[2]....
        /*00e0*/ 	.word	0x000007e0


	//   ....[3]....
        /*00e4*/ 	.word	0x00000bc0


	//   ....[4]....
        /*00e8*/ 	.word	0x00000d20


	//----- nvinfo : EIATTR_CRS_STACK_SIZE
	.align		4
.L_947:
        /*00ec*/ 	.byte	0x04, 0x1e
        /*00ee*/ 	.short	(.L_949 - .L_948)
.L_948:
        /*00f0*/ 	.word	0x00000000
.L_949:


//--------------------- .nv.info._ZN4vllm3moe32moe_lora_align_block_size_kernelIhEEvPT_PilS4_iimiiS4_S4_iS4_S4_S4_iiS4_S4_b --------------------------
	.section	.nv.info._ZN4vllm3moe32moe_lora_align_block_size_kernelIhEEvPT_PilS4_iimiiS4_S4_iS4_S4_S4_iiS4_S4_b,"",@"SHT_CUDA_INFO"
	.sectionflags	@""
	.align	4


	//----- nvinfo : EIATTR_CUDA_API_VERSION
	.align		4
        /*0000*/ 	.byte	0x04, 0x37
        /*0002*/ 	.short	(.L_951 - .L_950)
.L_950:
        /*0004*/ 	.word	0x00000082


	//----- nvinfo : EIATTR_SW2861232_WAR
	.align		4
.L_951:
        /*0008*/ 	.byte	0x01, 0x35
	.zero		2


	//----- nvinfo : EIATTR_PARAM_CBANK
	.align		4
        /*000c*/ 	.byte	0x04, 0x0a
        /*000e*/ 	.short	(.L_953 - .L_952)
	.align		4
.L_952:
        /*0010*/ 	.word	index@(.nv.constant0._ZN4vllm3moe32moe_lora_align_block_size_kernelIhEEvPT_PilS4_iimiiS4_S4_iS4_S4_S4_iiS4_S4_b)
        /*0014*/ 	.short	0x0160
        /*0016*/ 	.short	0x0081


	//----- nvinfo : EIATTR_CBANK_PARAM_SIZE
	.align		4
.L_953:
        /*0018*/ 	.byte	0x03, 0x19
        /*001a*/ 	.short	0x0081


	//----- nvinfo : EIATTR_KPARAM_INFO
	.align		4
        /*001c*/ 	.byte	0x04, 0x17
        /*001e*/ 	.short	(.L_955 - .L_954)
.L_954:
        /*0020*/ 	.word	0x00000000
        /*0024*/ 	.short	0x0013
        /*0026*/ 	.short	0x0080
        /*0028*/ 	.byte	0x00, 0xf0, 0x05, 0x00


	//----- nvinfo : EIATTR_KPARAM_INFO
	.align		4
.L_955:
        /*002c*/ 	.byte	0x04, 0x17
        /*002e*/ 	.short	(.L_957 - .L_956)
.L_956:
        /*0030*/ 	.word	0x00000000
        /*0034*/ 	.short	0x0012
        /*0036*/ 	.short	0x0078
        /*0038*/ 	.byte	0x00, 0xf0, 0x21, 0x00


	//----- nvinfo : EIATTR_KPARAM_INFO
	.align		4
.L_957:
        /*003c*/ 	.byte	0x04, 0x17
        /*003e*/ 	.short	(.L_959 - .L_958)
.L_958:
        /*0040*/ 	.word	0x00000000
        /*0044*/ 	.short	0x0011
        /*0046*/ 	.short	0x0070
        /*0048*/ 	.byte	0x00, 0xf0, 0x21, 0x00


	//----- nvinfo : EIATTR_KPARAM_INFO
	.align		4
.L_959:
        /*004c*/ 	.byte	0x04, 0x17
        /*004e*/ 	.short	(.L_961 - .L_960)
.L_960:
        /*0050*/ 	.word	0x00000000
        /*0054*/ 	.short	0x0010
        /*0056*/ 	.short	0x006c
        /*0058*/ 	.byte	0x00, 0xf0, 0x11, 0x00


	//----- nvinfo : EIATTR_KPARAM_INFO
	.align		4
.L_961:
        /*005c*/ 	.byte	0x04, 0x17
        /*005e*/ 	.short	(.L_963 - .L_962)
.L_962:
        /*0060*/ 	.word	0x00000000
        /*0064*/ 	.short	0x000f
        /*0066*/ 	.short	0x0068
        /*0068*/ 	.byte	0x00, 0xf0, 0x11, 0x00


	//----- nvinfo : EIATTR_KPARAM_INFO
	.align		4
.L_963:
        /*006c*/ 	.byte	0x04, 0x17
        /*006e*/ 	.short	(.L_965 - .L_964)
.L_964:
        /*0070*/ 	.word	0x00000000
        /*0074*/ 	.short	0x000e
        /*0076*/ 	.short	0x0060
        /*0078*/ 	.byte	0x00, 0xf0, 0x21, 0x00


	//----- nvinfo : EIATTR_KPARAM_INFO
	.align		4
.L_965:
        /*007c*/ 	.byte	0x04, 0x17
        /*007e*/ 	.short	(.L_967 - .L_966)
.L_966:
        /*0080*/ 	.word	0x00000000
        /*0084*/ 	.short	0x000d
        /*0086*/ 	.short	0x0058
        /*0088*/ 	.byte	0x00, 0xf0, 0x21, 0x00


	//----- nvinfo : EIATTR_KPARAM_INFO
	.align		4
.L_967:
        /*008c*/ 	.byte	0x04, 0x17
        /*008e*/ 	.short	(.L_969 - .L_968)
.L_968:
        /*0090*/ 	.word	0x00000000
        /*0094*/ 	.short	0x000c
        /*0096*/ 	.short	0x0050
        /*0098*/ 	.byte	0x00, 0xf0, 0x21, 0x00


	//----- nvinfo : EIATTR_KPARAM_INFO
	.align		4
.L_969:
        /*009c*/ 	.byte	0x04, 0x17
        /*009e*/ 	.short	(.L_971 - .L_970)
.L_970:
        /*00a0*/ 	.word	0x00000000
        /*00a4*/ 	.short	0x000b
        /*00a6*/ 	.short	0x0048
        /*00a8*/ 	.byte	0x00, 0xf0, 0x11, 0x00


	//----- nvinfo : EIATTR_KPARAM_INFO
	.align		4
.L_971:
        /*00ac*/ 	.byte	0x04, 0x17
        /*00ae*/ 	.short	(.L_973 - .L_972)
.L_972:
        /*00b0*/ 	.word	0x00000000
        /*00b4*/ 	.short	0x000a
        /*00b6*/ 	.short	0x0040
        /*00b8*/ 	.byte	0x00, 0xf0, 0x21, 0x00


	//----- nvinfo : EIATTR_KPARAM_INFO
	.align		4
.L_973:
        /*00bc*/ 	.byte	0x04, 0x17
        /*00be*/ 	.short	(.L_975 - .L_974)
.L_974:
        /*00c0*/ 	.word	0x00000000
        /*00c4*/ 	.short	0x0009
        /*00c6*/ 	.short	0x0038
        /*00c8*/ 	.byte	0x00, 0xf0, 0x21, 0x00


	//----- nvinfo : EIATTR_KPARAM_INFO
	.align		4
.L_975:
        /*00cc*/ 	.byte	0x04, 0x17
        /*00ce*/ 	.short	(.L_977 - .L_976)
.L_976:
        /*00d0*/ 	.word	0x00000000
        /*00d4*/ 	.short	0x0008
        /*00d6*/ 	.short	0x0034
        /*00d8*/ 	.byte	0x00, 0xf0, 0x11, 0x00


	//----- nvinfo : EIATTR_KPARAM_INFO
	.align		4
.L_977:
        /*00dc*/ 	.byte	0x04, 0x17
        /*00de*/ 	.short	(.L_979 - .L_978)
.L_978:
        /*00e0*/ 	.word	0x00000000
        /*00e4*/ 	.short	0x0007
        /*00e6*/ 	.short	0x0030
        /*00e8*/ 	.byte	0x00, 0xf0, 0x11, 0x00


	//----- nvinfo : EIATTR_KPARAM_INFO
	.align		4
.L_979:
        /*00ec*/ 	.byte	0x04, 0x17
        /*00ee*/ 	.short	(.L_981 - .L_980)
.L_980:
        /*00f0*/ 	.word	0x00000000
        /*00f4*/ 	.short	0x0006
        /*00f6*/ 	.short	0x0028
        /*00f8*/ 	.byte	0x00, 0xf0, 0x21, 0x00


	//----- nvinfo : EIATTR_KPARAM_INFO
	.align		4
.L_981:
        /*00fc*/ 	.byte	0x04, 0x17
        /*00fe*/ 	.short	(.L_983 - .L_982)
.L_982:
        /*0100*/ 	.word	0x00000000
        /*0104*/ 	.short	0x0005
        /*0106*/ 	.short	0x0024
        /*0108*/ 	.byte	0x00, 0xf0, 0x11, 0x00


	//----- nvinfo : EIATTR_KPARAM_INFO
	.align		4
.L_983:
        /*010c*/ 	.byte	0x04, 0x17
        /*010e*/ 	.short	(.L_985 - .L_984)
.L_984:
        /*0110*/ 	.word	0x00000000
        /*0114*/ 	.short	0x0004
        /*0116*/ 	.short	0x0020
        /*0118*/ 	.byte	0x00, 0xf0, 0x11, 0x00


	//----- nvinfo : EIATTR_KPARAM_INFO
	.align		4
.L_985:
        /*011c*/ 	.byte	0x04, 0x17
        /*011e*/ 	.short	(.L_987 - .L_986)
.L_986:
        /*0120*/ 	.word	0x00000000
        /*0124*/ 	.short	0x0003
        /*0126*/ 	.short	0x0018
        /*0128*/ 	.byte	0x00, 0xf0, 0x21, 0x00


	//----- nvinfo : EIATTR_KPARAM_INFO
	.align		4
.L_987:
        /*012c*/ 	.byte	0x04, 0x17
        /*012e*/ 	.short	(.L_989 - .L_988)
.L_988:
        /*0130*/ 	.word	0x00000000
        /*0134*/ 	.short	0x0002
        /*0136*/ 	.short	0x0010
        /*0138*/ 	.byte	0x00, 0xf0, 0x21, 0x00


	//----- nvinfo : EIATTR_KPARAM_INFO
	.align		4
.L_989:
        /*013c*/ 	.byte	0x04, 0x17
        /*013e*/ 	.short	(.L_991 - .L_990)
.L_990:
        /*0140*/ 	.word	0x00000000
        /*0144*/ 	.short	0x0001
        /*0146*/ 	.short	0x0008
        /*0148*/ 	.byte	0x00, 0xf0, 0x21, 0x00


	//----- nvinfo : EIATTR_KPARAM_INFO
	.align		4
.L_991:
        /*014c*/ 	.byte	0x04, 0x17
        /*014e*/ 	.short	(.L_993 - .L_992)
.L_992:
        /*0150*/ 	.word	0x00000000
        /*0154*/ 	.short	0x0000
        /*0156*/ 	.short	0x0000
        /*0158*/ 	.byte	0x00, 0xf0, 0x21, 0x00


	//----- nvinfo : EIATTR_MAXREG_COUNT
	.align		4
.L_993:
        /*015c*/ 	.byte	0x03, 0x1b
        /*015e*/ 	.short	0x00ff


	//----- nvinfo : EIATTR_NUM_BARRIERS
	.align		4
        /*0160*/ 	.byte	0x02, 0x4c
        /*0162*/ 	.byte	0x01
	.zero		1


	//----- nvinfo : EIATTR_MERCURY_ISA_VERSION
	.align		4
        /*0164*/ 	.byte	0x03, 0x5f
        /*0166*/ 	.short	0x0000


	//----- nvinfo : EIATTR_COOP_GROUP_MASK_REGIDS
	.align		4
        /*0168*/ 	.byte	0x04, 0x29
        /*016a*/ 	.short	(.L_995 - .L_994)


	//   ....[0]....
.L_994:
        /*016c*/ 	.word	0xffffffff


	//   ....[1]....
        /*0170*/ 	.word	0xffffffff


	//   ....[2]....
        /*0174*/ 	.word	0xffffffff


	//   ....[3]....
        /*0178*/ 	.word	0xffffffff


	//   ....[4]....
        /*017c*/ 	.word	0xffffffff


	//   ....[5]....
        /*0180*/ 	.word	0xffffffff


	//   ....[6]....
        /*0184*/ 	.word	0xffffffff


	//   ....[7]....
        /*0188*/ 	.word	0xffffffff


	//   ....[8]....
        /*018c*/ 	.word	0xffffffff


	//   ....[9]....
        /*0190*/ 	.word	0xffffffff


	//----- nvinfo : EIATTR_COOP_GROUP_INSTR_OFFSETS
	.align		4
.L_995:
        /*0194*/ 	.byte	0x04, 0x28
        /*0196*/ 	.short	(.L_997 - .L_996)


	//   ....[0]....
.L_996:
        /*0198*/ 	.word	0x00001960


	//   ....[1]....
        /*019c*/ 	.word	0x000019a0


	//   ....[2]....
        /*01a0*/ 	.word	0x000019c0


	//   ....[3]....
        /*01a4*/ 	.word	0x000019e0


	//   ....[4]....
        /*01a8*/ 	.word	0x00001a10


	//   ....[5]....
        /*01ac*/ 	.word	0x00002eb0


	//   ....[6]....
        /*01b0*/ 	.word	0x00002f30


	//   ....[7]....
        /*01b4*/ 	.word	0x00002fb0


	//   ....[8]....
        /*01b8*/ 	.word	0x00003030


	//   ....[9]....
        /*01bc*/ 	.word	0x000030b0


	//----- nvinfo : EIATTR_EXIT_INSTR_OFFSETS
	.align		4
.L_997:
        /*01c0*/ 	.byte	0x04, 0x1c
        /*01c2*/ 	.short	(.L_999 - .L_998)


	//   ....[0]....
.L_998:
        /*01c4*/ 	.word	0x000000a0


	//   ....[1]....
        /*01c8*/ 	.word	0x00000110


	//   ....[2]....
        /*01cc*/ 	.word	0x000007b0


	//   ....[3]....
        /*01d0*/ 	.word	0x000008a0


	//   ....[4]....
        /*01d4*/ 	.word	0x00002d70


	//   ....[5]....
        /*01d8*/ 	.word	0x00002e50


	//----- nvinfo : EIATTR_CRS_STACK_SIZE
	.align		4
.L_999:
        /*01dc*/ 	.byte	0x04, 0x1e
        /*01de*/ 	.short	(.L_1001 - .L_1000)
.L_1000:
        /*01e0*/ 	.word	0x00000000
.L_1001:


//--------------------- .nv.info._ZN4vllm3moe51moe_lora_align_block_size_small_batch_expert_kernelIhLi256EEEvPT_PilS4_iimiiS4_S4_iS4_S4_S4_S4_b --------------------------
	.section	.nv.info._ZN4vllm3moe51moe_lora_align_block_size_small_batch_expert_kernelIhLi256EEEvPT_PilS4_iimiiS4_S4_iS4_S4_S4_S4_b,"",@"SHT_CUDA_INFO"
	.sectionflags	@""
	.align	4


	//----- nvinfo : EIATTR_CUDA_API_VERSION
	.align		4
        /*0000*/ 	.byte	0x04, 0x37
        /*0002*/ 	.short	(.L_1003 - .L_1002)
.L_1002:
        /*0004*/ 	.word	0x00000082


	//----- nvinfo : EIATTR_SW2861232_WAR
	.align		4
.L_1003:
        /*0008*/ 	.byte	0x01, 0x35
	.zero		2


	//----- nvinfo : EIATTR_PARAM_CBANK
	.align		4
        /*000c*/ 	.byte	0x04, 0x0a
        /*000e*/ 	.short	(.L_1005 - .L_1004)
	.align		4
.L_1004:
        /*0010*/ 	.word	index@(.nv.constant0._ZN4vllm3moe51moe_lora_align_block_size_small_batch_expert_kernelIhLi256EEEvPT_PilS4_iimiiS4_S4_iS4_S4_S4_S4_b)
        /*0014*/ 	.short	0x0160
        /*0016*/ 	.short	0x0071


	//----- nvinfo : EIATTR_CBANK_PARAM_SIZE
	.align		4
.L_1005:
        /*0018*/ 	.byte	0x03, 0x19
        /*001a*/ 	.short	0x0071


	//----- nvinfo : EIATTR_KPARAM_INFO
	.align		4
        /*001c*/ 	.byte	0x04, 0x17
        /*001e*/ 	.short	(.L_1007 - .L_1006)
.L_1006:
        /*0020*/ 	.word	0x00000000
        /*0024*/ 	.short	0x0010
        /*0026*/ 	.short	0x0070
        /*0028*/ 	.byte	0x00, 0xf0, 0x05, 0x00


	//----- nvinfo : EIATTR_KPARAM_INFO
	.align		4
.L_1007:
        /*002c*/ 	.byte	0x04, 0x17
        /*002e*/ 	.short	(.L_1009 - .L_1008)
.L_1008:
        /*0030*/ 	.word	0x00000000
        /*0034*/ 	.short	0x000f
        /*0036*/ 	.short	0x0068
        /*0038*/ 	.byte	0x00, 0xf0, 0x21, 0x00


	//----- nvinfo : EIATTR_KPARAM_INFO
	.align		4
.L_1009:
        /*003c*/ 	.byte	0x04, 0x17
        /*003e*/ 	.short	(.L_1011 - .L_1010)
.L_1010:
        /*0040*/ 	.word	0x00000000
        /*0044*/ 	.short	0x000e
        /*0046*/ 	.short	0x0060
        /*0048*/ 	.byte	0x00, 0xf0, 0x21, 0x00


	//----- nvinfo : EIATTR_KPARAM_INFO
	.align		4
.L_1011:
        /*004c*/ 	.byte	0x04, 0x17
        /*004e*/ 	.short	(.L_1013 - .L_1012)
.L_1012:
        /*0050*/ 	.word	0x00000000
        /*0054*/ 	.short	0x000d
        /*0056*/ 	.short	0x0058
        /*0058*/ 	.byte	0x00, 0xf0, 0x21, 0x00


	//----- nvinfo : EIATTR_KPARAM_INFO
	.align		4
.L_1013:
        /*005c*/ 	.byte	0x04, 0x17
        /*005e*/ 	.short	(.L_1015 - .L_1014)
.L_1014:
        /*0060*/ 	.word	0x00000000
        /*0064*/ 	.short	0x000c
        /*0066*/ 	.short	0x0050
        /*0068*/ 	.byte	0x00, 0xf0, 0x21, 0x00


	//----- nvinfo : EIATTR_KPARAM_INFO
	.align		4
.L_1015:
        /*006c*/ 	.byte	0x04, 0x17
        /*006e*/ 	.short	(.L_1017 - .L_1016)
.L_1016:
        /*0070*/ 	.word	0x00000000
        /*0074*/ 	.short	0x000b
        /*0076*/ 	.short	0x0048
        /*0078*/ 	.byte	0x00, 0xf0, 0x11, 0x00


	//----- nvinfo : EIATTR_KPARAM_INFO
	.align		4
.L_1017:
        /*007c*/ 	.byte	0x04, 0x17
        /*007e*/ 	.short	(.L_1019 - .L_1018)
.L_1018:
        /*0080*/ 	.word	0x00000000
        /*0084*/ 	.short	0x000a
        /*0086*/ 	.short	0x0040
        /*0088*/ 	.byte	0x00, 0xf0, 0x21, 0x00


	//----- nvinfo : EIATTR_KPARAM_INFO
	.align		4
.L_1019:
        /*008c*/ 	.byte	0x04, 0x17
        /*008e*/ 	.short	(.L_1021 - .L_1020)
.L_1020:
        /*0090*/ 	.word	0x00000000
        /*0094*/ 	.short	0x0009
        /*0096*/ 	.short	0x0038
        /*0098*/ 	.byte	0x00, 0xf0, 0x21, 0x00


	//----- nvinfo : EIATTR_KPARAM_INFO
	.align		4
.L_1021:
        /*009c*/ 	.byte	0x04, 0x17
        /*009e*/ 	.short	(.L_1023 - .L_1022)
.L_1022:
        /*00a0*/ 	.word	0x00000000
        /*00a4*/ 	.short	0x0008
        /*00a6*/ 	.short	0x0034
        /*00a8*/ 	.byte	0x00, 0xf0, 0x11, 0x00


	//----- nvinfo : EIATTR_KPARAM_INFO
	.align		4
.L_1023:
        /*00ac*/ 	.byte	0x04, 0x17
        /*00ae*/ 	.short	(.L_1025 - .L_1024)
.L_1024:
        /*00b0*/ 	.word	0x00000000
        /*00b4*/ 	.short	0x0007
        /*00b6*/ 	.short	0x0030
        /*00b8*/ 	.byte	0x00, 0xf0, 0x11, 0x00


	//----- nvinfo : EIATTR_KPARAM_INFO
	.align		4
.L_1025:
        /*00bc*/ 	.byte	0x04, 0x17
        /*00be*/ 	.short	(.L_1027 - .L_1026)
.L_1026:
        /*00c0*/ 	.word	0x00000000
        /*00c4*/ 	.short	0x0006
        /*00c6*/ 	.short	0x0028
        /*00c8*/ 	.byte	0x00, 0xf0, 0x21, 0x00


	//----- nvinfo : EIATTR_KPARAM_INFO
	.align		4
.L_1027:
        /*00cc*/ 	.byte	0x04, 0x17
        /*00ce*/ 	.short	(.L_1029 - .L_1028)
.L_1028:
        /*00d0*/ 	.word	0x00000000
        /*00d4*/ 	.short	0x0005
        /*00d6*/ 	.short	0x0024
        /*00d8*/ 	.byte	0x00, 0xf0, 0x11, 0x00


	//----- nvinfo : EIATTR_KPARAM_INFO
	.align		4
.L_1029:
        /*00dc*/ 	.byte	0x04, 0x17
        /*00de*/ 	.short	(.L_1031 - .L_1030)
.L_1030:
        /*00e0*/ 	.word	0x00000000
        /*00e4*/ 	.short	0x0004
        /*00e6*/ 	.short	0x0020
        /*00e8*/ 	.byte	0x00, 0xf0, 0x11, 0x00


	//----- nvinfo : EIATTR_KPARAM_INFO
	.align		4
.L_1031:
        /*00ec*/ 	.byte	0x04, 0x17
        /*00ee*/ 	.short	(.L_1033 - .L_1032)
.L_1032:
        /*00f0*/ 	.word	0x00000000
        /*00f4*/ 	.short	0x0003
        /*00f6*/ 	.short	0x0018
        /*00f8*/ 	.byte	0x00, 0xf0, 0x21, 0x00


	//----- nvinfo : EIATTR_KPARAM_INFO
	.align		4
.L_1033:
        /*00fc*/ 	.byte	0x04, 0x17
        /*00fe*/ 	.short	(.L_1035 - .L_1034)
.L_1034:
        /*0100*/ 	.word	0x00000000
        /*0104*/ 	.short	0x0002
        /*0106*/ 	.short	0x0010
        /*0108*/ 	.byte	0x00, 0xf0, 0x21, 0x00


	//----- nvinfo : EIATTR_KPARAM_INFO
	.align		4
.L_1035:
        /*010c*/ 	.byte	0x04, 0x17
        /*010e*/ 	.short	(.L_1037 - .L_1036)
.L_1036:
        /*0110*/ 	.word	0x00000000
        /*0114*/ 	.short	0x0001
        /*0116*/ 	.short	0x0008
        /*0118*/ 	.byte	0x00, 0xf0, 0x21, 0x00


	//----- nvinfo : EIATTR_KPARAM_INFO
	.align		4
.L_1037:
        /*011c*/ 	.byte	0x04, 0x17
        /*011e*/ 	.short	(.L_1039 - .L_1038)
.L_1038:
        /*0120*/ 	.word	0x00000000
        /*0124*/ 	.short	0x0000
        /*0126*/ 	.short	0x0000
        /*0128*/ 	.byte	0x00, 0xf0, 0x21, 0x00


	//----- nvinfo : EIATTR_MAXREG_COUNT
	.align		4
.L_1039:
        /*012c*/ 	.byte	0x03, 0x1b
        /*012e*/ 	.short	0x00ff


	//----- nvinfo : EIATTR_NUM_BARRIERS
	.align		4
        /*0130*/ 	.byte	0x02, 0x4c
        /*0132*/ 	.byte	0x01
	.zero		1


	//----- nvinfo : EIATTR_MERCURY_ISA_VERSION
	.align		4
        /*0134*/ 	.byte	0x03, 0x5f
        /*0136*/ 	.short	0x0000


	//----- nvinfo : EIATTR_EXIT_INSTR_OFFSETS
	.align		4
        /*0138*/ 	.byte	0x04, 0x1c
        /*013a*/ 	.short	(.L_1041 - .L_1040)


	//   ....[0]....
.L_1040:
        /*013c*/ 	.word	0x00000090


	//   ....[1]....
        /*0140*/ 	.word	0x00000100


	//   ....[2]....
        /*0144*/ 	.word	0x000037d0


	//   ....[3]....
        /*0148*/ 	.word	0x00003c80


	//   ....[4]....
        /*014c*/ 	.word	0x00004060


	//   ....[5]....
        /*0150*/ 	.word	0x00004180


	//   ....[6]....
        /*0154*/ 	.word	0x00004690


	//----- nvinfo : EIATTR_CRS_STACK_SIZE
	.align		4
.L_1041:
        /*0158*/ 	.byte	0x04, 0x1e
        /*015a*/ 	.short	(.L_1043 - .L_1042)
.L_1042:
        /*015c*/ 	.word	0x00000000
.L_1043:


//--------------------- .nv.info._ZN4vllm3moe14moe_sum_kernelIN3c108BFloat16ELi4EEEvPT_PKS4_i --------------------------
	.section	.nv.info._ZN4vllm3moe14moe_sum_kernelIN3c108BFloat16ELi4EEEvPT_PKS4_i,"",@"SHT_CUDA_INFO"
	.sectionflags	@""
	.align	4


	//----- nvinfo : EIATTR_CUDA_API_VERSION
	.align		4
        /*0000*/ 	.byte	0x04, 0x37
        /*0002*/ 	.short	(.L_1045 - .L_1044)
.L_1044:
        /*0004*/ 	.word	0x00000082


	//----- nvinfo : EIATTR_SW2861232_WAR
	.align		4
.L_1045:
        /*0008*/ 	.byte	0x01, 0x35
	.zero		2


	//----- nvinfo : EIATTR_PARAM_CBANK
	.align		4
        /*000c*/ 	.byte	0x04, 0x0a
        /*000e*/ 	.short	(.L_1047 - .L_1046)
	.align		4
.L_1046:
        /*0010*/ 	.word	index@(.nv.constant0._ZN4vllm3moe14moe_sum_kernelIN3c108BFloat16ELi4EEEvPT_PKS4_i)
        /*0014*/ 	.short	0x0160
        /*0016*/ 	.short	0x0014


	//----- nvinfo : EIATTR_CBANK_PARAM_SIZE
	.align		4
.L_1047:
        /*0018*/ 	.byte	0x03, 0x19
        /*001a*/ 	.short	0x0014


	//----- nvinfo : EIATTR_KPARAM_INFO
	.align		4
        /*001c*/ 	.byte	0x04, 0x17
        /*001e*/ 	.short	(.L_1049 - .L_1048)
.L_1048:
        /*0020*/ 	.word	0x00000000
        /*0024*/ 	.short	0x0002
        /*0026*/ 	.short	0x0010
        /*0028*/ 	.byte	0x00, 0xf0, 0x11, 0x00


	//----- nvinfo : EIATTR_KPARAM_INFO
	.align		4
.L_1049:
        /*002c*/ 	.byte	0x04, 0x17
        /*002e*/ 	.short	(.L_1051 - .L_1050)
.L_1050:
        /*0030*/ 	.word	0x00000000
        /*0034*/ 	.short	0x0001
        /*0036*/ 	.short	0x0008
        /*0038*/ 	.byte	0x00, 0xf0, 0x21, 0x00


	//----- nvinfo : EIATTR_KPARAM_INFO
	.align		4
.L_1051:
        /*003c*/ 	.byte	0x04, 0x17
        /*003e*/ 	.short	(.L_1053 - .L_1052)
.L_1052:
        /*0040*/ 	.word	0x00000000
        /*0044*/ 	.short	0x0000
        /*0046*/ 	.short	0x0000
        /*0048*/ 	.byte	0x00, 0xf0, 0x21, 0x00


	//----- nvinfo : EIATTR_MAXREG_COUNT
	.align		4
.L_1053:
        /*004c*/ 	.byte	0x03, 0x1b
        /*004e*/ 	.short	0x00ff


	//----- nvinfo : EIATTR_MERCURY_ISA_VERSION
	.align		4
        /*0050*/ 	.byte	0x03, 0x5f
        /*0052*/ 	.short	0x0000


	//----- nvinfo : EIATTR_EXIT_INSTR_OFFSETS
	.align		4
        /*0054*/ 	.byte	0x04, 0x1c
        /*0056*/ 	.short	(.L_1055 - .L_1054)


	//   ....[0]....
.L_1054:
        /*0058*/ 	.word	0x00000060


	//   ....[1]....
        /*005c*/ 	.word	0x000003c0


	//----- nvinfo : EIATTR_CRS_STACK_SIZE
	.align		4
.L_1055:
        /*0060*/ 	.byte	0x04, 0x1e
        /*0062*/ 	.short	(.L_1057 - .L_1056)
.L_1056:
        /*0064*/ 	.word	0x00000000
.L_1057:


//--------------------- .nv.info._ZN4vllm3moe14moe_sum_kernelIN3c104HalfELi4EEEvPT_PKS4_i --------------------------
	.section	.nv.info._ZN4vllm3moe14moe_sum_kernelIN3c104HalfELi4EEEvPT_PKS4_i,"",@"SHT_CUDA_INFO"
	.sectionflags	@""
	.align	4


	//----- nvinfo : EIATTR_CUDA_API_VERSION
	.align		4
        /*0000*/ 	.byte	0x04, 0x37
        /*0002*/ 	.short	(.L_1059 - .L_1058)
.L_1058:
        /*0004*/ 	.word	0x00000082


	//----- nvinfo : EIATTR_SW2861232_WAR
	.align		4
.L_1059:
        /*0008*/ 	.byte	0x01, 0x35
	.zero		2


	//----- nvinfo : EIATTR_PARAM_CBANK
	.align		4
        /*000c*/ 	.byte	0x04, 0x0a
        /*000e*/ 	.short	(.L_1061 - .L_1060)
	.align		4
.L_1060:
        /*0010*/ 	.word	index@(.nv.constant0._ZN4vllm3moe14moe_sum_kernelIN3c104HalfELi4EEEvPT_PKS4_i)
        /*0014*/ 	.short	0x0160
        /*0016*/ 	.short	0x0014


	//----- nvinfo : EIATTR_CBANK_PARAM_SIZE
	.align		4
.L_1061:
        /*0018*/ 	.byte	0x03, 0x19
        /*001a*/ 	.short	0x0014


	//----- nvinfo : EIATTR_KPARAM_INFO
	.align		4
        /*001c*/ 	.byte	0x04, 0x17
        /*001e*/ 	.short	(.L_1063 - .L_1062)
.L_1062:
        /*0020*/ 	.word	0x00000000
        /*0024*/ 	.short	0x0002
        /*0026*/ 	.short	0x0010
        /*0028*/ 	.byte	0x00, 0xf0, 0x11, 0x00


	//----- nvinfo : EIATTR_KPARAM_INFO
	.align		4
.L_1063:
        /*002c*/ 	.byte	0x04, 0x17
        /*002e*/ 	.short	(.L_1065 - .L_1064)
.L_1064:
        /*0030*/ 	.word	0x00000000
        /*0034*/ 	.short	0x0001
        /*0036*/ 	.short	0x0008
        /*0038*/ 	.byte	0x00, 0xf0, 0x21, 0x00


	//----- nvinfo : EIATTR_KPARAM_INFO
	.align		4
.L_1065:
        /*003c*/ 	.byte	0x04, 0x17
        /*003e*/ 	.short	(.L_1067 - .L_1066)
.L_1066:
        /*0040*/ 	.word	0x00000000
        /*0044*/ 	.short	0x0000
        /*0046*/ 	.short	0x0000
        /*0048*/ 	.byte	0x00, 0xf0, 0x21, 0x00


	//----- nvinfo : EIATTR_MAXREG_COUNT
	.align		4
.L_1067:
        /*004c*/ 	.byte	0x03, 0x1b
        /*004e*/ 	.short	0x00ff


	//----- nvinfo : EIATTR_MERCURY_ISA_VERSION
	.align		4
        /*0050*/ 	.byte	0x03, 0x5f
        /*0052*/ 	.short	0x0000


	//----- nvinfo : EIATTR_EXIT_INSTR_OFFSETS
	.align		4
        /*0054*/ 	.byte	0x04, 0x1c
        /*0056*/ 	.short	(.L_1069 - .L_1068)


	//   ....[0]....
.L_1068:
        /*0058*/ 	.word	0x00000060


	//   ....[1]....
        /*005c*/ 	.word	0x000003c0


	//----- nvinfo : EIATTR_CRS_STACK_SIZE
	.align		4
.L_1069:
        /*0060*/ 	.byte	0x04, 0x1e
        /*0062*/ 	.short	(.L_1071 - .L_1070)
.L_1070:
        /*0064*/ 	.word	0x00000000
.L_1071:


//--------------------- .nv.info._ZN4vllm3moe14moe_sum_kernelIfLi4EEEvPT_PKS2_i --------------------------
	.section	.nv.info._ZN4vllm3moe14moe_sum_kernelIfLi4EEEvPT_PKS2_i,"",@"SHT_CUDA_INFO"
	.sectionflags	@""
	.align	4


	//----- nvinfo : EIATTR_CUDA_API_VERSION
	.align		4
        /*0000*/ 	.byte	0x04, 0x37
        /*0002*/ 	.short	(.L_1073 - .L_1072)
.L_1072:
        /*0004*/ 	.word	0x00000082


	//----- nvinfo : EIATTR_SW2861232_WAR
	.align		4
.L_1073:
        /*0008*/ 	.byte	0x01, 0x35
	.zero		2


	//----- nvinfo : EIATTR_PARAM_CBANK
	.align		4
        /*000c*/ 	.byte	0x04, 0x0a
        /*000e*/ 	.short	(.L_1075 - .L_1074)
	.align		4
.L_1074:
        /*0010*/ 	.word	index@(.nv.constant0._ZN4vllm3moe14moe_sum_kernelIfLi4EEEvPT_PKS2_i)
        /*0014*/ 	.short	0x0160
        /*0016*/ 	.short	0x0014


	//----- nvinfo : EIATTR_CBANK_PARAM_SIZE
	.align		4
.L_1075:
        /*0018*/ 	.byte	0x03, 0x19
        /*001a*/ 	.short	0x0014


	//----- nvinfo : EIATTR_KPARAM_INFO
	.align		4
        /*001c*/ 	.byte	0x04, 0x17
        /*001e*/ 	.short	(.L_1077 - .L_1076)
.L_1076:
        /*0020*/ 	.word	0x00000000
        /*0024*/ 	.short	0x0002
        /*0026*/ 	.short	0x0010
        /*0028*/ 	.byte	0x00, 0xf0, 0x11, 0x00


	//----- nvinfo : EIATTR_KPARAM_INFO
	.align		4
.L_1077:
        /*002c*/ 	.byte	0x04, 0x17
        /*002e*/ 	.short	(.L_1079 - .L_1078)
.L_1078:
        /*0030*/ 	.word	0x00000000
        /*0034*/ 	.short	0x0001
        /*0036*/ 	.short	0x0008
        /*0038*/ 	.byte	0x00, 0xf0, 0x21, 0x00


	//----- nvinfo : EIATTR_KPARAM_INFO
	.align		4
.L_1079:
        /*003c*/ 	.byte	0x04, 0x17
        /*003e*/ 	.short	(.L_1081 - .L_1080)
.L_1080:
        /*0040*/ 	.word	0x00000000
        /*0044*/ 	.short	0x0000
        /*0046*/ 	.short	0x0000
        /*0048*/ 	.byte	0x00, 0xf0, 0x21, 0x00


	//----- nvinfo : EIATTR_MAXREG_COUNT
	.align		4
.L_1081:
        /*004c*/ 	.byte	0x03, 0x1b
        /*004e*/ 	.short	0x00ff


	//----- nvinfo : EIATTR_MERCURY_ISA_VERSION
	.align		4
        /*0050*/ 	.byte	0x03, 0x5f
        /*0052*/ 	.short	0x0000


	//----- nvinfo : EIATTR_EXIT_INSTR_OFFSETS
	.align		4
        /*0054*/ 	.byte	0x04, 0x1c
        /*0056*/ 	.short	(.L_1083 - .L_1082)


	//   ....[0]....
.L_1082:
        /*0058*/ 	.word	0x00000060


	//   ....[1]....
        /*005c*/ 	.word	0x00000310


	//----- nvinfo : EIATTR_CRS_STACK_SIZE
	.align		4
.L_1083:
        /*0060*/ 	.byte	0x04, 0x1e
        /*0062*/ 	.short	(.L_1085 - .L_1084)
.L_1084:
        /*0064*/ 	.word	0x00000000
.L_1085:


//--------------------- .nv.info._ZN4vllm3moe14moe_sum_kernelIN3c108BFloat16ELi3EEEvPT_PKS4_i --------------------------
	.section	.nv.info._ZN4vllm3moe14moe_sum_kernelIN3c108BFloat16ELi3EEEvPT_PKS4_i,"",@"SHT_CUDA_INFO"
	.sectionflags	@""
	.align	4


	//----- nvinfo : EIATTR_CUDA_API_VERSION
	.align		4
        /*0000*/ 	.byte	0x04, 0x37
        /*0002*/ 	.short	(.L_1087 - .L_1086)
.L_1086:
        /*0004*/ 	.word	0x00000082


	//----- nvinfo : EIATTR_SW2861232_WAR
	.align		4
.L_1087:
        /*0008*/ 	.byte	0x01, 0x35
	.zero		2


	//----- nvinfo : EIATTR_PARAM_CBANK
	.align		4
        /*000c*/ 	.byte	0x04, 0x0a
        /*000e*/ 	.short	(.L_1089 - .L_1088)
	.align		4
.L_1088:
        /*0010*/ 	.word	index@(.nv.constant0._ZN4vllm3moe14moe_sum_kernelIN3c108BFloat16ELi3EEEvPT_PKS4_i)
        /*0014*/ 	.short	0x0160
        /*0016*/ 	.short	0x0014


	//----- nvinfo : EIATTR_CBANK_PARAM_SIZE
	.align		4
.L_1089:
        /*0018*/ 	.byte	0x03, 0x19
        /*001a*/ 	.short	0x0014


	//----- nvinfo : EIATTR_KPARAM_INFO
	.align		4
        /*001c*/ 	.byte	0x04, 0x17
        /*001e*/ 	.short	(.L_1091 - .L_1090)
.L_1090:
        /*0020*/ 	.word	0x00000000
        /*0024*/ 	.short	0x0002
        /*0026*/ 	.short	0x0010
        /*0028*/ 	.byte	0x00, 0xf0, 0x11, 0x00


	//----- nvinfo : EIATTR_KPARAM_INFO
	.align		4
.L_1091:
        /*002c*/ 	.byte	0x04, 0x17
        /*002e*/ 	.short	(.L_1093 - .L_1092)
.L_1092:
        /*0030*/ 	.word	0x00000000
        /*0034*/ 	.short	0x0001
        /*0036*/ 	.short	0x0008
        /*0038*/ 	.byte	0x00, 0xf0, 0x21, 0x00


	//----- nvinfo : EIATTR_KPARAM_INFO
	.align		4
.L_1093:
        /*003c*/ 	.byte	0x04, 0x17
        /*003e*/ 	.short	(.L_1095 - .L_1094)
.L_1094:
        /*0040*/ 	.word	0x00000000
        /*0044*/ 	.short	0x0000
        /*0046*/ 	.short	0x0000
        /*0048*/ 	.byte	0x00, 0xf0, 0x21, 0x00


	//----- nvinfo : EIATTR_MAXREG_COUNT
	.align		4
.L_1095:
        /*004c*/ 	.byte	0x03, 0x1b
        /*004e*/ 	.short	0x00ff


	//----- nvinfo : EIATTR_MERCURY_ISA_VERSION
	.align		4
        /*0050*/ 	.byte	0x03, 0x5f
        /*0052*/ 	.short	0x0000


	//----- nvinfo : EIATTR_EXIT_INSTR_OFFSETS
	.align		4
        /*0054*/ 	.byte	0x04, 0x1c
        /*0056*/ 	.short	(.L_1097 - .L_1096)


	//   ....[0]....
.L_1096:
        /*0058*/ 	.word	0x00000060


	//   ....[1]....
        /*005c*/ 	.word	0x00000330


	//----- nvinfo : EIATTR_CRS_STACK_SIZE
	.align		4
.L_1097:
        /*0060*/ 	.byte	0x04, 0x1e
        /*0062*/ 	.short	(.L_1099 - .L_1098)
.L_1098:
        /*0064*/ 	.word	0x00000000
.L_1099:


//--------------------- .nv.info._ZN4vllm3moe14moe_sum_kernelIN3c104HalfELi3EEEvPT_PKS4_i --------------------------
	.section	.nv.info._ZN4vllm3moe14moe_sum_kernelIN3c104HalfELi3EEEvPT_PKS4_i,"",@"SHT_CUDA_INFO"
	.sectionflags	@""
	.align	4


	//----- nvinfo : EIATTR_CUDA_API_VERSION
	.align		4
        /*0000*/ 	.byte	0x04, 0x37
        /*0002*/ 	.short	(.L_1101 - .L_1100)
.L_1100:
        /*0004*/ 	.word	0x00000082


	//----- nvinfo : EIATTR_SW2861232_WAR
	.align		4
.L_1101:
        /*0008*/ 	.byte	0x01, 0x35
	.zero		2


	//----- nvinfo : EIATTR_PARAM_CBANK
	.align		4
        /*000c*/ 	.byte	0x04, 0x0a
        /*000e*/ 	.short	(.L_1103 - .L_1102)
	.align		4
.L_1102:
        /*0010*/ 	.word	index@(.nv.constant0._ZN4vllm3moe14moe_sum_kernelIN3c104HalfELi3EEEvPT_PKS4_i)
        /*0014*/ 	.short	0x0160
        /*0016*/ 	.short	0x0014


	//----- nvinfo : EIATTR_CBANK_PARAM_SIZE
	.align		4
.L_1103:
        /*0018*/ 	.byte	0x03, 0x19
        /*001a*/ 	.short	0x0014


	//----- nvinfo : EIATTR_KPARAM_INFO
	.align		4
        /*001c*/ 	.byte	0x04, 0x17
        /*001e*/ 	.short	(.L_1105 - .L_1104)
.L_1104:
        /*0020*/ 	.word	0x00000000
        /*0024*/ 	.short	0x0002
        /*0026*/ 	.short	0x0010
        /*0028*/ 	.byte	0x00, 0xf0, 0x11, 0x00


	//----- nvinfo : EIATTR_KPARAM_INFO
	.align		4
.L_1105:
        /*002c*/ 	.byte	0x04, 0x17
        /*002e*/ 	.short	(.L_1107 - .L_1106)
.L_1106:
        /*0030*/ 	.word	0x00000000
        /*0034*/ 	.short	0x0001
        /*0036*/ 	.short	0x0008
        /*0038*/ 	.byte	0x00, 0xf0, 0x21, 0x00


	//----- nvinfo : EIATTR_KPARAM_INFO
	.align		4
.L_1107:
        /*003c*/ 	.byte	0x04, 0x17
        /*003e*/ 	.short	(.L_1109 - .L_1108)
.L_1108:
        /*0040*/ 	.word	0x00000000
        /*0044*/ 	.short	0x0000
        /*0046*/ 	.short	0x0000
        /*0048*/ 	.byte	0x00, 0xf0, 0x21, 0x00


	//----- nvinfo : EIATTR_MAXREG_COUNT
	.align		4
.L_1109:
        /*004c*/ 	.byte	0x03, 0x1b
        /*004e*/ 	.short	0x00ff


	//----- nvinfo : EIATTR_MERCURY_ISA_VERSION
	.align		4
        /*0050*/ 	.byte	0x03, 0x5f
        /*0052*/ 	.short	0x0000


	//----- nvinfo : EIATTR_EXIT_INSTR_OFFSETS
	.align		4
        /*0054*/ 	.byte	0x04, 0x1c
        /*0056*/ 	.short	(.L_1111 - .L_1110)


	//   ....[0]....
.L_1110:
        /*0058*/ 	.word	0x00000060


	//   ....[1]....
        /*005c*/ 	.word	0x00000330


	//----- nvinfo : EIATTR_CRS_STACK_SIZE
	.align		4
.L_1111:
        /*0060*/ 	.byte	0x04, 0x1e
        /*0062*/ 	.short	(.L_1113 - .L_1112)
.L_1112:
        /*0064*/ 	.word	0x00000000
.L_1113:


//--------------------- .nv.info._ZN4vllm3moe14moe_sum_kernelIfLi3EEEvPT_PKS2_i --------------------------
	.section	.nv.info._ZN4vllm3moe14moe_sum_kernelIfLi3EEEvPT_PKS2_i,"",@"SHT_CUDA_INFO"
	.sectionflags	@""
	.align	4


	//----- nvinfo : EIATTR_CUDA_API_VERSION
	.align		4
        /*0000*/ 	.byte	0x04, 0x37
        /*0002*/ 	.short	(.L_1115 - .L_1114)
.L_1114:
        /*0004*/ 	.word	0x00000082


	//----- nvinfo : EIATTR_SW2861232_WAR
	.align		4
.L_1115:
        /*0008*/ 	.byte	0x01, 0x35
	.zero		2


	//----- nvinfo : EIATTR_PARAM_CBANK
	.align		4
        /*000c*/ 	.byte	0x04, 0x0a
        /*000e*/ 	.short	(.L_1117 - .L_1116)
	.align		4
.L_1116:
        /*0010*/ 	.word	index@(.nv.constant0._ZN4vllm3moe14moe_sum_kernelIfLi3EEEvPT_PKS2_i)
        /*0014*/ 	.short	0x0160
        /*0016*/ 	.short	0x0014


	//----- nvinfo : EIATTR_CBANK_PARAM_SIZE
	.align		4
.L_1117:
        /*0018*/ 	.byte	0x03, 0x19
        /*001a*/ 	.short	0x0014


	//----- nvinfo : EIATTR_KPARAM_INFO
	.align		4
        /*001c*/ 	.byte	0x04, 0x17
        /*001e*/ 	.short	(.L_1119 - .L_1118)
.L_1118:
        /*0020*/ 	.word	0x00000000
        /*0024*/ 	.short	0x0002
        /*0026*/ 	.short	0x0010
        /*0028*/ 	.byte	0x00, 0xf0, 0x11, 0x00


	//----- nvinfo : EIATTR_KPARAM_INFO
	.align		4
.L_1119:
        /*002c*/ 	.byte	0x04, 0x17
        /*002e*/ 	.short	(.L_1121 - .L_1120)
.L_1120:
        /*0030*/ 	.word	0x00000000
        /*0034*/ 	.short	0x0001
        /*0036*/ 	.short	0x0008
        /*0038*/ 	.byte	0x00, 0xf0, 0x21, 0x00


	//----- nvinfo : EIATTR_KPARAM_INFO
	.align		4
.L_1121:
        /*003c*/ 	.byte	0x04, 0x17
        /*003e*/ 	.short	(.L_1123 - .L_1122)
.L_1122:
        /*0040*/ 	.word	0x00000000
        /*0044*/ 	.short	0x0000
        /*0046*/ 	.short	0x0000
        /*0048*/ 	.byte	0x00, 0xf0, 0x21, 0x00


	//----- nvinfo : EIATTR_MAXREG_COUNT
	.align		4
.L_1123:
        /*004c*/ 	.byte	0x03, 0x1b
        /*004e*/ 	.short	0x00ff


	//----- nvinfo : EIATTR_MERCURY_ISA_VERSION
	.align		4
        /*0050*/ 	.byte	0x03, 0x5f
        /*0052*/ 	.short	0x0000


	//----- nvinfo : EIATTR_EXIT_INSTR_OFFSETS
	.align		4
        /*0054*/ 	.byte	0x04, 0x1c
        /*0056*/ 	.short	(.L_1125 - .L_1124)


	//   ....[0]....
.L_1124:
        /*0058*/ 	.word	0x00000060


	//   ....[1]....
        /*005c*/ 	.word	0x000002c0


	//----- nvinfo : EIATTR_CRS_STACK_SIZE
	.align		4
.L_1125:
        /*0060*/ 	.byte	0x04, 0x1e
        /*0062*/ 	.short	(.L_1127 - .L_1126)
.L_1126:
        /*0064*/ 	.word	0x00000000
.L_1127:


//--------------------- .nv.info._ZN4vllm3moe14moe_sum_kernelIN3c108BFloat16ELi2EEEvPT_PKS4_i --------------------------
	.section	.nv.info._ZN4vllm3moe14moe_sum_kernelIN3c108BFloat16ELi2EEEvPT_PKS4_i,"",@"SHT_CUDA_INFO"
	.sectionflags	@""
	.align	4


	//----- nvinfo : EIATTR_CUDA_API_VERSION
	.align		4
        /*0000*/ 	.byte	0x04, 0x37
        /*0002*/ 	.short	(.L_1129 - .L_1128)
.L_1128:
        /*0004*/ 	.word	0x00000082


	//----- nvinfo : EIATTR_SW2861232_WAR
	.align		4
.L_1129:
        /*0008*/ 	.byte	0x01, 0x35
	.zero		2


	//----- nvinfo : EIATTR_PARAM_CBANK
	.align		4
        /*000c*/ 	.byte	0x04, 0x0a
        /*000e*/ 	.short	(.L_1131 - .L_1130)
	.align		4
.L_1130:
        /*0010*/ 	.word	index@(.nv.constant0._ZN4vllm3moe14moe_sum_kernelIN3c108BFloat16ELi2EEEvPT_PKS4_i)
        /*0014*/ 	.short	0x0160
        /*0016*/ 	.short	0x0014


	//----- nvinfo : EIATTR_CBANK_PARAM_SIZE
	.align		4
.L_1131:
        /*0018*/ 	.byte	0x03, 0x19
        /*001a*/ 	.short	0x0014


	//----- nvinfo : EIATTR_KPARAM_INFO
	.align		4
        /*001c*/ 	.byte	0x04, 0x17
        /*001e*/ 	.short	(.L_1133 - .L_1132)
.L_1132:
        /*0020*/ 	.word	0x00000000
        /*0024*/ 	.short	0x0002
        /*0026*/ 	.short	0x0010
        /*0028*/ 	.byte	0x00, 0xf0, 0x11, 0x00


	//----- nvinfo : EIATTR_KPARAM_INFO
	.align		4
.L_1133:
        /*002c*/ 	.byte	0x04, 0x17
        /*002e*/ 	.short	(.L_1135 - .L_1134)
.L_1134:
        /*0030*/ 	.word	0x00000000
        /*0034*/ 	.short	0x0001
        /*0036*/ 	.short	0x0008
        /*0038*/ 	.byte	0x00, 0xf0, 0x21, 0x00


	//----- nvinfo : EIATTR_KPARAM_INFO
	.align		4
.L_1135:
        /*003c*/ 	.byte	0x04, 0x17
        /*003e*/ 	.short	(.L_1137 - .L_1136)
.L_1136:
        /*0040*/ 	.word	0x00000000
        /*0044*/ 	.short	0x0000
        /*0046*/ 	.short	0x0000
        /*0048*/ 	.byte	0x00, 0xf0, 0x21, 0x00


	//----- nvinfo : EIATTR_MAXREG_COUNT
	.align		4
.L_1137:
        /*004c*/ 	.byte	0x03, 0x1b
        /*004e*/ 	.short	0x00ff


	//----- nvinfo : EIATTR_MERCURY_ISA_VERSION
	.align		4
        /*0050*/ 	.byte	0x03, 0x5f
        /*0052*/ 	.short	0x0000


	//----- nvinfo : EIATTR_EXIT_INSTR_OFFSETS
	.align		4
        /*0054*/ 	.byte	0x04, 0x1c
        /*0056*/ 	.short	(.L_1139 - .L_1138)


	//   ....[0]....
.L_1138:
        /*0058*/ 	.word	0x00000060


	//   ....[1]....
        /*005c*/ 	.word	0x00000290


	//----- nvinfo : EIATTR_CRS_STACK_SIZE
	.align		4
.L_1139:
        /*0060*/ 	.byte	0x04, 0x1e
        /*0062*/ 	.short	(.L_1141 - .L_1140)
.L_1140:
        /*0064*/ 	.word	0x00000000
.L_1141:


//--------------------- .nv.info._ZN4vllm3moe14moe_sum_kernelIN3c104HalfELi2EEEvPT_PKS4_i --------------------------
	.section	.nv.info._ZN4vllm3moe14moe_sum_kernelIN3c104HalfELi2EEEvPT_PKS4_i,"",@"SHT_CUDA_INFO"
	.sectionflags	@""
	.align	4


	//----- nvinfo : EIATTR_CUDA_API_VERSION
	.align		4
        /*0000*/ 	.byte	0x04, 0x37
        /*0002*/ 	.short	(.L_1143 - .L_1142)
.L_1142:
        /*0004*/ 	.word	0x00000082


	//----- nvinfo : EIATTR_SW2861232_WAR
	.align		4
.L_1143:
        /*0008*/ 	.byte	0x01, 0x35
	.zero		2


	//----- nvinfo : EIATTR_PARAM_CBANK
	.align		4
        /*000c*/ 	.byte	0x04, 0x0a
        /*000e*/ 	.short	(.L_1145 - .L_1144)
	.align		4
.L_1144:
        /*0010*/ 	.word	index@(.nv.constant0._ZN4vllm3moe14moe_sum_kernelIN3c104HalfELi2EEEvPT_PKS4_i)
        /*0014*/ 	.short	0x0160
        /*0016*/ 	.short	0x0014


	//----- nvinfo : EIATTR_CBANK_PARAM_SIZE
	.align		4
.L_1145:
        /*0018*/ 	.byte	0x03, 0x19
        /*001a*/ 	.short	0x0014


	//----- nvinfo : EIATTR_KPARAM_INFO
	.align		4
        /*001c*/ 	.byte	0x04, 0x17
        /*001e*/ 	.short	(.L_1147 - .L_1146)
.L_1146:
        /*0020*/ 	.word	0x00000000
        /*0024*/ 	.short	0x0002
        /*0026*/ 	.short	0x0010
        /*0028*/ 	.byte	0x00, 0xf0, 0x11, 0x00


	//----- nvinfo : EIATTR_KPARAM_INFO
	.align		4
.L_1147:
        /*002c*/ 	.byte	0x04, 0x17
        /*002e*/ 	.short	(.L_1149 - .L_1148)
.L_1148:
        /*0030*/ 	.word	0x00000000
        /*0034*/ 	.short	0x0001
        /*0036*/ 	.short	0x0008
        /*0038*/ 	.byte	0x00, 0xf0, 0x21, 0x00


	//----- nvinfo : EIATTR_KPARAM_INFO
	.align		4
.L_1149:
        /*003c*/ 	.byte	0x04, 0x17
        /*003e*/ 	.short	(.L_1151 - .L_1150)
.L_1150:
        /*0040*/ 	.word	0x00000000
        /*0044*/ 	.short	0x0000
        /*0046*/ 	.short	0x0000
        /*0048*/ 	.byte	0x00, 0xf0, 0x21, 0x00


	//----- nvinfo : EIATTR_MAXREG_COUNT
	.align		4
.L_1151:
        /*004c*/ 	.byte	0x03, 0x1b
        /*004e*/ 	.short	0x00ff


	//----- nvinfo : EIATTR_MERCURY_ISA_VERSION
	.align		4
        /*0050*/ 	.byte	0x03, 0x5f
        /*0052*/ 	.short	0x0000


	//----- nvinfo : EIATTR_EXIT_INSTR_OFFSETS
	.align		4
        /*0054*/ 	.byte	0x04, 0x1c
        /*0056*/ 	.short	(.L_1153 - .L_1152)


	//   ....[0]....
.L_1152:
        /*0058*/ 	.word	0x00000060


	//   ....[1]....
        /*005c*/ 	.word	0x00000290


	//----- nvinfo : EIATTR_CRS_STACK_SIZE
	.align		4
.L_1153:
        /*0060*/ 	.byte	0x04, 0x1e
        /*0062*/ 	.short	(.L_1155 - .L_1154)
.L_1154:
        /*0064*/ 	.word	0x00000000
.L_1155:


//--------------------- .nv.info._ZN4vllm3moe14moe_sum_kernelIfLi2EEEvPT_PKS2_i --------------------------
	.section	.nv.info._ZN4vllm3moe14moe_sum_kernelIfLi2EEEvPT_PKS2_i,"",@"SHT_CUDA_INFO"
	.sectionflags	@""
	.align	4


	//----- nvinfo : EIATTR_CUDA_API_VERSION
	.align		4
        /*0000*/ 	.byte	0x04, 0x37
        /*0002*/ 	.short	(.L_1157 - .L_1156)
.L_1156:
        /*0004*/ 	.word	0x00000082


	//----- nvinfo : EIATTR_SW2861232_WAR
	.align		4
.L_1157:
        /*0008*/ 	.byte	0x01, 0x35
	.zero		2


	//----- nvinfo : EIATTR_PARAM_CBANK
	.align		4
        /*000c*/ 	.byte	0x04, 0x0a
        /*000e*/ 	.short	(.L_1159 - .L_1158)
	.align		4
.L_1158:
        /*0010*/ 	.word	index@(.nv.constant0._ZN4vllm3moe14moe_sum_kernelIfLi2EEEvPT_PKS2_i)
        /*0014*/ 	.short	0x0160
        /*0016*/ 	.short	0x0014


	//----- nvinfo : EIATTR_CBANK_PARAM_SIZE
	.align		4
.L_1159:
        /*0018*/ 	.byte	0x03, 0x19
        /*001a*/ 	.short	0x0014


	//----- nvinfo : EIATTR_KPARAM_INFO
	.align		4
        /*001c*/ 	.byte	0x04, 0x17
        /*001e*/ 	.short	(.L_1161 - .L_1160)
.L_1160:
        /*0020*/ 	.word	0x00000000
        /*0024*/ 	.short	0x0002
        /*0026*/ 	.short	0x0010
        /*0028*/ 	.byte	0x00, 0xf0, 0x11, 0x00


	//----- nvinfo : EIATTR_KPARAM_INFO
	.align		4
.L_1161:
        /*002c*/ 	.byte	0x04, 0x17
        /*002e*/ 	.short	(.L_1163 - .L_1162)
.L_1162:
        /*0030*/ 	.word	0x00000000
        /*0034*/ 	.short	0x0001
        /*0036*/ 	.short	0x0008
        /*0038*/ 	.byte	0x00, 0xf0, 0x21, 0x00


	//----- nvinfo : EIATTR_KPARAM_INFO
	.align		4
.L_1163:
        /*003c*/ 	.byte	0x04, 0x17
        /*003e*/ 	.short	(.L_1165 - .L_1164)
.L_1164:
        /*0040*/ 	.word	0x00000000
        /*0044*/ 	.short	0x0000
        /*0046*/ 	.short	0x0000
        /*0048*/ 	.byte	0x00, 0xf0, 0x21, 0x00


	//----- nvinfo : EIATTR_MAXREG_COUNT
	.align		4
.L_1165:
        /*004c*/ 	.byte	0x03, 0x1b
        /*004e*/ 	.short	0x00ff


	//----- nvinfo : EIATTR_MERCURY_ISA_VERSION
	.align		4
        /*0050*/ 	.byte	0x03, 0x5f
        /*0052*/ 	.short	0x0000


	//----- nvinfo : EIATTR_EXIT_INSTR_OFFSETS
	.align		4
        /*0054*/ 	.byte	0x04, 0x1c
        /*0056*/ 	.short	(.L_1167 - .L_1166)


	//   ....[0]....
.L_1166:
        /*0058*/ 	.word	0x00000060


	//   ....[1]....
        /*005c*/ 	.word	0x00000240


	//----- nvinfo : EIATTR_CRS_STACK_SIZE
	.align		4
.L_1167:
        /*0060*/ 	.byte	0x04, 0x1e
        /*0062*/ 	.short	(.L_1169 - .L_1168)
.L_1168:
        /*0064*/ 	.word	0x00000000
.L_1169:


//--------------------- .nv.info._ZN4vllm3moe35count_and_sort_expert_tokens_kernelImEEvPKT_PiS5_S5_miiib --------------------------
	.section	.nv.info._ZN4vllm3moe35count_and_sort_expert_tokens_kernelImEEvPKT_PiS5_S5_miiib,"",@"SHT_CUDA_INFO"
	.sectionflags	@""
	.align	4


	//----- nvinfo : EIATTR_CUDA_API_VERSION
	.align		4
        /*0000*/ 	.byte	0x04, 0x37
        /*0002*/ 	.short	(.L_1171 - .L_1170)
.L_1170:
        /*0004*/ 	.word	0x00000082


	//----- nvinfo : EIATTR_SW2861232_WAR
	.align		4
.L_1171:
        /*0008*/ 	.byte	0x01, 0x35
	.zero		2


	//----- nvinfo : EIATTR_PARAM_CBANK
	.align		4
        /*000c*/ 	.byte	0x04, 0x0a
        /*000e*/ 	.short	(.L_1173 - .L_1172)
	.align		4
.L_1172:
        /*0010*/ 	.word	index@(.nv.constant0._ZN4vllm3moe35count_and_sort_expert_tokens_kernelImEEvPKT_PiS5_S5_miiib)
        /*0014*/ 	.short	0x0160
        /*0016*/ 	.short	0x0035


	//----- nvinfo : EIATTR_CBANK_PARAM_SIZE
	.align		4
.L_1173:
        /*0018*/ 	.byte	0x03, 0x19
        /*001a*/ 	.short	0x0035


	//----- nvinfo : EIATTR_KPARAM_INFO
	.align		4
        /*001c*/ 	.byte	0x04, 0x17
        /*001e*/ 	.short	(.L_1175 - .L_1174)
.L_1174:
        /*0020*/ 	.word	0x00000000
        /*0024*/ 	.short	0x0008
        /*0026*/ 	.short	0x0034
        /*0028*/ 	.byte	0x00, 0xf0, 0x05, 0x00


	//----- nvinfo : EIATTR_KPARAM_INFO
	.align		4
.L_1175:
        /*002c*/ 	.byte	0x04, 0x17
        /*002e*/ 	.short	(.L_1177 - .L_1176)
.L_1176:
        /*0030*/ 	.word	0x00000000
        /*0034*/ 	.short	0x0007
        /*0036*/ 	.short	0x0030
        /*0038*/ 	.byte	0x00, 0xf0, 0x11, 0x00


	//----- nvinfo : EIATTR_KPARAM_INFO
	.align		4
.L_1177:
        /*003c*/ 	.byte	0x04, 0x17
        /*003e*/ 	.short	(.L_1179 - .L_1178)
.L_1178:
        /*0040*/ 	.word	0x00000000
        /*0044*/ 	.short	0x0006
        /*0046*/ 	.short	0x002c
        /*0048*/ 	.byte	0x00, 0xf0, 0x11, 0x00


	//----- nvinfo : EIATTR_KPARAM_INFO
	.align		4
.L_1179:
        /*004c*/ 	.byte	0x04, 0x17
        /*004e*/ 	.short	(.L_1181 - .L_1180)
.L_1180:
        /*0050*/ 	.word	0x00000000
        /*0054*/ 	.short	0x0005
        /*0056*/ 	.short	0x0028
        /*0058*/ 	.byte	0x00, 0xf0, 0x11, 0x00


	//----- nvinfo : EIATTR_KPARAM_INFO
	.align		4
.L_1181:
        /*005c*/ 	.byte	0x04, 0x17
        /*005e*/ 	.short	(.L_1183 - .L_1182)
.L_1182:
        /*0060*/ 	.word	0x00000000
        /*0064*/ 	.short	0x0004
        /*0066*/ 	.short	0x0020
        /*0068*/ 	.byte	0x00, 0xf0, 0x21, 0x00


	//----- nvinfo : EIATTR_KPARAM_INFO
	.align		4
.L_1183:
        /*006c*/ 	.byte	0x04, 0x17
        /*006e*/ 	.short	(.L_1185 - .L_1184)
.L_1184:
        /*0070*/ 	.word	0x00000000
        /*0074*/ 	.short	0x0003
        /*0076*/ 	.short	0x0018
        /*0078*/ 	.byte	0x00, 0xf0, 0x21, 0x00


	//----- nvinfo : EIATTR_KPARAM_INFO
	.align		4
.L_1185:
        /*007c*/ 	.byte	0x04, 0x17
        /*007e*/ 	.short	(.L_1187 - .L_1186)
.L_1186:
        /*0080*/ 	.word	0x00000000
        /*0084*/ 	.short	0x0002
        /*0086*/ 	.short	0x0010
        /*0088*/ 	.byte	0x00, 0xf0, 0x21, 0x00


	//----- nvinfo : EIATTR_KPARAM_INFO
	.align		4
.L_1187:
        /*008c*/ 	.byte	0x04, 0x17
        /*008e*/ 	.short	(.L_1189 - .L_1188)
.L_1188:
        /*0090*/ 	.word	0x00000000
        /*0094*/ 	.short	0x0001
        /*0096*/ 	.short	0x0008
        /*0098*/ 	.byte	0x00, 0xf0, 0x21, 0x00


	//----- nvinfo : EIATTR_KPARAM_INFO
	.align		4
.L_1189:
        /*009c*/ 	.byte	0x04, 0x17
        /*009e*/ 	.short	(.L_1191 - .L_1190)
.L_1190:
        /*00a0*/ 	.word	0x00000000
        /*00a4*/ 	.short	0x0000
        /*00a6*/ 	.short	0x0000
        /*00a8*/ 	.byte	0x00, 0xf0, 0x21, 0x00


	//----- nvinfo : EIATTR_MAXREG_COUNT
	.align		4
.L_1191:
        /*00ac*/ 	.byte	0x03, 0x1b
        /*00ae*/ 	.short	0x00ff


	//----- nvinfo : EIATTR_MERCURY_ISA_VERSION
	.align		4
        /*00b0*/ 	.byte	0x03, 0x5f
        /*00b2*/ 	.short	0x0000


	//----- nvinfo : EIATTR_EXIT_INSTR_OFFSETS
	.align		4
        /*00b4*/ 	.byte	0x04, 0x1c
        /*00b6*/ 	.short	(.L_1193 - .L_1192)


	//   ....[0]....
.L_1192:
        /*00b8*/ 	.word	0x00000060


	//   ....[1]....
        /*00bc*/ 	.word	0x00000280


	//   ....[2]....
        /*00c0*/ 	.word	0x000003e0


	//----- nvinfo : EIATTR_CRS_STACK_SIZE
	.align		4
.L_1193:
        /*00c4*/ 	.byte	0x04, 0x1e
        /*00c6*/ 	.short	(.L_1195 - .L_1194)
.L_1194:
        /*00c8*/ 	.word	0x00000000
.L_1195:


//--------------------- .nv.info._ZN4vllm3moe27moe_align_block_size_kernelImEEvPKT_PiS5_S5_S5_iiiimS5_iib --------------------------
	.section	.nv.info._ZN4vllm3moe27moe_align_block_size_kernelImEEvPKT_PiS5_S5_S5_iiiimS5_iib,"",@"SHT_CUDA_INFO"
	.sectionflags	@""
	.align	4


	//----- nvinfo : EIATTR_CUDA_API_VERSION
	.align		4
        /*0000*/ 	.byte	0x04, 0x37
        /*0002*/ 	.short	(.L_1197 - .L_1196)
.L_1196:
        /*0004*/ 	.word	0x00000082


	//----- nvinfo : EIATTR_SW2861232_WAR
	.align		4
.L_1197:
        /*0008*/ 	.byte	0x01, 0x35
	.zero		2


	//----- nvinfo : EIATTR_PARAM_CBANK
	.align		4
        /*000c*/ 	.byte	0x04, 0x0a
        /*000e*/ 	.short	(.L_1199 - .L_1198)
	.align		4
.L_1198:
        /*0010*/ 	.word	index@(.nv.constant0._ZN4vllm3moe27moe_align_block_size_kernelImEEvPKT_PiS5_S5_S5_iiiimS5_iib)
        /*0014*/ 	.short	0x0160
        /*0016*/ 	.short	0x0051


	//----- nvinfo : EIATTR_CBANK_PARAM_SIZE
	.align		4
.L_1199:
        /*0018*/ 	.byte	0x03, 0x19
        /*001a*/ 	.short	0x0051


	//----- nvinfo : EIATTR_KPARAM_INFO
	.align		4
        /*001c*/ 	.byte	0x04, 0x17
        /*001e*/ 	.short	(.L_1201 - .L_1200)
.L_1200:
        /*0020*/ 	.word	0x00000000
        /*0024*/ 	.short	0x000d
        /*0026*/ 	.short	0x0050
        /*0028*/ 	.byte	0x00, 0xf0, 0x05, 0x00


	//----- nvinfo : EIATTR_KPARAM_INFO
	.align		4
.L_1201:
        /*002c*/ 	.byte	0x04, 0x17
        /*002e*/ 	.short	(.L_1203 - .L_1202)
.L_1202:
        /*0030*/ 	.word	0x00000000
        /*0034*/ 	.short	0x000c
        /*0036*/ 	.short	0x004c
        /*0038*/ 	.byte	0x00, 0xf0, 0x11, 0x00


	//----- nvinfo : EIATTR_KPARAM_INFO
	.align		4
.L_1203:
        /*003c*/ 	.byte	0x04, 0x17
        /*003e*/ 	.short	(.L_1205 - .L_1204)
.L_1204:
        /*0040*/ 	.word	0x00000000
        /*0044*/ 	.short	0x000b
        /*0046*/ 	.short	0x0048
        /*0048*/ 	.byte	0x00, 0xf0, 0x11, 0x00


	//----- nvinfo : EIATTR_KPARAM_INFO
	.align		4
.L_1205:
        /*004c*/ 	.byte	0x04, 0x17
        /*004e*/ 	.short	(.L_1207 - .L_1206)
.L_1206:
        /*0050*/ 	.word	0x00000000
        /*0054*/ 	.short	0x000a
        /*0056*/ 	.short	0x0040
        /*0058*/ 	.byte	0x00, 0xf0, 0x21, 0x00


	//----- nvinfo : EIATTR_KPARAM_INFO
	.align		4
.L_1207:
        /*005c*/ 	.byte	0x04, 0x17
        /*005e*/ 	.short	(.L_1209 - .L_1208)
.L_1208:
        /*0060*/ 	.word	0x00000000
        /*0064*/ 	.short	0x0009
        /*0066*/ 	.short	0x0038
        /*0068*/ 	.byte	0x00, 0xf0, 0x21, 0x00


	//----- nvinfo : EIATTR_KPARAM_INFO
	.align		4
.L_1209:
        /*006c*/ 	.byte	0x04, 0x17
        /*006e*/ 	.short	(.L_1211 - .L_1210)
.L_1210:
        /*0070*/ 	.word	0x00000000
        /*0074*/ 	.short	0x0008
        /*0076*/ 	.short	0x0034
        /*0078*/ 	.byte	0x00, 0xf0, 0x11, 0x00


	//----- nvinfo : EIATTR_KPARAM_INFO
	.align		4
.L_1211:
        /*007c*/ 	.byte	0x04, 0x17
        /*007e*/ 	.short	(.L_1213 - .L_1212)
.L_1212:
        /*0080*/ 	.word	0x00000000
        /*0084*/ 	.short	0x0007
        /*0086*/ 	.short	0x0030
        /*0088*/ 	.byte	0x00, 0xf0, 0x11, 0x00


	//----- nvinfo : EIATTR_KPARAM_INFO
	.align		4
.L_1213:
        /*008c*/ 	.byte	0x04, 0x17
        /*008e*/ 	.short	(.L_1215 - .L_1214)
.L_1214:
        /*0090*/ 	.word	0x00000000
        /*0094*/ 	.short	0x0006
        /*0096*/ 	.short	0x002c
        /*0098*/ 	.byte	0x00, 0xf0, 0x11, 0x00


	//----- nvinfo : EIATTR_KPARAM_INFO
	.align		4
.L_1215:
        /*009c*/ 	.byte	0x04, 0x17
        /*009e*/ 	.short	(.L_1217 - .L_1216)
.L_1216:
        /*00a0*/ 	.word	0x00000000
        /*00a4*/ 	.short	0x0005
        /*00a6*/ 	.short	0x0028
        /*00a8*/ 	.byte	0x00, 0xf0, 0x11, 0x00


	//----- nvinfo : EIATTR_KPARAM_INFO
	.align		4
.L_1217:
        /*00ac*/ 	.byte	0x04, 0x17
        /*00ae*/ 	.short	(.L_1219 - .L_1218)
.L_1218:
        /*00b0*/ 	.word	0x00000000
        /*00b4*/ 	.short	0x0004
        /*00b6*/ 	.short	0x0020
        /*00b8*/ 	.byte	0x00, 0xf0, 0x21, 0x00


	//----- nvinfo : EIATTR_KPARAM_INFO
	.align		4
.L_1219:
        /*00bc*/ 	.byte	0x04, 0x17
        /*00be*/ 	.short	(.L_1221 - .L_1220)
.L_1220:
        /*00c0*/ 	.word	0x00000000
        /*00c4*/ 	.short	0x0003
        /*00c6*/ 	.short	0x0018
        /*00c8*/ 	.byte	0x00, 0xf0, 0x21, 0x00


	//----- nvinfo : EIATTR_KPARAM_INFO
	.align		4
.L_1221:
        /*00cc*/ 	.byte	0x04, 0x17
        /*00ce*/ 	.short	(.L_1223 - .L_1222)
.L_1222:
        /*00d0*/ 	.word	0x00000000
        /*00d4*/ 	.short	0x0002
        /*00d6*/ 	.short	0x0010
        /*00d8*/ 	.byte	0x00, 0xf0, 0x21, 0x00


	//----- nvinfo : EIATTR_KPARAM_INFO
	.align		4
.L_1223:
        /*00dc*/ 	.byte	0x04, 0x17
        /*00de*/ 	.short	(.L_1225 - .L_1224)
.L_1224:
        /*00e0*/ 	.word	0x00000000
        /*00e4*/ 	.short	0x0001
        /*00e6*/ 	.short	0x0008
        /*00e8*/ 	.byte	0x00, 0xf0, 0x21, 0x00


	//----- nvinfo : EIATTR_KPARAM_INFO
	.align		4
.L_1225:
        /*00ec*/ 	.byte	0x04, 0x17
        /*00ee*/ 	.short	(.L_1227 - .L_1226)
.L_1226:
        /*00f0*/ 	.word	0x00000000
        /*00f4*/ 	.short	0x0000
        /*00f6*/ 	.short	0x0000
        /*00f8*/ 	.byte	0x00, 0xf0, 0x21, 0x00


	//----- nvinfo : EIATTR_MAXREG_COUNT
	.align		4
.L_1227:
        /*00fc*/ 	.byte	0x03, 0x1b
        /*00fe*/ 	.short	0x00ff


	//----- nvinfo : EIATTR_NUM_BARRIERS
	.align		4
        /*0100*/ 	.byte	0x02, 0x4c
        /*0102*/ 	.byte	0x01
	.zero		1


	//----- nvinfo : EIATTR_MERCURY_ISA_VERSION
	.align		4
        /*0104*/ 	.byte	0x03, 0x5f
        /*0106*/ 	.short	0x0000


	//----- nvinfo : EIATTR_COOP_GROUP_MASK_REGIDS
	.align		4
        /*0108*/ 	.byte	0x04, 0x29
        /*010a*/ 	.short	(.L_1229 - .L_1228)


	//   ....[0]....
.L_1228:
        /*010c*/ 	.word	0xffffffff


	//   ....[1]....
        /*0110*/ 	.word	0xffffffff


	//   ....[2]....
        /*0114*/ 	.word	0xffffffff


	//   ....[3]....
        /*0118*/ 	.word	0xffffffff


	//   ....[4]....
        /*011c*/ 	.word	0xffffffff


	//   ....[5]....
        /*0120*/ 	.word	0xffffffff


	//   ....[6]....
        /*0124*/ 	.word	0xffffffff


	//   ....[7]....
        /*0128*/ 	.word	0xffffffff


	//   ....[8]....
        /*012c*/ 	.word	0xffffffff


	//   ....[9]....
        /*0130*/ 	.word	0xffffffff


	//----- nvinfo : EIATTR_COOP_GROUP_INSTR_OFFSETS
	.align		4
.L_1229:
        /*0134*/ 	.byte	0x04, 0x28
        /*0136*/ 	.short	(.L_1231 - .L_1230)


	//   ....[0]....
.L_1230:
        /*0138*/ 	.word	0x00000c50


	//   ....[1]....
        /*013c*/ 	.word	0x00000c90


	//   ....[2]....
        /*0140*/ 	.word	0x00000cb0


	//   ....[3]....
        /*0144*/ 	.word	0x00000cd0


	//   ....[4]....
        /*0148*/ 	.word	0x00000d00


	//   ....[5]....
        /*014c*/ 	.word	0x000021e0


	//   ....[6]....
        /*0150*/ 	.word	0x00002260


	//   ....[7]....
        /*0154*/ 	.word	0x000022e0


	//   ....[8]....
        /*0158*/ 	.word	0x00002360


	//   ....[9]....
        /*015c*/ 	.word	0x000023e0


	//----- nvinfo : EIATTR_EXIT_INSTR_OFFSETS
	.align		4
.L_1231:
        /*0160*/ 	.byte	0x04, 0x1c
        /*0162*/ 	.short	(.L_1233 - .L_1232)


	//   ....[0]....
.L_1232:
        /*0164*/ 	.word	0x000000b0


	//   ....[1]....
        /*0168*/ 	.word	0x00000160


	//   ....[2]....
        /*016c*/ 	.word	0x000020e0


	//   ....[3]....
        /*0170*/ 	.word	0x00002180


	//----- nvinfo : EIATTR_CRS_STACK_SIZE
	.align		4
.L_1233:
        /*0174*/ 	.byte	0x04, 0x1e
        /*0176*/ 	.short	(.L_1235 - .L_1234)
.L_1234:
        /*0178*/ 	.word	0x00000000
.L_1235:


//--------------------- .nv.info._ZN4vllm3moe46moe_align_block_size_small_batch_expert_kernelImLi256EEEvPKT_PiS5_S5_S5_iimiib --------------------------
	.section	.nv.info._ZN4vllm3moe46moe_align_block_size_small_batch_expert_kernelImLi256EEEvPKT_PiS5_S5_S5_iimiib,"",@"SHT_CUDA_INFO"
	.sectionflags	@""
	.align	4


	//----- nvinfo : EIATTR_CUDA_API_VERSION
	.align		4
        /*0000*/ 	.byte	0x04, 0x37
        /*0002*/ 	.short	(.L_1237 - .L_1236)
.L_1236:
        /*0004*/ 	.word	0x00000082


	//----- nvinfo : EIATTR_SW2861232_WAR
	.align		4
.L_1237:
        /*0008*/ 	.byte	0x01, 0x35
	.zero		2


	//----- nvinfo : EIATTR_PARAM_CBANK
	.align		4
        /*000c*/ 	.byte	0x04, 0x0a
        /*000e*/ 	.short	(.L_1239 - .L_1238)
	.align		4
.L_1238:
        /*0010*/ 	.word	index@(.nv.constant0._ZN4vllm3moe46moe_align_block_size_small_batch_expert_kernelImLi256EEEvPKT_PiS5_S5_S5_iimiib)
        /*0014*/ 	.short	0x0160
        /*0016*/ 	.short	0x0041


	//----- nvinfo : EIATTR_CBANK_PARAM_SIZE
	.align		4
.L_1239:
        /*0018*/ 	.byte	0x03, 0x19
        /*001a*/ 	.short	0x0041


	//----- nvinfo : EIATTR_KPARAM_INFO
	.align		4
        /*001c*/ 	.byte	0x04, 0x17
        /*001e*/ 	.short	(.L_1241 - .L_1240)
.L_1240:
        /*0020*/ 	.word	0x00000000
        /*0024*/ 	.short	0x000a
        /*0026*/ 	.short	0x0040
        /*0028*/ 	.byte	0x00, 0xf0, 0x05, 0x00


	//----- nvinfo : EIATTR_KPARAM_INFO
	.align		4
.L_1241:
        /*002c*/ 	.byte	0x04, 0x17
        /*002e*/ 	.short	(.L_1243 - .L_1242)
.L_1242:
        /*0030*/ 	.word	0x00000000
        /*0034*/ 	.short	0x0009
        /*0036*/ 	.short	0x003c
        /*0038*/ 	.byte	0x00, 0xf0, 0x11, 0x00


	//----- nvinfo : EIATTR_KPARAM_INFO
	.align		4
.L_1243:
        /*003c*/ 	.byte	0x04, 0x17
        /*003e*/ 	.short	(.L_1245 - .L_1244)
.L_1244:
        /*0040*/ 	.word	0x00000000
        /*0044*/ 	.short	0x0008
        /*0046*/ 	.short	0x0038
        /*0048*/ 	.byte	0x00, 0xf0, 0x11, 0x00


	//----- nvinfo : EIATTR_KPARAM_INFO
	.align		4
.L_1245:
        /*004c*/ 	.byte	0x04, 0x17
        /*004e*/ 	.short	(.L_1247 - .L_1246)
.L_1246:
        /*0050*/ 	.word	0x00000000
        /*0054*/ 	.short	0x0007
        /*0056*/ 	.short	0x0030
        /*0058*/ 	.byte	0x00, 0xf0, 0x21, 0x00


	//----- nvinfo : EIATTR_KPARAM_INFO
	.align		4
.L_1247:
        /*005c*/ 	.byte	0x04, 0x17
        /*005e*/ 	.short	(.L_1249 - .L_1248)
.L_1248:
        /*0060*/ 	.word	0x00000000
        /*0064*/ 	.short	0x0006
        /*0066*/ 	.short	0x002c
        /*0068*/ 	.byte	0x00, 0xf0, 0x11, 0x00


	//----- nvinfo : EIATTR_KPARAM_INFO
	.align		4
.L_1249:
        /*006c*/ 	.byte	0x04, 0x17
        /*006e*/ 	.short	(.L_1251 - .L_1250)
.L_1250:
        /*0070*/ 	.word	0x00000000
        /*0074*/ 	.short	0x0005
        /*0076*/ 	.short	0x0028
        /*0078*/ 	.byte	0x00, 0xf0, 0x11, 0x00


	//----- nvinfo : EIATTR_KPARAM_INFO
	.align		4
.L_1251:
        /*007c*/ 	.byte	0x04, 0x17
        /*007e*/ 	.short	(.L_1253 - .L_1252)
.L_1252:
        /*0080*/ 	.word	0x00000000
        /*0084*/ 	.short	0x0004
        /*0086*/ 	.short	0x0020
        /*0088*/ 	.byte	0x00, 0xf0, 0x21, 0x00


	//----- nvinfo : EIATTR_KPARAM_INFO
	.align		4
.L_1253:
        /*008c*/ 	.byte	0x04, 0x17
        /*008e*/ 	.short	(.L_1255 - .L_1254)
.L_1254:
        /*0090*/ 	.word	0x00000000
        /*0094*/ 	.short	0x0003
        /*0096*/ 	.short	0x0018
        /*0098*/ 	.byte	0x00, 0xf0, 0x21, 0x00


	//----- nvinfo : EIATTR_KPARAM_INFO
	.align		4
.L_1255:
        /*009c*/ 	.byte	0x04, 0x17
        /*009e*/ 	.short	(.L_1257 - .L_1256)
.L_1256:
        /*00a0*/ 	.word	0x00000000
        /*00a4*/ 	.short	0x0002
        /*00a6*/ 	.short	0x0010
        /*00a8*/ 	.byte	0x00, 0xf0, 0x21, 0x00


	//----- nvinfo : EIATTR_KPARAM_INFO
	.align		4
.L_1257:
        /*00ac*/ 	.byte	0x04, 0x17
        /*00ae*/ 	.short	(.L_1259 - .L_1258)
.L_1258:
        /*00b0*/ 	.word	0x00000000
        /*00b4*/ 	.short	0x0001
        /*00b6*/ 	.short	0x0008
        /*00b8*/ 	.byte	0x00, 0xf0, 0x21, 0x00


	//----- nvinfo : EIATTR_KPARAM_INFO
	.align		4
.L_1259:
        /*00bc*/ 	.byte	0x04, 0x17
        /*00be*/ 	.short	(.L_1261 - .L_1260)
.L_1260:
        /*00c0*/ 	.word	0x00000000
        /*00c4*/ 	.short	0x0000
        /*00c6*/ 	.short	0x0000
        /*00c8*/ 	.byte	0x00, 0xf0, 0x21, 0x00


	//----- nvinfo : EIATTR_MAXREG_COUNT
	.align		4
.L_1261:
        /*00cc*/ 	.byte	0x03, 0x1b
        /*00ce*/ 	.short	0x00ff


	//----- nvinfo : EIATTR_NUM_BARRIERS
	.align		4
        /*00d0*/ 	.byte	0x02, 0x4c
        /*00d2*/ 	.byte	0x01
	.zero		1


	//----- nvinfo : EIATTR_MERCURY_ISA_VERSION
	.align		4
        /*00d4*/ 	.byte	0x03, 0x5f
        /*00d6*/ 	.short	0x0000


	//----- nvinfo : EIATTR_EXIT_INSTR_OFFSETS
	.align		4
        /*00d8*/ 	.byte	0x04, 0x1c
        /*00da*/ 	.short	(.L_1263 - .L_1262)


	//   ....[0]....
.L_1262:
        /*00dc*/ 	.word	0x00002b30


	//   ....[1]....
        /*00e0*/ 	.word	0x00002d10


	//   ....[2]....
        /*00e4*/ 	.word	0x00002e30


	//   ....[3]....
        /*00e8*/ 	.word	0x000032f0


	//----- nvinfo : EIATTR_CRS_STACK_SIZE
	.align		4
.L_1263:
        /*00ec*/ 	.byte	0x04, 0x1e
        /*00ee*/ 	.short	(.L_1265 - .L_1264)
.L_1264:
        /*00f0*/ 	.word	0x00000000
.L_1265:


//--------------------- .nv.info._ZN4vllm3moe35count_and_sort_expert_tokens_kernelIjEEvPKT_PiS5_S5_miiib --------------------------
	.section	.nv.info._ZN4vllm3moe35count_and_sort_expert_tokens_kernelIjEEvPKT_PiS5_S5_miiib,"",@"SHT_CUDA_INFO"
	.sectionflags	@""
	.align	4


	//----- nvinfo : EIATTR_CUDA_API_VERSION
	.align		4
        /*0000*/ 	.byte	0x04, 0x37
        /*0002*/ 	.short	(.L_1267 - .L_1266)
.L_1266:
        /*0004*/ 	.word	0x00000082


	//----- nvinfo : EIATTR_SW2861232_WAR
	.align		4
.L_1267:
        /*0008*/ 	.byte	0x01, 0x35
	.zero		2


	//----- nvinfo : EIATTR_PARAM_CBANK
	.align		4
        /*000c*/ 	.byte	0x04, 0x0a
        /*000e*/ 	.short	(.L_1269 - .L_1268)
	.align		4
.L_1268:
        /*0010*/ 	.word	index@(.nv.constant0._ZN4vllm3moe35count_and_sort_expert_tokens_kernelIjEEvPKT_PiS5_S5_miiib)
        /*0014*/ 	.short	0x0160
        /*0016*/ 	.short	0x0035


	//----- nvinfo : EIATTR_CBANK_PARAM_SIZE
	.align		4
.L_1269:
        /*0018*/ 	.byte	0x03, 0x19
        /*001a*/ 	.short	0x0035


	//----- nvinfo : EIATTR_KPARAM_INFO
	.align		4
        /*001c*/ 	.byte	0x04, 0x17
        /*001e*/ 	.short	(.L_1271 - .L_1270)
.L_1270:
        /*0020*/ 	.word	0x00000000
        /*0024*/ 	.short	0x0008
        /*0026*/ 	.short	0x0034
        /*0028*/ 	.byte	0x00, 0xf0, 0x05, 0x00


	//----- nvinfo : EIATTR_KPARAM_INFO
	.align		4
.L_1271:
        /*002c*/ 	.byte	0x04, 0x17
        /*002e*/ 	.short	(.L_1273 - .L_1272)
.L_1272:
        /*0030*/ 	.word	0x00000000
        /*0034*/ 	.short	0x0007
        /*0036*/ 	.short	0x0030
        /*0038*/ 	.byte	0x00, 0xf0, 0x11, 0x00


	//----- nvinfo : EIATTR_KPARAM_INFO
	.align		4
.L_1273:
        /*003c*/ 	.byte	0x04, 0x17
        /*003e*/ 	.short	(.L_1275 - .L_1274)
.L_1274:
        /*0040*/ 	.word	0x00000000
        /*0044*/ 	.short	0x0006
        /*0046*/ 	.short	0x002c
        /*0048*/ 	.byte	0x00, 0xf0, 0x11, 0x00


	//----- nvinfo : EIATTR_KPARAM_INFO
	.align		4
.L_1275:
        /*004c*/ 	.byte	0x04, 0x17
        /*004e*/ 	.short	(.L_1277 - .L_1276)
.L_1276:
        /*0050*/ 	.word	0x00000000
        /*0054*/ 	.short	0x0005
        /*0056*/ 	.short	0x0028
        /*0058*/ 	.byte	0x00, 0xf0, 0x11, 0x00


	//----- nvinfo : EIATTR_KPARAM_INFO
	.align		4
.L_1277:
        /*005c*/ 	.byte	0x04, 0x17
        /*005e*/ 	.short	(.L_1279 - .L_1278)
.L_1278:
        /*0060*/ 	.word	0x00000000
        /*0064*/ 	.short	0x0004
        /*0066*/ 	.short	0x0020
        /*0068*/ 	.byte	0x00, 0xf0, 0x21, 0x00


	//----- nvinfo : EIATTR_KPARAM_INFO
	.align		4
.L_1279:
        /*006c*/ 	.byte	0x04, 0x17
        /*006e*/ 	.short	(.L_1281 - .L_1280)
.L_1280:
        /*0070*/ 	.word	0x00000000
        /*0074*/ 	.short	0x0003
        /*0076*/ 	.short	0x0018
        /*0078*/ 	.byte	0x00, 0xf0, 0x21, 0x00


	//----- nvinfo : EIATTR_KPARAM_INFO
	.align		4
.L_1281:
        /*007c*/ 	.byte	0x04, 0x17
        /*007e*/ 	.short	(.L_1283 - .L_1282)
.L_1282:
        /*0080*/ 	.word	0x00000000
        /*0084*/ 	.short	0x0002
        /*0086*/ 	.short	0x0010
        /*0088*/ 	.byte	0x00, 0xf0, 0x21, 0x00


	//----- nvinfo : EIATTR_KPARAM_INFO
	.align		4
.L_1283:
        /*008c*/ 	.byte	0x04, 0x17
        /*008e*/ 	.short	(.L_1285 - .L_1284)
.L_1284:
        /*0090*/ 	.word	0x00000000
        /*0094*/ 	.short	0x0001
        /*0096*/ 	.short	0x0008
        /*0098*/ 	.byte	0x00, 0xf0, 0x21, 0x00


	//----- nvinfo : EIATTR_KPARAM_INFO
	.align		4
.L_1285:
        /*009c*/ 	.byte	0x04, 0x17
        /*009e*/ 	.short	(.L_1287 - .L_1286)
.L_1286:
        /*00a0*/ 	.word	0x00000000
        /*00a4*/ 	.short	0x0000
        /*00a6*/ 	.short	0x0000
        /*00a8*/ 	.byte	0x00, 0xf0, 0x21, 0x00


	//----- nvinfo : EIATTR_MAXREG_COUNT
	.align		4
.L_1287:
        /*00ac*/ 	.byte	0x03, 0x1b
        /*00ae*/ 	.short	0x00ff


	//----- nvinfo : EIATTR_MERCURY_ISA_VERSION
	.align		4
        /*00b0*/ 	.byte	0x03, 0x5f
        /*00b2*/ 	.short	0x0000


	//----- nvinfo : EIATTR_EXIT_INSTR_OFFSETS
	.align		4
        /*00b4*/ 	.byte	0x04, 0x1c
        /*00b6*/ 	.short	(.L_1289 - .L_1288)


	//   ....[0]....
.L_1288:
        /*00b8*/ 	.word	0x00000060


	//   ....[1]....
        /*00bc*/ 	.word	0x00000260


	//   ....[2]....
        /*00c0*/ 	.word	0x000003a0


	//----- nvinfo : EIATTR_CRS_STACK_SIZE
	.align		4
.L_1289:
        /*00c4*/ 	.byte	0x04, 0x1e
        /*00c6*/ 	.short	(.L_1291 - .L_1290)
.L_1290:
        /*00c8*/ 	.word	0x00000000
.L_1291:


//--------------------- .nv.info._ZN4vllm3moe27moe_align_block_size_kernelIjEEvPKT_PiS5_S5_S5_iiiimS5_iib --------------------------
	.section	.nv.info._ZN4vllm3moe27moe_align_block_size_kernelIjEEvPKT_PiS5_S5_S5_iiiimS5_iib,"",@"SHT_CUDA_INFO"
	.sectionflags	@""
	.align	4


	//----- nvinfo : EIATTR_CUDA_API_VERSION
	.align		4
        /*0000*/ 	.byte	0x04, 0x37
        /*0002*/ 	.short	(.L_1293 - .L_1292)
.L_1292:
        /*0004*/ 	.word	0x00000082


	//----- nvinfo : EIATTR_SW2861232_WAR
	.align		4
.L_1293:
        /*0008*/ 	.byte	0x01, 0x35
	.zero		2


	//----- nvinfo : EIATTR_PARAM_CBANK
	.align		4
        /*000c*/ 	.byte	0x04, 0x0a
        /*000e*/ 	.short	(.L_1295 - .L_1294)
	.align		4
.L_1294:
        /*0010*/ 	.word	index@(.nv.constant0._ZN4vllm3moe27moe_align_block_size_kernelIjEEvPKT_PiS5_S5_S5_iiiimS5_iib)
        /*0014*/ 	.short	0x0160
        /*0016*/ 	.short	0x0051


	//----- nvinfo : EIATTR_CBANK_PARAM_SIZE
	.align		4
.L_1295:
        /*0018*/ 	.byte	0x03, 0x19
        /*001a*/ 	.short	0x0051


	//----- nvinfo : EIATTR_KPARAM_INFO
	.align		4
        /*001c*/ 	.byte	0x04, 0x17
        /*001e*/ 	.short	(.L_1297 - .L_1296)
.L_1296:
        /*0020*/ 	.word	0x00000000
        /*0024*/ 	.short	0x000d
        /*0026*/ 	.short	0x0050
        /*0028*/ 	.byte	0x00, 0xf0, 0x05, 0x00


	//----- nvinfo : EIATTR_KPARAM_INFO
	.align		4
.L_1297:
        /*002c*/ 	.byte	0x04, 0x17
        /*002e*/ 	.short	(.L_1299 - .L_1298)
.L_1298:
        /*0030*/ 	.word	0x00000000
        /*0034*/ 	.short	0x000c
        /*0036*/ 	.short	0x004c
        /*0038*/ 	.byte	0x00, 0xf0, 0x11, 0x00


	//----- nvinfo : EIATTR_KPARAM_INFO
	.align		4
.L_1299:
        /*003c*/ 	.byte	0x04, 0x17
        /*003e*/ 	.short	(.L_1301 - .L_1300)
.L_1300:
        /*0040*/ 	.word	0x00000000
        /*0044*/ 	.short	0x000b
        /*0046*/ 	.short	0x0048
        /*0048*/ 	.byte	0x00, 0xf0, 0x11, 0x00


	//----- nvinfo : EIATTR_KPARAM_INFO
	.align		4
.L_1301:
        /*004c*/ 	.byte	0x04, 0x17
        /*004e*/ 	.short	(.L_1303 - .L_1302)
.L_1302:
        /*0050*/ 	.word	0x00000000
        /*0054*/ 	.short	0x000a
        /*0056*/ 	.short	0x0040
        /*0058*/ 	.byte	0x00, 0xf0, 0x21, 0x00


	//----- nvinfo : EIATTR_KPARAM_INFO
	.align		4
.L_1303:
        /*005c*/ 	.byte	0x04, 0x17
        /*005e*/ 	.short	(.L_1305 - .L_1304)
.L_1304:
        /*0060*/ 	.word	0x00000000
        /*0064*/ 	.short	0x0009
        /*0066*/ 	.short	0x0038
        /*0068*/ 	.byte	0x00, 0xf0, 0x21, 0x00


	//----- nvinfo : EIATTR_KPARAM_INFO
	.align		4
.L_1305:
        /*006c*/ 	.byte	0x04, 0x17
        /*006e*/ 	.short	(.L_1307 - .L_1306)
.L_1306:
        /*0070*/ 	.word	0x00000000
        /*0074*/ 	.short	0x0008
        /*0076*/ 	.short	0x0034
        /*0078*/ 	.byte	0x00, 0xf0, 0x11, 0x00


	//----- nvinfo : EIATTR_KPARAM_INFO
	.align		4
.L_1307:
        /*007c*/ 	.byte	0x04, 0x17
        /*007e*/ 	.short	(.L_1309 - .L_1308)
.L_1308:
        /*0080*/ 	.word	0x00000000
        /*0084*/ 	.short	0x0007
        /*0086*/ 	.short	0x0030
        /*0088*/ 	.byte	0x00, 0xf0, 0x11, 0x00


	//----- nvinfo : EIATTR_KPARAM_INFO
	.align		4
.L_1309:
        /*008c*/ 	.byte	0x04, 0x17
        /*008e*/ 	.short	(.L_1311 - .L_1310)
.L_1310:
        /*0090*/ 	.word	0x00000000
        /*0094*/ 	.short	0x0006
        /*0096*/ 	.short	0x002c
        /*0098*/ 	.byte	0x00, 0xf0, 0x11, 0x00


	//----- nvinfo : EIATTR_KPARAM_INFO
	.align		4
.L_1311:
        /*009c*/ 	.byte	0x04, 0x17
        /*009e*/ 	.short	(.L_1313 - .L_1312)
.L_1312:
        /*00a0*/ 	.word	0x00000000
        /*00a4*/ 	.short	0x0005
        /*00a6*/ 	.short	0x0028
        /*00a8*/ 	.byte	0x00, 0xf0, 0x11, 0x00


	//----- nvinfo : EIATTR_KPARAM_INFO
	.align		4
.L_1313:
        /*00ac*/ 	.byte	0x04, 0x17
        /*00ae*/ 	.short	(.L_1315 - .L_1314)
.L_1314:
        /*00b0*/ 	.word	0x00000000
        /*00b4*/ 	.short	0x0004
        /*00b6*/ 	.short	0x0020
        /*00b8*/ 	.byte	0x00, 0xf0, 0x21, 0x00


	//----- nvinfo : EIATTR_KPARAM_INFO
	.align		4
.L_1315:
        /*00bc*/ 	.byte	0x04, 0x17
        /*00be*/ 	.short	(.L_1317 - .L_1316)
.L_1316:
        /*00c0*/ 	.word	0x00000000
        /*00c4*/ 	.short	0x0003
        /*00c6*/ 	.short	0x0018
        /*00c8*/ 	.byte	0x00, 0xf0, 0x21, 0x00


	//----- nvinfo : EIATTR_KPARAM_INFO
	.align		4
.L_1317:
        /*00cc*/ 	.byte	0x04, 0x17
        /*00ce*/ 	.short	(.L_1319 - .L_1318)
.L_1318:
        /*00d0*/ 	.word	0x00000000
        /*00d4*/ 	.short	0x0002
        /*00d6*/ 	.short	0x0010
        /*00d8*/ 	.byte	0x00, 0xf0, 0x21, 0x00


	//----- nvinfo : EIATTR_KPARAM_INFO
	.align		4
.L_1319:
        /*00dc*/ 	.byte	0x04, 0x17
        /*00de*/ 	.short	(.L_1321 - .L_1320)
.L_1320:
        /*00e0*/ 	.word	0x00000000
        /*00e4*/ 	.short	0x0001
        /*00e6*/ 	.short	0x0008
        /*00e8*/ 	.byte	0x00, 0xf0, 0x21, 0x00


	//----- nvinfo : EIATTR_KPARAM_INFO
	.align		4
.L_1321:
        /*00ec*/ 	.byte	0x04, 0x17
        /*00ee*/ 	.short	(.L_1323 - .L_1322)
.L_1322:
        /*00f0*/ 	.word	0x00000000
        /*00f4*/ 	.short	0x0000
        /*00f6*/ 	.short	0x0000
        /*00f8*/ 	.byte	0x00, 0xf0, 0x21, 0x00


	//----- nvinfo : EIATTR_MAXREG_COUNT
	.align		4
.L_1323:
        /*00fc*/ 	.byte	0x03, 0x1b
        /*00fe*/ 	.short	0x00ff


	//----- nvinfo : EIATTR_NUM_BARRIERS
	.align		4
        /*0100*/ 	.byte	0x02, 0x4c
        /*0102*/ 	.byte	0x01
	.zero		1


	//----- nvinfo : EIATTR_MERCURY_ISA_VERSION
	.align		4
        /*0104*/ 	.byte	0x03, 0x5f
        /*0106*/ 	.short	0x0000


	//----- nvinfo : EIATTR_COOP_GROUP_MASK_REGIDS
	.align		4
        /*0108*/ 	.byte	0x04, 0x29
        /*010a*/ 	.short	(.L_1325 - .L_1324)


	//   ....[0]....
.L_1324:
        /*010c*/ 	.word	0xffffffff


	//   ....[1]....
        /*0110*/ 	.word	0xffffffff


	//   ....[2]....
        /*0114*/ 	.word	0xffffffff


	//   ....[3]....
        /*0118*/ 	.word	0xffffffff


	//   ....[4]....
        /*011c*/ 	.word	0xffffffff


	//   ....[5]....
        /*0120*/ 	.word	0xffffffff


	//   ....[6]....
        /*0124*/ 	.word	0xffffffff


	//   ....[7]....
        /*0128*/ 	.word	0xffffffff


	//   ....[8]....
        /*012c*/ 	.word	0xffffffff


	//   ....[9]....
        /*0130*/ 	.word	0xffffffff


	//----- nvinfo : EIATTR_COOP_GROUP_INSTR_OFFSETS
	.align		4
.L_1325:
        /*0134*/ 	.byte	0x04, 0x28
        /*0136*/ 	.short	(.L_1327 - .L_1326)


	//   ....[0]....
.L_1326:
        /*0138*/ 	.word	0x00000c40


	//   ....[1]....
        /*013c*/ 	.word	0x00000c80


	//   ....[2]....
        /*0140*/ 	.word	0x00000ca0


	//   ....[3]....
        /*0144*/ 	.word	0x00000cc0


	//   ....[4]....
        /*0148*/ 	.word	0x00000cf0


	//   ....[5]....
        /*014c*/ 	.word	0x000021d0


	//   ....[6]....
        /*0150*/ 	.word	0x00002250


	//   ....[7]....
        /*0154*/ 	.word	0x000022d0


	//   ....[8]....
        /*0158*/ 	.word	0x00002350


	//   ....[9]....
        /*015c*/ 	.word	0x000023d0


	//----- nvinfo : EIATTR_EXIT_INSTR_OFFSETS
	.align		4
.L_1327:
        /*0160*/ 	.byte	0x04, 0x1c
        /*0162*/ 	.short	(.L_1329 - .L_1328)


	//   ....[0]....
.L_1328:
        /*0164*/ 	.word	0x000000b0


	//   ....[1]....
        /*0168*/ 	.word	0x00000160


	//   ....[2]....
        /*016c*/ 	.word	0x000020d0


	//   ....[3]....
        /*0170*/ 	.word	0x00002170


	//----- nvinfo : EIATTR_CRS_STACK_SIZE
	.align		4
.L_1329:
        /*0174*/ 	.byte	0x04, 0x1e
        /*0176*/ 	.short	(.L_1331 - .L_1330)
.L_1330:
        /*0178*/ 	.word	0x00000000
.L_1331:


//--------------------- .nv.info._ZN4vllm3moe46moe_align_block_size_small_batch_expert_kernelIjLi256EEEvPKT_PiS5_S5_S5_iimiib --------------------------
	.section	.nv.info._ZN4vllm3moe46moe_align_block_size_small_batch_expert_kernelIjLi256EEEvPKT_PiS5_S5_S5_iimiib,"",@"SHT_CUDA_INFO"
	.sectionflags	@""
	.align	4


	//----- nvinfo : EIATTR_CUDA_API_VERSION
	.align		4
        /*0000*/ 	.byte	0x04, 0x37
        /*0002*/ 	.short	(.L_1333 - .L_1332)
.L_1332:
        /*0004*/ 	.word	0x00000082


	//----- nvinfo : EIATTR_SW2861232_WAR
	.align		4
.L_1333:
        /*0008*/ 	.byte	0x01, 0x35
	.zero		2


	//----- nvinfo : EIATTR_PARAM_CBANK
	.align		4
        /*000c*/ 	.byte	0x04, 0x0a
        /*000e*/ 	.short	(.L_1335 - .L_1334)
	.align		4
.L_1334:
        /*0010*/ 	.word	index@(.nv.constant0._ZN4vllm3moe46moe_align_block_size_small_batch_expert_kernelIjLi256EEEvPKT_PiS5_S5_S5_iimiib)
        /*0014*/ 	.short	0x0160
        /*0016*/ 	.short	0x0041


	//----- nvinfo : EIATTR_CBANK_PARAM_SIZE
	.align		4
.L_1335:
        /*0018*/ 	.byte	0x03, 0x19
        /*001a*/ 	.short	0x0041


	//----- nvinfo : EIATTR_KPARAM_INFO
	.align		4
        /*001c*/ 	.byte	0x04, 0x17
        /*001e*/ 	.short	(.L_1337 - .L_1336)
.L_1336:
        /*0020*/ 	.word	0x00000000
        /*0024*/ 	.short	0x000a
        /*0026*/ 	.short	0x0040
        /*0028*/ 	.byte	0x00, 0xf0, 0x05, 0x00


	//----- nvinfo : EIATTR_KPARAM_INFO
	.align		4
.L_1337:
        /*002c*/ 	.byte	0x04, 0x17
        /*002e*/ 	.short	(.L_1339 - .L_1338)
.L_1338:
        /*0030*/ 	.word	0x00000000
        /*0034*/ 	.short	0x0009
        /*0036*/ 	.short	0x003c
        /*0038*/ 	.byte	0x00, 0xf0, 0x11, 0x00


	//----- nvinfo : EIATTR_KPARAM_INFO
	.align		4
.L_1339:
        /*003c*/ 	.byte	0x04, 0x17
        /*003e*/ 	.short	(.L_1341 - .L_1340)
.L_1340:
        /*0040*/ 	.word	0x00000000
        /*0044*/ 	.short	0x0008
        /*0046*/ 	.short	0x0038
        /*0048*/ 	.byte	0x00, 0xf0, 0x11, 0x00


	//----- nvinfo : EIATTR_KPARAM_INFO
	.align		4
.L_1341:
        /*004c*/ 	.byte	0x04, 0x17
        /*004e*/ 	.short	(.L_1343 - .L_1342)
.L_1342:
        /*0050*/ 	.word	0x00000000
        /*0054*/ 	.short	0x0007
        /*0056*/ 	.short	0x0030
        /*0058*/ 	.byte	0x00, 0xf0, 0x21, 0x00


	//----- nvinfo : EIATTR_KPARAM_INFO
	.align		4
.L_1343:
        /*005c*/ 	.byte	0x04, 0x17
        /*005e*/ 	.short	(.L_1345 - .L_1344)
.L_1344:
        /*0060*/ 	.word	0x00000000
        /*0064*/ 	.short	0x0006
        /*0066*/ 	.short	0x002c
        /*0068*/ 	.byte	0x00, 0xf0, 0x11, 0x00


	//----- nvinfo : EIATTR_KPARAM_INFO
	.align		4
.L_1345:
        /*006c*/ 	.byte	0x04, 0x17
        /*006e*/ 	.short	(.L_1347 - .L_1346)
.L_1346:
        /*0070*/ 	.word	0x00000000
        /*0074*/ 	.short	0x0005
        /*0076*/ 	.short	0x0028
        /*0078*/ 	.byte	0x00, 0xf0, 0x11, 0x00


	//----- nvinfo : EIATTR_KPARAM_INFO
	.align		4
.L_1347:
        /*007c*/ 	.byte	0x04, 0x17
        /*007e*/ 	.short	(.L_1349 - .L_1348)
.L_1348:
        /*0080*/ 	.word	0x00000000
        /*0084*/ 	.short	0x0004
        /*0086*/ 	.short	0x0020
        /*0088*/ 	.byte	0x00, 0xf0, 0x21, 0x00


	//----- nvinfo : EIATTR_KPARAM_INFO
	.align		4
.L_1349:
        /*008c*/ 	.byte	0x04, 0x17
        /*008e*/ 	.short	(.L_1351 - .L_1350)
.L_1350:
        /*0090*/ 	.word	0x00000000
        /*0094*/ 	.short	0x0003
        /*0096*/ 	.short	0x0018
        /*0098*/ 	.byte	0x00, 0xf0, 0x21, 0x00


	//----- nvinfo : EIATTR_KPARAM_INFO
	.align		4
.L_1351:
        /*009c*/ 	.byte	0x04, 0x17
        /*009e*/ 	.short	(.L_1353 - .L_1352)
.L_1352:
        /*00a0*/ 	.word	0x00000000
        /*00a4*/ 	.short	0x0002
        /*00a6*/ 	.short	0x0010
        /*00a8*/ 	.byte	0x00, 0xf0, 0x21, 0x00


	//----- nvinfo : EIATTR_KPARAM_INFO
	.align		4
.L_1353:
        /*00ac*/ 	.byte	0x04, 0x17
        /*00ae*/ 	.short	(.L_1355 - .L_1354)
.L_1354:
        /*00b0*/ 	.word	0x00000000
        /*00b4*/ 	.short	0x0001
        /*00b6*/ 	.short	0x0008
        /*00b8*/ 	.byte	0x00, 0xf0, 0x21, 0x00


	//----- nvinfo : EIATTR_KPARAM_INFO
	.align		4
.L_1355:
        /*00bc*/ 	.byte	0x04, 0x17
        /*00be*/ 	.short	(.L_1357 - .L_1356)
.L_1356:
        /*00c0*/ 	.word	0x00000000
        /*00c4*/ 	.short	0x0000
        /*00c6*/ 	.short	0x0000
        /*00c8*/ 	.byte	0x00, 0xf0, 0x21, 0x00


	//----- nvinfo : EIATTR_MAXREG_COUNT
	.align		4
.L_1357:
        /*00cc*/ 	.byte	0x03, 0x1b
        /*00ce*/ 	.short	0x00ff


	//----- nvinfo : EIATTR_NUM_BARRIERS
	.align		4
        /*00d0*/ 	.byte	0x02, 0x4c
        /*00d2*/ 	.byte	0x01
	.zero		1


	//----- nvinfo : EIATTR_MERCURY_ISA_VERSION
	.align		4
        /*00d4*/ 	.byte	0x03, 0x5f
        /*00d6*/ 	.short	0x0000


	//----- nvinfo : EIATTR_EXIT_INSTR_OFFSETS
	.align		4
        /*00d8*/ 	.byte	0x04, 0x1c
        /*00da*/ 	.short	(.L_1359 - .L_1358)


	//   ....[0]....
.L_1358:
        /*00dc*/ 	.word	0x00002b20


	//   ....[1]....
        /*00e0*/ 	.word	0x00002cb0


	//   ....[2]....
        /*00e4*/ 	.word	0x00002dd0


	//   ....[3]....
        /*00e8*/ 	.word	0x00003290


	//----- nvinfo : EIATTR_CRS_STACK_SIZE
	.align		4
.L_1359:
        /*00ec*/ 	.byte	0x04, 0x1e
        /*00ee*/ 	.short	(.L_1361 - .L_1360)
.L_1360:
        /*00f0*/ 	.word	0x00000000
.L_1361:


//--------------------- .nv.info._ZN4vllm3moe35count_and_sort_expert_tokens_kernelItEEvPKT_PiS5_S5_miiib --------------------------
	.section	.nv.info._ZN4vllm3moe35count_and_sort_expert_tokens_kernelItEEvPKT_PiS5_S5_miiib,"",@"SHT_CUDA_INFO"
	.sectionflags	@""
	.align	4


	//----- nvinfo : EIATTR_CUDA_API_VERSION
	.align		4
        /*0000*/ 	.byte	0x04, 0x37
        /*0002*/ 	.short	(.L_1363 - .L_1362)
.L_1362:
        /*0004*/ 	.word	0x00000082


	//----- nvinfo : EIATTR_SW2861232_WAR
	.align		4
.L_1363:
        /*0008*/ 	.byte	0x01, 0x35
	.zero		2


	//----- nvinfo : EIATTR_PARAM_CBANK
	.align		4
        /*000c*/ 	.byte	0x04, 0x0a
        /*000e*/ 	.short	(.L_1365 - .L_1364)
	.align		4
.L_1364:
        /*0010*/ 	.word	index@(.nv.constant0._ZN4vllm3moe35count_and_sort_expert_tokens_kernelItEEvPKT_PiS5_S5_miiib)
        /*0014*/ 	.short	0x0160
        /*0016*/ 	.short	0x0035


	//----- nvinfo : EIATTR_CBANK_PARAM_SIZE
	.align		4
.L_1365:
        /*0018*/ 	.byte	0x03, 0x19
        /*001a*/ 	.short	0x0035


	//----- nvinfo : EIATTR_KPARAM_INFO
	.align		4
        /*001c*/ 	.byte	0x04, 0x17
        /*001e*/ 	.short	(.L_1367 - .L_1366)
.L_1366:
        /*0020*/ 	.word	0x00000000
        /*0024*/ 	.short	0x0008
        /*0026*/ 	.short	0x0034
        /*0028*/ 	.byte	0x00, 0xf0, 0x05, 0x00


	//----- nvinfo : EIATTR_KPARAM_INFO
	.align		4
.L_1367:
        /*002c*/ 	.byte	0x04, 0x17
        /*002e*/ 	.short	(.L_1369 - .L_1368)
.L_1368:
        /*0030*/ 	.word	0x00000000
        /*0034*/ 	.short	0x0007
        /*0036*/ 	.short	0x0030
        /*0038*/ 	.byte	0x00, 0xf0, 0x11, 0x00


	//----- nvinfo : EIATTR_KPARAM_INFO
	.align		4
.L_1369:
        /*003c*/ 	.byte	0x04, 0x17
        /*003e*/ 	.short	(.L_1371 - .L_1370)
.L_1370:
        /*0040*/ 	.word	0x00000000
        /*0044*/ 	.short	0x0006
        /*0046*/ 	.short	0x002c
        /*0048*/ 	.byte	0x00, 0xf0, 0x11, 0x00


	//----- nvinfo : EIATTR_KPARAM_INFO
	.align		4
.L_1371:
        /*004c*/ 	.byte	0x04, 0x17
        /*004e*/ 	.short	(.L_1373 - .L_1372)
.L_1372:
        /*0050*/ 	.word	0x00000000
        /*0054*/ 	.short	0x0005
        /*0056*/ 	.short	0x0028
        /*0058*/ 	.byte	0x00, 0xf0, 0x11, 0x00


	//----- nvinfo : EIATTR_KPARAM_INFO
	.align		4
.L_1373:
        /*005c*/ 	.byte	0x04, 0x17
        /*005e*/ 	.short	(.L_1375 - .L_1374)
.L_1374:
        /*0060*/ 	.word	0x00000000
        /*0064*/ 	.short	0x0004
        /*0066*/ 	.short	0x0020
        /*0068*/ 	.byte	0x00, 0xf0, 0x21, 0x00


	//----- nvinfo : EIATTR_KPARAM_INFO
	.align		4
.L_1375:
        /*006c*/ 	.byte	0x04, 0x17
        /*006e*/ 	.short	(.L_1377 - .L_1376)
.L_1376:
        /*0070*/ 	.word	0x00000000
        /*0074*/ 	.short	0x0003
        /*0076*/ 	.short	0x0018
        /*0078*/ 	.byte	0x00, 0xf0, 0x21, 0x00


	//----- nvinfo : EIATTR_KPARAM_INFO
	.align		4
.L_1377:
        /*007c*/ 	.byte	0x04, 0x17
        /*007e*/ 	.short	(.L_1379 - .L_1378)
.L_1378:
        /*0080*/ 	.word	0x00000000
        /*0084*/ 	.short	0x0002
        /*0086*/ 	.short	0x0010
        /*0088*/ 	.byte	0x00, 0xf0, 0x21, 0x00


	//----- nvinfo : EIATTR_KPARAM_INFO
	.align		4
.L_1379:
        /*008c*/ 	.byte	0x04, 0x17
        /*008e*/ 	.short	(.L_1381 - .L_1380)
.L_1380:
        /*0090*/ 	.word	0x00000000
        /*0094*/ 	.short	0x0001
        /*0096*/ 	.short	0x0008
        /*0098*/ 	.byte	0x00, 0xf0, 0x21, 0x00


	//----- nvinfo : EIATTR_KPARAM_INFO
	.align		4
.L_1381:
        /*009c*/ 	.byte	0x04, 0x17
        /*009e*/ 	.short	(.L_1383 - .L_1382)
.L_1382:
        /*00a0*/ 	.word	0x00000000
        /*00a4*/ 	.short	0x0000
        /*00a6*/ 	.short	0x0000
        /*00a8*/ 	.byte	0x00, 0xf0, 0x21, 0x00


	//----- nvinfo : EIATTR_MAXREG_COUNT
	.align		4
.L_1383:
        /*00ac*/ 	.byte	0x03, 0x1b
        /*00ae*/ 	.short	0x00ff


	//----- nvinfo : EIATTR_MERCURY_ISA_VERSION
	.align		4
        /*00b0*/ 	.byte	0x03, 0x5f
        /*00b2*/ 	.short	0x0000


	//----- nvinfo : EIATTR_EXIT_INSTR_OFFSETS
	.align		4
        /*00b4*/ 	.byte	0x04, 0x1c
        /*00b6*/ 	.short	(.L_1385 - .L_1384)


	//   ....[0]....
.L_1384:
        /*00b8*/ 	.word	0x00000060


	//   ....[1]....
        /*00bc*/ 	.word	0x00000260


	//   ....[2]....
        /*00c0*/ 	.word	0x000003a0


	//----- nvinfo : EIATTR_CRS_STACK_SIZE
	.align		4
.L_1385:
        /*00c4*/ 	.byte	0x04, 0x1e
        /*00c6*/ 	.short	(.L_1387 - .L_1386)
.L_1386:
        /*00c8*/ 	.word	0x00000000
.L_1387:


//--------------------- .nv.info._ZN4vllm3moe27moe_align_block_size_kernelItEEvPKT_PiS5_S5_S5_iiiimS5_iib --------------------------
	.section	.nv.info._ZN4vllm3moe27moe_align_block_size_kernelItEEvPKT_PiS5_S5_S5_iiiimS5_iib,"",@"SHT_CUDA_INFO"
	.sectionflags	@""
	.align	4


	//----- nvinfo : EIATTR_CUDA_API_VERSION
	.align		4
        /*0000*/ 	.byte	0x04, 0x37
        /*0002*/ 	.short	(.L_1389 - .L_1388)
.L_1388:
        /*0004*/ 	.word	0x00000082


	//----- nvinfo : EIATTR_SW2861232_WAR
	.align		4
.L_1389:
        /*0008*/ 	.byte	0x01, 0x35
	.zero		2


	//----- nvinfo : EIATTR_PARAM_CBANK
	.align		4
        /*000c*/ 	.byte	0x04, 0x0a
        /*000e*/ 	.short	(.L_1391 - .L_1390)
	.align		4
.L_1390:
        /*0010*/ 	.word	index@(.nv.constant0._ZN4vllm3moe27moe_align_block_size_kernelItEEvPKT_PiS5_S5_S5_iiiimS5_iib)
        /*0014*/ 	.short	0x0160
        /*0016*/ 	.short	0x0051


	//----- nvinfo : EIATTR_CBANK_PARAM_SIZE
	.align		4
.L_1391:
        /*0018*/ 	.byte	0x03, 0x19
        /*001a*/ 	.short	0x0051


	//----- nvinfo : EIATTR_KPARAM_INFO
	.align		4
        /*001c*/ 	.byte	0x04, 0x17
        /*001e*/ 	.short	(.L_1393 - .L_1392)
.L_1392:
        /*0020*/ 	.word	0x00000000
        /*0024*/ 	.short	0x000d
        /*0026*/ 	.short	0x0050
        /*0028*/ 	.byte	0x00, 0xf0, 0x05, 0x00


	//----- nvinfo : EIATTR_KPARAM_INFO
	.align		4
.L_1393:
        /*002c*/ 	.byte	0x04, 0x17
        /*002e*/ 	.short	(.L_1395 - .L_1394)
.L_1394:
        /*0030*/ 	.word	0x00000000
        /*0034*/ 	.short	0x000c
        /*0036*/ 	.short	0x004c
        /*0038*/ 	.byte	0x00, 0xf0, 0x11, 0x00


	//----- nvinfo : EIATTR_KPARAM_INFO
	.align		4
.L_1395:
        /*003c*/ 	.byte	0x04, 0x17
        /*003e*/ 	.short	(.L_1397 - .L_1396)
.L_1396:
        /*0040*/ 	.word	0x00000000
        /*0044*/ 	.short	0x000b
        /*0046*/ 	.short	0x0048
        /*0048*/ 	.byte	0x00, 0xf0, 0x11, 0x00


	//----- nvinfo : EIATTR_KPARAM_INFO
	.align		4
.L_1397:
        /*004c*/ 	.byte	0x04, 0x17
        /*004e*/ 	.short	(.L_1399 - .L_1398)
.L_1398:
        /*0050*/ 	.word	0x00000000
        /*0054*/ 	.short	0x000a
        /*0056*/ 	.short	0x0040
        /*0058*/ 	.byte	0x00, 0xf0, 0x21, 0x00


	//----- nvinfo : EIATTR_KPARAM_INFO
	.align		4
.L_1399:
        /*005c*/ 	.byte	0x04, 0x17
        /*005e*/ 	.short	(.L_1401 - .L_1400)
.L_1400:
        /*0060*/ 	.word	0x00000000
        /*0064*/ 	.short	0x0009
        /*0066*/ 	.short	0x0038
        /*0068*/ 	.byte	0x00, 0xf0, 0x21, 0x00


	//----- nvinfo : EIATTR_KPARAM_INFO
	.align		4
.L_1401:
        /*006c*/ 	.byte	0x04, 0x17
        /*006e*/ 	.short	(.L_1403 - .L_1402)
.L_1402:
        /*0070*/ 	.word	0x00000000
        /*0074*/ 	.short	0x0008
        /*0076*/ 	.short	0x0034
        /*0078*/ 	.byte	0x00, 0xf0, 0x11, 0x00


	//----- nvinfo : EIATTR_KPARAM_INFO
	.align		4
.L_1403:
        /*007c*/ 	.byte	0x04, 0x17
        /*007e*/ 	.short	(.L_1405 - .L_1404)
.L_1404:
        /*0080*/ 	.word	0x00000000
        /*0084*/ 	.short	0x0007
        /*0086*/ 	.short	0x0030
        /*0088*/ 	.byte	0x00, 0xf0, 0x11, 0x00


	//----- nvinfo : EIATTR_KPARAM_INFO
	.align		4
.L_1405:
        /*008c*/ 	.byte	0x04, 0x17
        /*008e*/ 	.short	(.L_1407 - .L_1406)
.L_1406:
        /*0090*/ 	.word	0x00000000
        /*0094*/ 	.short	0x0006
        /*0096*/ 	.short	0x002c
        /*0098*/ 	.byte	0x00, 0xf0, 0x11, 0x00


	//----- nvinfo : EIATTR_KPARAM_INFO
	.align		4
.L_1407:
        /*009c*/ 	.byte	0x04, 0x17
        /*009e*/ 	.short	(.L_1409 - .L_1408)
.L_1408:
        /*00a0*/ 	.word	0x00000000
        /*00a4*/ 	.short	0x0005
        /*00a6*/ 	.short	0x0028
        /*00a8*/ 	.byte	0x00, 0xf0, 0x11, 0x00


	//----- nvinfo : EIATTR_KPARAM_INFO
	.align		4
.L_1409:
        /*00ac*/ 	.byte	0x04, 0x17
        /*00ae*/ 	.short	(.L_1411 - .L_1410)
.L_1410:
        /*00b0*/ 	.word	0x00000000
        /*00b4*/ 	.short	0x0004
        /*00b6*/ 	.short	0x0020
        /*00b8*/ 	.byte	0x00, 0xf0, 0x21, 0x00


	//----- nvinfo : EIATTR_KPARAM_INFO
	.align		4
.L_1411:
        /*00bc*/ 	.byte	0x04, 0x17
        /*00be*/ 	.short	(.L_1413 - .L_1412)
.L_1412:
        /*00c0*/ 	.word	0x00000000
        /*00c4*/ 	.short	0x0003
        /*00c6*/ 	.short	0x0018
        /*00c8*/ 	.byte	0x00, 0xf0, 0x21, 0x00


	//----- nvinfo : EIATTR_KPARAM_INFO
	.align		4
.L_1413:
        /*00cc*/ 	.byte	0x04, 0x17
        /*00ce*/ 	.short	(.L_1415 - .L_1414)
.L_1414:
        /*00d0*/ 	.word	0x00000000
        /*00d4*/ 	.short	0x0002
        /*00d6*/ 	.short	0x0010
        /*00d8*/ 	.byte	0x00, 0xf0, 0x21, 0x00


	//----- nvinfo : EIATTR_KPARAM_INFO
	.align		4
.L_1415:
        /*00dc*/ 	.byte	0x04, 0x17
        /*00de*/ 	.short	(.L_1417 - .L_1416)
.L_1416:
        /*00e0*/ 	.word	0x00000000
        /*00e4*/ 	.short	0x0001
        /*00e6*/ 	.short	0x0008
        /*00e8*/ 	.byte	0x00, 0xf0, 0x21, 0x00


	//----- nvinfo : EIATTR_KPARAM_INFO
	.align		4
.L_1417:
        /*00ec*/ 	.byte	0x04, 0x17
        /*00ee*/ 	.short	(.L_1419 - .L_1418)
.L_1418:
        /*00f0*/ 	.word	0x00000000
        /*00f4*/ 	.short	0x0000
        /*00f6*/ 	.short	0x0000
        /*00f8*/ 	.byte	0x00, 0xf0, 0x21, 0x00


	//----- nvinfo : EIATTR_MAXREG_COUNT
	.align		4
.L_1419:
        /*00fc*/ 	.byte	0x03, 0x1b
        /*00fe*/ 	.short	0x00ff


	//----- nvinfo : EIATTR_NUM_BARRIERS
	.align		4
        /*0100*/ 	.byte	0x02, 0x4c
        /*0102*/ 	.byte	0x01
	.zero		1


	//----- nvinfo : EIATTR_MERCURY_ISA_VERSION
	.align		4
        /*0104*/ 	.byte	0x03, 0x5f
        /*0106*/ 	.short	0x0000


	//----- nvinfo : EIATTR_COOP_GROUP_MASK_REGIDS
	.align		4
        /*0108*/ 	.byte	0x04, 0x29
        /*010a*/ 	.short	(.L_1421 - .L_1420)


	//   ....[0]....
.L_1420:
        /*010c*/ 	.word	0xffffffff


	//   ....[1]....
        /*0110*/ 	.word	0xffffffff


	//   ....[2]....
        /*0114*/ 	.word	0xffffffff


	//   ....[3]....
        /*0118*/ 	.word	0xffffffff


	//   ....[4]....
        /*011c*/ 	.word	0xffffffff


	//   ....[5]....
        /*0120*/ 	.word	0xffffffff


	//   ....[6]....
        /*0124*/ 	.word	0xffffffff


	//   ....[7]....
        /*0128*/ 	.word	0xffffffff


	//   ....[8]....
        /*012c*/ 	.word	0xffffffff


	//   ....[9]....
        /*0130*/ 	.word	0xffffffff


	//----- nvinfo : EIATTR_COOP_GROUP_INSTR_OFFSETS
	.align		4
.L_1421:
        /*0134*/ 	.byte	0x04, 0x28
        /*0136*/ 	.short	(.L_1423 - .L_1422)


	//   ....[0]....
.L_1422:
        /*0138*/ 	.word	0x00000c40


	//   ....[1]....
        /*013c*/ 	.word	0x00000c80


	//   ....[2]....
        /*0140*/ 	.word	0x00000ca0


	//   ....[3]....
        /*0144*/ 	.word	0x00000cc0


	//   ....[4]....
        /*0148*/ 	.word	0x00000cf0


	//   ....[5]....
        /*014c*/ 	.word	0x000021d0


	//   ....[6]....
        /*0150*/ 	.word	0x00002250


	//   ....[7]....
        /*0154*/ 	.word	0x000022d0


	//   ....[8]....
        /*0158*/ 	.word	0x00002350


	//   ....[9]....
        /*015c*/ 	.word	0x000023d0


	//----- nvinfo : EIATTR_EXIT_INSTR_OFFSETS
	.align		4
.L_1423:
        /*0160*/ 	.byte	0x04, 0x1c
        /*0162*/ 	.short	(.L_1425 - .L_1424)


	//   ....[0]....
.L_1424:
        /*0164*/ 	.word	0x000000b0


	//   ....[1]....
        /*0168*/ 	.word	0x00000160


	//   ....[2]....
        /*016c*/ 	.word	0x000020d0


	//   ....[3]....
        /*0170*/ 	.word	0x00002170


	//----- nvinfo : EIATTR_CRS_STACK_SIZE
	.align		4
.L_1425:
        /*0174*/ 	.byte	0x04, 0x1e
        /*0176*/ 	.short	(.L_1427 - .L_1426)
.L_1426:
        /*0178*/ 	.word	0x00000000
.L_1427:


//--------------------- .nv.info._ZN4vllm3moe46moe_align_block_size_small_batch_expert_kernelItLi256EEEvPKT_PiS5_S5_S5_iimiib --------------------------
	.section	.nv.info._ZN4vllm3moe46moe_align_block_size_small_batch_expert_kernelItLi256EEEvPKT_PiS5_S5_S5_iimiib,"",@"SHT_CUDA_INFO"
	.sectionflags	@""
	.align	4


	//----- nvinfo : EIATTR_CUDA_API_VERSION
	.align		4
        /*0000*/ 	.byte	0x04, 0x37
        /*0002*/ 	.short	(.L_1429 - .L_1428)
.L_1428:
        /*0004*/ 	.word	0x00000082


	//----- nvinfo : EIATTR_SW2861232_WAR
	.align		4
.L_1429:
        /*0008*/ 	.byte	0x01, 0x35
	.zero		2


	//----- nvinfo : EIATTR_PARAM_CBANK
	.align		4
        /*000c*/ 	.byte	0x04, 0x0a
        /*000e*/ 	.short	(.L_1431 - .L_1430)
	.align		4
.L_1430:
        /*0010*/ 	.word	index@(.nv.constant0._ZN4vllm3moe46moe_align_block_size_small_batch_expert_kernelItLi256EEEvPKT_PiS5_S5_S5_iimiib)
        /*0014*/ 	.short	0x0160
        /*0016*/ 	.short	0x0041


	//----- nvinfo : EIATTR_CBANK_PARAM_SIZE
	.align		4
.L_1431:
        /*0018*/ 	.byte	0x03, 0x19
        /*001a*/ 	.short	0x0041


	//----- nvinfo : EIATTR_KPARAM_INFO
	.align		4
        /*001c*/ 	.byte	0x04, 0x17
        /*001e*/ 	.short	(.L_1433 - .L_1432)
.L_1432:
        /*0020*/ 	.word	0x00000000
        /*0024*/ 	.short	0x000a
        /*0026*/ 	.short	0x0040
        /*0028*/ 	.byte	0x00, 0xf0, 0x05, 0x00


	//----- nvinfo : EIATTR_KPARAM_INFO
	.align		4
.L_1433:
        /*002c*/ 	.byte	0x04, 0x17
        /*002e*/ 	.short	(.L_1435 - .L_1434)
.L_1434:
        /*0030*/ 	.word	0x00000000
        /*0034*/ 	.short	0x0009
        /*0036*/ 	.short	0x003c
        /*0038*/ 	.byte	0x00, 0xf0, 0x11, 0x00


	//----- nvinfo : EIATTR_KPARAM_INFO
	.align		4
.L_1435:
        /*003c*/ 	.byte	0x04, 0x17
        /*003e*/ 	.short	(.L_1437 - .L_1436)
.L_1436:
        /*0040*/ 	.word	0x00000000
        /*0044*/ 	.short	0x0008
        /*0046*/ 	.short	0x0038
        /*0048*/ 	.byte	0x00, 0xf0, 0x11, 0x00


	//----- nvinfo : EIATTR_KPARAM_INFO
	.align		4
.L_1437:
        /*004c*/ 	.byte	0x04, 0x17
        /*004e*/ 	.short	(.L_1439 - .L_1438)
.L_1438:
        /*0050*/ 	.word	0x00000000
        /*0054*/ 	.short	0x0007
        /*0056*/ 	.short	0x0030
        /*0058*/ 	.byte	0x00, 0xf0, 0x21, 0x00


	//----- nvinfo : EIATTR_KPARAM_INFO
	.align		4
.L_1439:
        /*005c*/ 	.byte	0x04, 0x17
        /*005e*/ 	.short	(.L_1441 - .L_1440)
.L_1440:
        /*0060*/ 	.word	0x00000000
        /*0064*/ 	.short	0x0006
        /*0066*/ 	.short	0x002c
        /*0068*/ 	.byte	0x00, 0xf0, 0x11, 0x00


	//----- nvinfo : EIATTR_KPARAM_INFO
	.align		4
.L_1441:
        /*006c*/ 	.byte	0x04, 0x17
        /*006e*/ 	.short	(.L_1443 - .L_1442)
.L_1442:
        /*0070*/ 	.word	0x00000000
        /*0074*/ 	.short	0x0005
        /*0076*/ 	.short	0x0028
        /*0078*/ 	.byte	0x00, 0xf0, 0x11, 0x00


	//----- nvinfo : EIATTR_KPARAM_INFO
	.align		4
.L_1443:
        /*007c*/ 	.byte	0x04, 0x17
        /*007e*/ 	.short	(.L_1445 - .L_1444)
.L_1444:
        /*0080*/ 	.word	0x00000000
        /*0084*/ 	.short	0x0004
        /*0086*/ 	.short	0x0020
        /*0088*/ 	.byte	0x00, 0xf0, 0x21, 0x00


	//----- nvinfo : EIATTR_KPARAM_INFO
	.align		4
.L_1445:
        /*008c*/ 	.byte	0x04, 0x17
        /*008e*/ 	.short	(.L_1447 - .L_1446)
.L_1446:
        /*0090*/ 	.word	0x00000000
        /*0094*/ 	.short	0x0003
        /*0096*/ 	.short	0x0018
        /*0098*/ 	.byte	0x00, 0xf0, 0x21, 0x00


	//----- nvinfo : EIATTR_KPARAM_INFO
	.align		4
.L_1447:
        /*009c*/ 	.byte	0x04, 0x17
        /*009e*/ 	.short	(.L_1449 - .L_1448)
.L_1448:
        /*00a0*/ 	.word	0x00000000
        /*00a4*/ 	.short	0x0002
        /*00a6*/ 	.short	0x0010
        /*00a8*/ 	.byte	0x00, 0xf0, 0x21, 0x00


	//----- nvinfo : EIATTR_KPARAM_INFO
	.align		4
.L_1449:
        /*00ac*/ 	.byte	0x04, 0x17
        /*00ae*/ 	.short	(.L_1451 - .L_1450)
.L_1450:
        /*00b0*/ 	.word	0x00000000
        /*00b4*/ 	.short	0x0001
        /*00b6*/ 	.short	0x0008
        /*00b8*/ 	.byte	0x00, 0xf0, 0x21, 0x00


	//----- nvinfo : EIATTR_KPARAM_INFO
	.align		4
.L_1451:
        /*00bc*/ 	.byte	0x04, 0x17
        /*00be*/ 	.short	(.L_1453 - .L_1452)
.L_1452:
        /*00c0*/ 	.word	0x00000000
        /*00c4*/ 	.short	0x0000
        /*00c6*/ 	.short	0x0000
        /*00c8*/ 	.byte	0x00, 0xf0, 0x21, 0x00


	//----- nvinfo : EIATTR_MAXREG_COUNT
	.align		4
.L_1453:
        /*00cc*/ 	.byte	0x03, 0x1b
        /*00ce*/ 	.short	0x00ff


	//----- nvinfo : EIATTR_NUM_BARRIERS
	.align		4
        /*00d0*/ 	.byte	0x02, 0x4c
        /*00d2*/ 	.byte	0x01
	.zero		1


	//----- nvinfo : EIATTR_MERCURY_ISA_VERSION
	.align		4
        /*00d4*/ 	.byte	0x03, 0x5f
        /*00d6*/ 	.short	0x0000


	//----- nvinfo : EIATTR_EXIT_INSTR_OFFSETS
	.align		4
        /*00d8*/ 	.byte	0x04, 0x1c
        /*00da*/ 	.short	(.L_1455 - .L_1454)


	//   ....[0]....
.L_1454:
        /*00dc*/ 	.word	0x00002b20


	//   ....[1]....
        /*00e0*/ 	.word	0x00002cb0


	//   ....[2]....
        /*00e4*/ 	.word	0x00002dd0


	//   ....[3]....
        /*00e8*/ 	.word	0x00003290


	//----- nvinfo : EIATTR_CRS_STACK_SIZE
	.align		4
.L_1455:
        /*00ec*/ 	.byte	0x04, 0x1e
        /*00ee*/ 	.short	(.L_1457 - .L_1456)
.L_1456:
        /*00f0*/ 	.word	0x00000000
.L_1457:


//--------------------- .nv.info._ZN4vllm3moe35count_and_sort_expert_tokens_kernelIlEEvPKT_PiS5_S5_miiib --------------------------
	.section	.nv.info._ZN4vllm3moe35count_and_sort_expert_tokens_kernelIlEEvPKT_PiS5_S5_miiib,"",@"SHT_CUDA_INFO"
	.sectionflags	@""
	.align	4


	//----- nvinfo : EIATTR_CUDA_API_VERSION
	.align		4
        /*0000*/ 	.byte	0x04, 0x37
        /*0002*/ 	.short	(.L_1459 - .L_1458)
.L_1458:
        /*0004*/ 	.word	0x00000082


	//----- nvinfo : EIATTR_SW2861232_WAR
	.align		4
.L_1459:
        /*0008*/ 	.byte	0x01, 0x35
	.zero		2


	//----- nvinfo : EIATTR_PARAM_CBANK
	.align		4
        /*000c*/ 	.byte	0x04, 0x0a
        /*000e*/ 	.short	(.L_1461 - .L_1460)
	.align		4
.L_1460:
        /*0010*/ 	.word	index@(.nv.constant0._ZN4vllm3moe35count_and_sort_expert_tokens_kernelIlEEvPKT_PiS5_S5_miiib)
        /*0014*/ 	.short	0x0160
        /*0016*/ 	.short	0x0035


	//----- nvinfo : EIATTR_CBANK_PARAM_SIZE
	.align		4
.L_1461:
        /*0018*/ 	.byte	0x03, 0x19
        /*001a*/ 	.short	0x0035


	//----- nvinfo : EIATTR_KPARAM_INFO
	.align		4
        /*001c*/ 	.byte	0x04, 0x17
        /*001e*/ 	.short	(.L_1463 - .L_1462)
.L_1462:
        /*0020*/ 	.word	0x00000000
        /*0024*/ 	.short	0x0008
        /*0026*/ 	.short	0x0034
        /*0028*/ 	.byte	0x00, 0xf0, 0x05, 0x00


	//----- nvinfo : EIATTR_KPARAM_INFO
	.align		4
.L_1463:
        /*002c*/ 	.byte	0x04, 0x17
        /*002e*/ 	.short	(.L_1465 - .L_1464)
.L_1464:
        /*0030*/ 	.word	0x00000000
        /*0034*/ 	.short	0x0007
        /*0036*/ 	.short	0x0030
        /*0038*/ 	.byte	0x00, 0xf0, 0x11, 0x00


	//----- nvinfo : EIATTR_KPARAM_INFO
	.align		4
.L_1465:
        /*003c*/ 	.byte	0x04, 0x17
        /*003e*/ 	.short	(.L_1467 - .L_1466)
.L_1466:
        /*0040*/ 	.word	0x00000000
        /*0044*/ 	.short	0x0006
        /*0046*/ 	.short	0x002c
        /*0048*/ 	.byte	0x00, 0xf0, 0x11, 0x00


	//----- nvinfo : EIATTR_KPARAM_INFO
	.align		4
.L_1467:
        /*004c*/ 	.byte	0x04, 0x17
        /*004e*/ 	.short	(.L_1469 - .L_1468)
.L_1468:
        /*0050*/ 	.word	0x00000000
        /*0054*/ 	.short	0x0005
        /*0056*/ 	.short	0x0028
        /*0058*/ 	.byte	0x00, 0xf0, 0x11, 0x00


	//----- nvinfo : EIATTR_KPARAM_INFO
	.align		4
.L_1469:
        /*005c*/ 	.byte	0x04, 0x17
        /*005e*/ 	.short	(.L_1471 - .L_1470)
.L_1470:
        /*0060*/ 	.word	0x00000000
        /*0064*/ 	.short	0x0004
        /*0066*/ 	.short	0x0020
        /*0068*/ 	.byte	0x00, 0xf0, 0x21, 0x00


	//----- nvinfo : EIATTR_KPARAM_INFO
	.align		4
.L_1471:
        /*006c*/ 	.byte	0x04, 0x17
        /*006e*/ 	.short	(.L_1473 - .L_1472)
.L_1472:
        /*0070*/ 	.word	0x00000000
        /*0074*/ 	.short	0x0003
        /*0076*/ 	.short	0x0018
        /*0078*/ 	.byte	0x00, 0xf0, 0x21, 0x00


	//----- nvinfo : EIATTR_KPARAM_INFO
	.align		4
.L_1473:
        /*007c*/ 	.byte	0x04, 0x17
        /*007e*/ 	.short	(.L_1475 - .L_1474)
.L_1474:
        /*0080*/ 	.word	0x00000000
        /*0084*/ 	.short	0x0002
        /*0086*/ 	.short	0x0010
        /*0088*/ 	.byte	0x00, 0xf0, 0x21, 0x00


	//----- nvinfo : EIATTR_KPARAM_INFO
	.align		4
.L_1475:
        /*008c*/ 	.byte	0x04, 0x17
        /*008e*/ 	.short	(.L_1477 - .L_1476)
.L_1476:
        /*0090*/ 	.word	0x00000000
        /*0094*/ 	.short	0x0001
        /*0096*/ 	.short	0x0008
        /*0098*/ 	.byte	0x00, 0xf0, 0x21, 0x00


	//----- nvinfo : EIATTR_KPARAM_INFO
	.align		4
.L_1477:
        /*009c*/ 	.byte	0x04, 0x17
        /*009e*/ 	.short	(.L_1479 - .L_1478)
.L_1478:
        /*00a0*/ 	.word	0x00000000
        /*00a4*/ 	.short	0x0000
        /*00a6*/ 	.short	0x0000
        /*00a8*/ 	.byte	0x00, 0xf0, 0x21, 0x00


	//----- nvinfo : EIATTR_MAXREG_COUNT
	.align		4
.L_1479:
        /*00ac*/ 	.byte	0x03, 0x1b
        /*00ae*/ 	.short	0x00ff


	//----- nvinfo : EIATTR_MERCURY_ISA_VERSION
	.align		4
        /*00b0*/ 	.byte	0x03, 0x5f
        /*00b2*/ 	.short	0x0000


	//----- nvinfo : EIATTR_EXIT_INSTR_OFFSETS
	.align		4
        /*00b4*/ 	.byte	0x04, 0x1c
        /*00b6*/ 	.short	(.L_1481 - .L_1480)


	//   ....[0]....
.L_1480:
        /*00b8*/ 	.word	0x00000060


	//   ....[1]....
        /*00bc*/ 	.word	0x00000280


	//   ....[2]....
        /*00c0*/ 	.word	0x000003e0


	//----- nvinfo : EIATTR_CRS_STACK_SIZE
	.align		4
.L_1481:
        /*00c4*/ 	.byte	0x04, 0x1e
        /*00c6*/ 	.short	(.L_1483 - .L_1482)
.L_1482:
        /*00c8*/ 	.word	0x00000000
.L_1483:


//--------------------- .nv.info._ZN4vllm3moe27moe_align_block_size_kernelIlEEvPKT_PiS5_S5_S5_iiiimS5_iib --------------------------
	.section	.nv.info._ZN4vllm3moe27moe_align_block_size_kernelIlEEvPKT_PiS5_S5_S5_iiiimS5_iib,"",@"SHT_CUDA_INFO"
	.sectionflags	@""
	.align	4


	//----- nvinfo : EIATTR_CUDA_API_VERSION
	.align		4
        /*0000*/ 	.byte	0x04, 0x37
        /*0002*/ 	.short	(.L_1485 - .L_1484)
.L_1484:
        /*0004*/ 	.word	0x00000082


	//----- nvinfo : EIATTR_SW2861232_WAR
	.align		4
.L_1485:
        /*0008*/ 	.byte	0x01, 0x35
	.zero		2


	//----- nvinfo : EIATTR_PARAM_CBANK
	.align		4
        /*000c*/ 	.byte	0x04, 0x0a
        /*000e*/ 	.short	(.L_1487 - .L_1486)
	.align		4
.L_1486:
        /*0010*/ 	.word	index@(.nv.constant0._ZN4vllm3moe27moe_align_block_size_kernelIlEEvPKT_PiS5_S5_S5_iiiimS5_iib)
        /*0014*/ 	.short	0x0160
        /*0016*/ 	.short	0x0051


	//----- nvinfo : EIATTR_CBANK_PARAM_SIZE
	.align		4
.L_1487:
        /*0018*/ 	.byte	0x03, 0x19
        /*001a*/ 	.short	0x0051


	//----- nvinfo : EIATTR_KPARAM_INFO
	.align		4
        /*001c*/ 	.byte	0x04, 0x17
        /*001e*/ 	.short	(.L_1489 - .L_1488)
.L_1488:
        /*0020*/ 	.word	0x00000000
        /*0024*/ 	.short	0x000d
        /*0026*/ 	.short	0x0050
        /*0028*/ 	.byte	0x00, 0xf0, 0x05, 0x00


	//----- nvinfo : EIATTR_KPARAM_INFO
	.align		4
.L_1489:
        /*002c*/ 	.byte	0x04, 0x17
        /*002e*/ 	.short	(.L_1491 - .L_1490)
.L_1490:
        /*0030*/ 	.word	0x00000000
        /*0034*/ 	.short	0x000c
        /*0036*/ 	.short	0x004c
        /*0038*/ 	.byte	0x00, 0xf0, 0x11, 0x00


	//----- nvinfo : EIATTR_KPARAM_INFO
	.align		4
.L_1491:
        /*003c*/ 	.byte	0x04, 0x17
        /*003e*/ 	.short	(.L_1493 - .L_1492)
.L_1492:
        /*0040*/ 	.word	0x00000000
        /*0044*/ 	.short	0x000b
        /*0046*/ 	.short	0x0048
        /*0048*/ 	.byte	0x00, 0xf0, 0x11, 0x00


	//----- nvinfo : EIATTR_KPARAM_INFO
	.align		4
.L_1493:
        /*004c*/ 	.byte	0x04, 0x17
        /*004e*/ 	.short	(.L_1495 - .L_1494)
.L_1494:
        /*0050*/ 	.word	0x00000000
        /*0054*/ 	.short	0x000a
        /*0056*/ 	.short	0x0040
        /*0058*/ 	.byte	0x00, 0xf0, 0x21, 0x00


	//----- nvinfo : EIATTR_KPARAM_INFO
	.align		4
.L_1495:
        /*005c*/ 	.byte	0x04, 0x17
        /*005e*/ 	.short	(.L_1497 - .L_1496)
.L_1496:
        /*0060*/ 	.word	0x00000000
        /*0064*/ 	.short	0x0009
        /*0066*/ 	.short	0x0038
        /*0068*/ 	.byte	0x00, 0xf0, 0x21, 0x00


	//----- nvinfo : EIATTR_KPARAM_INFO
	.align		4
.L_1497:
        /*006c*/ 	.byte	0x04, 0x17
        /*006e*/ 	.short	(.L_1499 - .L_1498)
.L_1498:
        /*0070*/ 	.word	0x00000000
        /*0074*/ 	.short	0x0008
        /*0076*/ 	.short	0x0034
        /*0078*/ 	.byte	0x00, 0xf0, 0x11, 0x00


	//----- nvinfo : EIATTR_KPARAM_INFO
	.align		4
.L_1499:
        /*007c*/ 	.byte	0x04, 0x17
        /*007e*/ 	.short	(.L_1501 - .L_1500)
.L_1500:
        /*0080*/ 	.word	0x00000000
        /*0084*/ 	.short	0x0007
        /*0086*/ 	.short	0x0030
        /*0088*/ 	.byte	0x00, 0xf0, 0x11, 0x00


	//----- nvinfo : EIATTR_KPARAM_INFO
	.align		4
.L_1501:
        /*008c*/ 	.byte	0x04, 0x17
        /*008e*/ 	.short	(.L_1503 - .L_1502)
.L_1502:
        /*0090*/ 	.word	0x00000000
        /*0094*/ 	.short	0x0006
        /*0096*/ 	.short	0x002c
        /*0098*/ 	.byte	0x00, 0xf0, 0x11, 0x00


	//----- nvinfo : EIATTR_KPARAM_INFO
	.align		4
.L_1503:
        /*009c*/ 	.byte	0x04, 0x17
        /*009e*/ 	.short	(.L_1505 - .L_1504)
.L_1504:
        /*00a0*/ 	.word	0x00000000
        /*00a4*/ 	.short	0x0005
        /*00a6*/ 	.short	0x0028
        /*00a8*/ 	.byte	0x00, 0xf0, 0x11, 0x00


	//----- nvinfo : EIATTR_KPARAM_INFO
	.align		4
.L_1505:
        /*00ac*/ 	.byte	0x04, 0x17
        /*00ae*/ 	.short	(.L_1507 - .L_1506)
.L_1506:
        /*00b0*/ 	.word	0x00000000
        /*00b4*/ 	.short	0x0004
        /*00b6*/ 	.short	0x0020
        /*00b8*/ 	.byte	0x00, 0xf0, 0x21, 0x00


	//----- nvinfo : EIATTR_KPARAM_INFO
	.align		4
.L_1507:
        /*00bc*/ 	.byte	0x04, 0x17
        /*00be*/ 	.short	(.L_1509 - .L_1508)
.L_1508:
        /*00c0*/ 	.word	0x00000000
        /*00c4*/ 	.short	0x0003
        /*00c6*/ 	.short	0x0018
        /*00c8*/ 	.byte	0x00, 0xf0, 0x21, 0x00


	//----- nvinfo : EIATTR_KPARAM_INFO
	.align		4
.L_1509:
        /*00cc*/ 	.byte	0x04, 0x17
        /*00ce*/ 	.short	(.L_1511 - .L_1510)
.L_1510:
        /*00d0*/ 	.word	0x00000000
        /*00d4*/ 	.short	0x0002
        /*00d6*/ 	.short	0x0010
        /*00d8*/ 	.byte	0x00, 0xf0, 0x21, 0x00


	//----- nvinfo : EIATTR_KPARAM_INFO
	.align		4
.L_1511:
        /*00dc*/ 	.byte	0x04, 0x17
        /*00de*/ 	.short	(.L_1513 - .L_1512)
.L_1512:
        /*00e0*/ 	.word	0x00000000
        /*00e4*/ 	.short	0x0001
        /*00e6*/ 	.short	0x0008
        /*00e8*/ 	.byte	0x00, 0xf0, 0x21, 0x00


	//----- nvinfo : EIATTR_KPARAM_INFO
	.align		4
.L_1513:
        /*00ec*/ 	.byte	0x04, 0x17
        /*00ee*/ 	.short	(.L_1515 - .L_1514)
.L_1514:
        /*00f0*/ 	.word	0x00000000
        /*00f4*/ 	.short	0x0000
        /*00f6*/ 	.short	0x0000
        /*00f8*/ 	.byte	0x00, 0xf0, 0x21, 0x00


	//----- nvinfo : EIATTR_MAXREG_COUNT
	.align		4
.L_1515:
        /*00fc*/ 	.byte	0x03, 0x1b
        /*00fe*/ 	.short	0x00ff


	//----- nvinfo : EIATTR_NUM_BARRIERS
	.align		4
        /*0100*/ 	.byte	0x02, 0x4c
        /*0102*/ 	.byte	0x01
	.zero		1


	//----- nvinfo : EIATTR_MERCURY_ISA_VERSION
	.align		4
        /*0104*/ 	.byte	0x03, 0x5f
        /*0106*/ 	.short	0x0000


	//----- nvinfo : EIATTR_COOP_GROUP_MASK_REGIDS
	.align		4
        /*0108*/ 	.byte	0x04, 0x29
        /*010a*/ 	.short	(.L_1517 - .L_1516)


	//   ....[0]....
.L_1516:
        /*010c*/ 	.word	0xffffffff


	//   ....[1]....
        /*0110*/ 	.word	0xffffffff


	//   ....[2]....
        /*0114*/ 	.word	0xffffffff


	//   ....[3]....
        /*0118*/ 	.word	0xffffffff


	//   ....[4]....
        /*011c*/ 	.word	0xffffffff


	//   ....[5]....
        /*0120*/ 	.word	0xffffffff


	//   ....[6]....
        /*0124*/ 	.word	0xffffffff


	//   ....[7]....
        /*0128*/ 	.word	0xffffffff


	//   ....[8]....
        /*012c*/ 	.word	0xffffffff


	//   ....[9]....
        /*0130*/ 	.word	0xffffffff


	//----- nvinfo : EIATTR_COOP_GROUP_INSTR_OFFSETS
	.align		4
.L_1517:
        /*0134*/ 	.byte	0x04, 0x28
        /*0136*/ 	.short	(.L_1519 - .L_1518)


	//   ....[0]....
.L_1518:
        /*0138*/ 	.word	0x00000c50


	//   ....[1]....
        /*013c*/ 	.word	0x00000c90


	//   ....[2]....
        /*0140*/ 	.word	0x00000cb0


	//   ....[3]....
        /*0144*/ 	.word	0x00000cd0


	//   ....[4]....
        /*0148*/ 	.word	0x00000d00


	//   ....[5]....
        /*014c*/ 	.word	0x000021e0


	//   ....[6]....
        /*0150*/ 	.word	0x00002260


	//   ....[7]....
        /*0154*/ 	.word	0x000022e0


	//   ....[8]....
        /*0158*/ 	.word	0x00002360


	//   ....[9]....
        /*015c*/ 	.word	0x000023e0


	//----- nvinfo : EIATTR_EXIT_INSTR_OFFSETS
	.align		4
.L_1519:
        /*0160*/ 	.byte	0x04, 0x1c
        /*0162*/ 	.short	(.L_1521 - .L_1520)


	//   ....[0]....
.L_1520:
        /*0164*/ 	.word	0x000000b0


	//   ....[1]....
        /*0168*/ 	.word	0x00000160


	//   ....[2]....
        /*016c*/ 	.word	0x000020e0


	//   ....[3]....
        /*0170*/ 	.word	0x00002180


	//----- nvinfo : EIATTR_CRS_STACK_SIZE
	.align		4
.L_1521:
        /*0174*/ 	.byte	0x04, 0x1e
        /*0176*/ 	.short	(.L_1523 - .L_1522)
.L_1522:
        /*0178*/ 	.word	0x00000000
.L_1523:


//--------------------- .nv.info._ZN4vllm3moe46moe_align_block_size_small_batch_expert_kernelIlLi256EEEvPKT_PiS5_S5_S5_iimiib --------------------------
	.section	.nv.info._ZN4vllm3moe46moe_align_block_size_small_batch_expert_kernelIlLi256EEEvPKT_PiS5_S5_S5_iimiib,"",@"SHT_CUDA_INFO"
	.sectionflags	@""
	.align	4


	//----- nvinfo : EIATTR_CUDA_API_VERSION
	.align		4
        /*0000*/ 	.byte	0x04, 0x37
        /*0002*/ 	.short	(.L_1525 - .L_1524)
.L_1524:
        /*0004*/ 	.word	0x00000082


	//----- nvinfo : EIATTR_SW2861232_WAR
	.align		4
.L_1525:
        /*0008*/ 	.byte	0x01, 0x35
	.zero		2


	//----- nvinfo : EIATTR_PARAM_CBANK
	.align		4
        /*000c*/ 	.byte	0x04, 0x0a
        /*000e*/ 	.short	(.L_1527 - .L_1526)
	.align		4
.L_1526:
        /*0010*/ 	.word	index@(.nv.constant0._ZN4vllm3moe46moe_align_block_size_small_batch_expert_kernelIlLi256EEEvPKT_PiS5_S5_S5_iimiib)
        /*0014*/ 	.short	0x0160
        /*0016*/ 	.short	0x0041


	//----- nvinfo : EIATTR_CBANK_PARAM_SIZE
	.align		4
.L_1527:
        /*0018*/ 	.byte	0x03, 0x19
        /*001a*/ 	.short	0x0041


	//----- nvinfo : EIATTR_KPARAM_INFO
	.align		4
        /*001c*/ 	.byte	0x04, 0x17
        /*001e*/ 	.short	(.L_1529 - .L_1528)
.L_1528:
        /*0020*/ 	.word	0x00000000
        /*0024*/ 	.short	0x000a
        /*0026*/ 	.short	0x0040
        /*0028*/ 	.byte	0x00, 0xf0, 0x05, 0x00


	//----- nvinfo : EIATTR_KPARAM_INFO
	.align		4
.L_1529:
        /*002c*/ 	.byte	0x04, 0x17
        /*002e*/ 	.short	(.L_1531 - .L_1530)
.L_1530:
        /*0030*/ 	.word	0x00000000
        /*0034*/ 	.short	0x0009
        /*0036*/ 	.short	0x003c
        /*0038*/ 	.byte	0x00, 0xf0, 0x11, 0x00


	//----- nvinfo : EIATTR_KPARAM_INFO
	.align		4
.L_1531:
        /*003c*/ 	.byte	0x04, 0x17
        /*003e*/ 	.short	(.L_1533 - .L_1532)
.L_1532:
        /*0040*/ 	.word	0x00000000
        /*0044*/ 	.short	0x0008
        /*0046*/ 	.short	0x0038
        /*0048*/ 	.byte	0x00, 0xf0, 0x11, 0x00


	//----- nvinfo : EIATTR_KPARAM_INFO
	.align		4
.L_1533:
        /*004c*/ 	.byte	0x04, 0x17
        /*004e*/ 	.short	(.L_1535 - .L_1534)
.L_1534:
        /*0050*/ 	.word	0x00000000
        /*0054*/ 	.short	0x0007
        /*0056*/ 	.short	0x0030
        /*0058*/ 	.byte	0x00, 0xf0, 0x21, 0x00


	//----- nvinfo : EIATTR_KPARAM_INFO
	.align		4
.L_1535:
        /*005c*/ 	.byte	0x04, 0x17
        /*005e*/ 	.short	(.L_1537 - .L_1536)
.L_1536:
        /*0060*/ 	.word	0x00000000
        /*0064*/ 	.short	0x0006
        /*0066*/ 	.short	0x002c
        /*0068*/ 	.byte	0x00, 0xf0, 0x11, 0x00


	//----- nvinfo : EIATTR_KPARAM_INFO
	.align		4
.L_1537:
        /*006c*/ 	.byte	0x04, 0x17
        /*006e*/ 	.short	(.L_1539 - .L_1538)
.L_1538:
        /*0070*/ 	.word	0x00000000
        /*0074*/ 	.short	0x0005
        /*0076*/ 	.short	0x0028
        /*0078*/ 	.byte	0x00, 0xf0, 0x11, 0x00


	//----- nvinfo : EIATTR_KPARAM_INFO
	.align		4
.L_1539:
        /*007c*/ 	.byte	0x04, 0x17
        /*007e*/ 	.short	(.L_1541 - .L_1540)
.L_1540:
        /*0080*/ 	.word	0x00000000
        /*0084*/ 	.short	0x0004
        /*0086*/ 	.short	0x0020
        /*0088*/ 	.byte	0x00, 0xf0, 0x21, 0x00


	//----- nvinfo : EIATTR_KPARAM_INFO
	.align		4
.L_1541:
        /*008c*/ 	.byte	0x04, 0x17
        /*008e*/ 	.short	(.L_1543 - .L_1542)
.L_1542:
        /*0090*/ 	.word	0x00000000
        /*0094*/ 	.short	0x0003
        /*0096*/ 	.short	0x0018
        /*0098*/ 	.byte	0x00, 0xf0, 0x21, 0x00


	//----- nvinfo : EIATTR_KPARAM_INFO
	.align		4
.L_1543:
        /*009c*/ 	.byte	0x04, 0x17
        /*009e*/ 	.short	(.L_1545 - .L_1544)
.L_1544:
        /*00a0*/ 	.word	0x00000000
        /*00a4*/ 	.short	0x0002
        /*00a6*/ 	.short	0x0010
        /*00a8*/ 	.byte	0x00, 0xf0, 0x21, 0x00


	//----- nvinfo : EIATTR_KPARAM_INFO
	.align		4
.L_1545:
        /*00ac*/ 	.byte	0x04, 0x17
        /*00ae*/ 	.short	(.L_1547 - .L_1546)
.L_1546:
        /*00b0*/ 	.word	0x00000000
        /*00b4*/ 	.short	0x0001
        /*00b6*/ 	.short	0x0008
        /*00b8*/ 	.byte	0x00, 0xf0, 0x21, 0x00


	//----- nvinfo : EIATTR_KPARAM_INFO
	.align		4
.L_1547:
        /*00bc*/ 	.byte	0x04, 0x17
        /*00be*/ 	.short	(.L_1549 - .L_1548)
.L_1548:
        /*00c0*/ 	.word	0x00000000
        /*00c4*/ 	.short	0x0000
        /*00c6*/ 	.short	0x0000
        /*00c8*/ 	.byte	0x00, 0xf0, 0x21, 0x00


	//----- nvinfo : EIATTR_MAXREG_COUNT
	.align		4
.L_1549:
        /*00cc*/ 	.byte	0x03, 0x1b
        /*00ce*/ 	.short	0x00ff


	//----- nvinfo : EIATTR_NUM_BARRIERS
	.align		4
        /*00d0*/ 	.byte	0x02, 0x4c
        /*00d2*/ 	.byte	0x01
	.zero		1


	//----- nvinfo : EIATTR_MERCURY_ISA_VERSION
	.align		4
        /*00d4*/ 	.byte	0x03, 0x5f
        /*00d6*/ 	.short	0x0000


	//----- nvinfo : EIATTR_EXIT_INSTR_OFFSETS
	.align		4
        /*00d8*/ 	.byte	0x04, 0x1c
        /*00da*/ 	.short	(.L_1551 - .L_1550)


	//   ....[0]....
.L_1550:
        /*00dc*/ 	.word	0x00002b30


	//   ....[1]....
        /*00e0*/ 	.word	0x00002d10


	//   ....[2]....
        /*00e4*/ 	.word	0x00002e30


	//   ....[3]....
        /*00e8*/ 	.word	0x000032f0


	//----- nvinfo : EIATTR_CRS_STACK_SIZE
	.align		4
.L_1551:
        /*00ec*/ 	.byte	0x04, 0x1e
        /*00ee*/ 	.short	(.L_1553 - .L_1552)
.L_1552:
        /*00f0*/ 	.word	0x00000000
.L_1553:


//--------------------- .nv.info._ZN4vllm3moe35count_and_sort_expert_tokens_kernelIiEEvPKT_PiS5_S5_miiib --------------------------
	.section	.nv.info._ZN4vllm3moe35count_and_sort_expert_tokens_kernelIiEEvPKT_PiS5_S5_miiib,"",@"SHT_CUDA_INFO"
	.sectionflags	@""
	.align	4


	//----- nvinfo : EIATTR_CUDA_API_VERSION
	.align		4
        /*0000*/ 	.byte	0x04, 0x37
        /*0002*/ 	.short	(.L_1555 - .L_1554)
.L_1554:
        /*0004*/ 	.word	0x00000082


	//----- nvinfo : EIATTR_SW2861232_WAR
	.align		4
.L_1555:
        /*0008*/ 	.byte	0x01, 0x35
	.zero		2


	//----- nvinfo : EIATTR_PARAM_CBANK
	.align		4
        /*000c*/ 	.byte	0x04, 0x0a
        /*000e*/ 	.short	(.L_1557 - .L_1556)
	.align		4
.L_1556:
        /*0010*/ 	.word	index@(.nv.constant0._ZN4vllm3moe35count_and_sort_expert_tokens_kernelIiEEvPKT_PiS5_S5_miiib)
        /*0014*/ 	.short	0x0160
        /*0016*/ 	.short	0x0035


	//----- nvinfo : EIATTR_CBANK_PARAM_SIZE
	.align		4
.L_1557:
        /*0018*/ 	.byte	0x03, 0x19
        /*001a*/ 	.short	0x0035


	//----- nvinfo : EIATTR_KPARAM_INFO
	.align		4
        /*001c*/ 	.byte	0x04, 0x17
        /*001e*/ 	.short	(.L_1559 - .L_1558)
.L_1558:
        /*0020*/ 	.word	0x00000000
        /*0024*/ 	.short	0x0008
        /*0026*/ 	.short	0x0034
        /*0028*/ 	.byte	0x00, 0xf0, 0x05, 0x00


	//----- nvinfo : EIATTR_KPARAM_INFO
	.align		4
.L_1559:
        /*002c*/ 	.byte	0x04, 0x17
        /*002e*/ 	.short	(.L_1561 - .L_1560)
.L_1560:
        /*0030*/ 	.word	0x00000000
        /*0034*/ 	.short	0x0007
        /*0036*/ 	.short	0x0030
        /*0038*/ 	.byte	0x00, 0xf0, 0x11, 0x00


	//----- nvinfo : EIATTR_KPARAM_INFO
	.align		4
.L_1561:
        /*003c*/ 	.byte	0x04, 0x17
        /*003e*/ 	.short	(.L_1563 - .L_1562)
.L_1562:
        /*0040*/ 	.word	0x00000000
        /*0044*/ 	.short	0x0006
        /*0046*/ 	.short	0x002c
        /*0048*/ 	.byte	0x00, 0xf0, 0x11, 0x00


	//----- nvinfo : EIATTR_KPARAM_INFO
	.align		4
.L_1563:
        /*004c*/ 	.byte	0x04, 0x17
        /*004e*/ 	.short	(.L_1565 - .L_1564)
.L_1564:
        /*0050*/ 	.word	0x00000000
        /*0054*/ 	.short	0x0005
        /*0056*/ 	.short	0x0028
        /*0058*/ 	.byte	0x00, 0xf0, 0x11, 0x00


	//----- nvinfo : EIATTR_KPARAM_INFO
	.align		4
.L_1565:
        /*005c*/ 	.byte	0x04, 0x17
        /*005e*/ 	.short	(.L_1567 - .L_1566)
.L_1566:
        /*0060*/ 	.word	0x00000000
        /*0064*/ 	.short	0x0004
        /*0066*/ 	.short	0x0020
        /*0068*/ 	.byte	0x00, 0xf0, 0x21, 0x00


	//----- nvinfo : EIATTR_KPARAM_INFO
	.align		4
.L_1567:
        /*006c*/ 	.byte	0x04, 0x17
        /*006e*/ 	.short	(.L_1569 - .L_1568)
.L_1568:
        /*0070*/ 	.word	0x00000000
        /*0074*/ 	.short	0x0003
        /*0076*/ 	.short	0x0018
        /*0078*/ 	.byte	0x00, 0xf0, 0x21, 0x00


	//----- nvinfo : EIATTR_KPARAM_INFO
	.align		4
.L_1569:
        /*007c*/ 	.byte	0x04, 0x17
        /*007e*/ 	.short	(.L_1571 - .L_1570)
.L_1570:
        /*0080*/ 	.word	0x00000000
        /*0084*/ 	.short	0x0002
        /*0086*/ 	.short	0x0010
        /*0088*/ 	.byte	0x00, 0xf0, 0x21, 0x00


	//----- nvinfo : EIATTR_KPARAM_INFO
	.align		4
.L_1571:
        /*008c*/ 	.byte	0x04, 0x17
        /*008e*/ 	.short	(.L_1573 - .L_1572)
.L_1572:
        /*0090*/ 	.word	0x00000000
        /*0094*/ 	.short	0x0001
        /*0096*/ 	.short	0x0008
        /*0098*/ 	.byte	0x00, 0xf0, 0x21, 0x00


	//----- nvinfo : EIATTR_KPARAM_INFO
	.align		4
.L_1573:
        /*009c*/ 	.byte	0x04, 0x17
        /*009e*/ 	.short	(.L_1575 - .L_1574)
.L_1574:
        /*00a0*/ 	.word	0x00000000
        /*00a4*/ 	.short	0x0000
        /*00a6*/ 	.short	0x0000
        /*00a8*/ 	.byte	0x00, 0xf0, 0x21, 0x00


	//----- nvinfo : EIATTR_MAXREG_COUNT
	.align		4
.L_1575:
        /*00ac*/ 	.byte	0x03, 0x1b
        /*00ae*/ 	.short	0x00ff


	//----- nvinfo : EIATTR_MERCURY_ISA_VERSION
	.align		4
        /*00b0*/ 	.byte	0x03, 0x5f
        /*00b2*/ 	.short	0x0000


	//----- nvinfo : EIATTR_EXIT_INSTR_OFFSETS
	.align		4
        /*00b4*/ 	.byte	0x04, 0x1c
        /*00b6*/ 	.short	(.L_1577 - .L_1576)


	//   ....[0]....
.L_1576:
        /*00b8*/ 	.word	0x00000060


	//   ....[1]....
        /*00bc*/ 	.word	0x00000260


	//   ....[2]....
        /*00c0*/ 	.word	0x000003a0


	//----- nvinfo : EIATTR_CRS_STACK_SIZE
	.align		4
.L_1577:
        /*00c4*/ 	.byte	0x04, 0x1e
        /*00c6*/ 	.short	(.L_1579 - .L_1578)
.L_1578:
        /*00c8*/ 	.word	0x00000000
.L_1579:


//--------------------- .nv.info._ZN4vllm3moe27moe_align_block_size_kernelIiEEvPKT_PiS5_S5_S5_iiiimS5_iib --------------------------
	.section	.nv.info._ZN4vllm3moe27moe_align_block_size_kernelIiEEvPKT_PiS5_S5_S5_iiiimS5_iib,"",@"SHT_CUDA_INFO"
	.sectionflags	@""
	.align	4


	//----- nvinfo : EIATTR_CUDA_API_VERSION
	.align		4
        /*0000*/ 	.byte	0x04, 0x37
        /*0002*/ 	.short	(.L_1581 - .L_1580)
.L_1580:
        /*0004*/ 	.word	0x00000082


	//----- nvinfo : EIATTR_SW2861232_WAR
	.align		4
.L_1581:
        /*0008*/ 	.byte	0x01, 0x35
	.zero		2


	//----- nvinfo : EIATTR_PARAM_CBANK
	.align		4
        /*000c*/ 	.byte	0x04, 0x0a
        /*000e*/ 	.short	(.L_1583 - .L_1582)
	.align		4
.L_1582:
        /*0010*/ 	.word	index@(.nv.constant0._ZN4vllm3moe27moe_align_block_size_kernelIiEEvPKT_PiS5_S5_S5_iiiimS5_iib)
        /*0014*/ 	.short	0x0160
        /*0016*/ 	.short	0x0051


	//----- nvinfo : EIATTR_CBANK_PARAM_SIZE
	.align		4
.L_1583:
        /*0018*/ 	.byte	0x03, 0x19
        /*001a*/ 	.short	0x0051


	//----- nvinfo : EIATTR_KPARAM_INFO
	.align		4
        /*001c*/ 	.byte	0x04, 0x17
        /*001e*/ 	.short	(.L_1585 - .L_1584)
.L_1584:
        /*0020*/ 	.word	0x00000000
        /*0024*/ 	.short	0x000d
        /*0026*/ 	.short	0x0050
        /*0028*/ 	.byte	0x00, 0xf0, 0x05, 0x00


	//----- nvinfo : EIATTR_KPARAM_INFO
	.align		4
.L_1585:
        /*002c*/ 	.byte	0x04, 0x17
        /*002e*/ 	.short	(.L_1587 - .L_1586)
.L_1586:
        /*0030*/ 	.word	0x00000000
        /*0034*/ 	.short	0x000c
        /*0036*/ 	.short	0x004c
        /*0038*/ 	.byte	0x00, 0xf0, 0x11, 0x00


	//----- nvinfo : EIATTR_KPARAM_INFO
	.align		4
.L_1587:
        /*003c*/ 	.byte	0x04, 0x17
        /*003e*/ 	.short	(.L_1589 - .L_1588)
.L_1588:
        /*0040*/ 	.word	0x00000000
        /*0044*/ 	.short	0x000b
        /*0046*/ 	.short	0x0048
        /*0048*/ 	.byte	0x00, 0xf0, 0x11, 0x00


	//----- nvinfo : EIATTR_KPARAM_INFO
	.align		4
.L_1589:
        /*004c*/ 	.byte	0x04, 0x17
        /*004e*/ 	.short	(.L_1591 - .L_1590)
.L_1590:
        /*0050*/ 	.word	0x00000000
        /*0054*/ 	.short	0x000a
        /*0056*/ 	.short	0x0040
        /*0058*/ 	.byte	0x00, 0xf0, 0x21, 0x00


	//----- nvinfo : EIATTR_KPARAM_INFO
	.align		4
.L_1591:
        /*005c*/ 	.byte	0x04, 0x17
        /*005e*/ 	.short	(.L_1593 - .L_1592)
.L_1592:
        /*0060*/ 	.word	0x00000000
        /*0064*/ 	.short	0x0009
        /*0066*/ 	.short	0x0038
        /*0068*/ 	.byte	0x00, 0xf0, 0x21, 0x00


	//----- nvinfo : EIATTR_KPARAM_INFO
	.align		4
.L_1593:
        /*006c*/ 	.byte	0x04, 0x17
        /*006e*/ 	.short	(.L_1595 - .L_1594)
.L_1594:
        /*0070*/ 	.word	0x00000000
        /*0074*/ 	.short	0x0008
        /*0076*/ 	.short	0x0034
        /*0078*/ 	.byte	0x00, 0xf0, 0x11, 0x00


	//----- nvinfo : EIATTR_KPARAM_INFO
	.align		4
.L_1595:
        /*007c*/ 	.byte	0x04, 0x17
        /*007e*/ 	.short	(.L_1597 - .L_1596)
.L_1596:
        /*0080*/ 	.word	0x00000000
        /*0084*/ 	.short	0x0007
        /*0086*/ 	.short	0x0030
        /*0088*/ 	.byte	0x00, 0xf0, 0x11, 0x00


	//----- nvinfo : EIATTR_KPARAM_INFO
	.align		4
.L_1597:
        /*008c*/ 	.byte	0x04, 0x17
        /*008e*/ 	.short	(.L_1599 - .L_1598)
.L_1598:
        /*0090*/ 	.word	0x00000000
        /*0094*/ 	.short	0x0006
        /*0096*/ 	.short	0x002c
        /*0098*/ 	.byte	0x00, 0xf0, 0x11, 0x00


	//----- nvinfo : EIATTR_KPARAM_INFO
	.align		4
.L_1599:
        /*009c*/ 	.byte	0x04, 0x17
        /*009e*/ 	.short	(.L_1601 - .L_1600)
.L_1600:
        /*00a0*/ 	.word	0x00000000
        /*00a4*/ 	.short	0x0005
        /*00a6*/ 	.short	0x0028
        /*00a8*/ 	.byte	0x00, 0xf0, 0x11, 0x00


	//----- nvinfo : EIATTR_KPARAM_INFO
	.align		4
.L_1601:
        /*00ac*/ 	.byte	0x04, 0x17
        /*00ae*/ 	.short	(.L_1603 - .L_1602)
.L_1602:
        /*00b0*/ 	.word	0x00000000
        /*00b4*/ 	.short	0x0004
        /*00b6*/ 	.short	0x0020
        /*00b8*/ 	.byte	0x00, 0xf0, 0x21, 0x00


	//----- nvinfo : EIATTR_KPARAM_INFO
	.align		4
.L_1603:
        /*00bc*/ 	.byte	0x04, 0x17
        /*00be*/ 	.short	(.L_1605 - .L_1604)
.L_1604:
        /*00c0*/ 	.word	0x00000000
        /*00c4*/ 	.short	0x0003
        /*00c6*/ 	.short	0x0018
        /*00c8*/ 	.byte	0x00, 0xf0, 0x21, 0x00


	//----- nvinfo : EIATTR_KPARAM_INFO
	.align		4
.L_1605:
        /*00cc*/ 	.byte	0x04, 0x17
        /*00ce*/ 	.short	(.L_1607 - .L_1606)
.L_1606:
        /*00d0*/ 	.word	0x00000000
        /*00d4*/ 	.short	0x0002
        /*00d6*/ 	.short	0x0010
        /*00d8*/ 	.byte	0x00, 0xf0, 0x21, 0x00


	//----- nvinfo : EIATTR_KPARAM_INFO
	.align		4
.L_1607:
        /*00dc*/ 	.byte	0x04, 0x17
        /*00de*/ 	.short	(.L_1609 - .L_1608)
.L_1608:
        /*00e0*/ 	.word	0x00000000
        /*00e4*/ 	.short	0x0001
        /*00e6*/ 	.short	0x0008
        /*00e8*/ 	.byte	0x00, 0xf0, 0x21, 0x00


	//----- nvinfo : EIATTR_KPARAM_INFO
	.align		4
.L_1609:
        /*00ec*/ 	.byte	0x04, 0x17
        /*00ee*/ 	.short	(.L_1611 - .L_1610)
.L_1610:
        /*00f0*/ 	.word	0x00000000
        /*00f4*/ 	.short	0x0000
        /*00f6*/ 	.short	0x0000
        /*00f8*/ 	.byte	0x00, 0xf0, 0x21, 0x00


	//----- nvinfo : EIATTR_MAXREG_COUNT
	.align		4
.L_1611:
        /*00fc*/ 	.byte	0x03, 0x1b
        /*00fe*/ 	.short	0x00ff


	//----- nvinfo : EIATTR_NUM_BARRIERS
	.align		4
        /*0100*/ 	.byte	0x02, 0x4c
        /*0102*/ 	.byte	0x01
	.zero		1


	//----- nvinfo : EIATTR_MERCURY_ISA_VERSION
	.align		4
        /*0104*/ 	.byte	0x03, 0x5f
        /*0106*/ 	.short	0x0000


	//----- nvinfo : EIATTR_COOP_GROUP_MASK_REGIDS
	.align		4
        /*0108*/ 	.byte	0x04, 0x29
        /*010a*/ 	.short	(.L_1613 - .L_1612)


	//   ....[0]....
.L_1612:
        /*010c*/ 	.word	0xffffffff


	//   ....[1]....
        /*0110*/ 	.word	0xffffffff


	//   ....[2]....
        /*0114*/ 	.word	0xffffffff


	//   ....[3]....
        /*0118*/ 	.word	0xffffffff


	//   ....[4]....
        /*011c*/ 	.word	0xffffffff


	//   ....[5]....
        /*0120*/ 	.word	0xffffffff


	//   ....[6]....
        /*0124*/ 	.word	0xffffffff


	//   ....[7]....
        /*0128*/ 	.word	0xffffffff


	//   ....[8]....
        /*012c*/ 	.word	0xffffffff


	//   ....[9]....
        /*0130*/ 	.word	0xffffffff


	//----- nvinfo : EIATTR_COOP_GROUP_INSTR_OFFSETS
	.align		4
.L_1613:
        /*0134*/ 	.byte	0x04, 0x28
        /*0136*/ 	.short	(.L_1615 - .L_1614)


	//   ....[0]....
.L_1614:
        /*0138*/ 	.word	0x00000c40


	//   ....[1]....
        /*013c*/ 	.word	0x00000c80


	//   ....[2]....
        /*0140*/ 	.word	0x00000ca0


	//   ....[3]....
        /*0144*/ 	.word	0x00000cc0


	//   ....[4]....
        /*0148*/ 	.word	0x00000cf0


	//   ....[5]....
        /*014c*/ 	.word	0x000021d0


	//   ....[6]....
        /*0150*/ 	.word	0x00002250


	//   ....[7]....
        /*0154*/ 	.word	0x000022d0


	//   ....[8]....
        /*0158*/ 	.word	0x00002350


	//   ....[9]....
        /*015c*/ 	.word	0x000023d0


	//----- nvinfo : EIATTR_EXIT_INSTR_OFFSETS
	.align		4
.L_1615:
        /*0160*/ 	.byte	0x04, 0x1c
        /*0162*/ 	.short	(.L_1617 - .L_1616)


	//   ....[0]....
.L_1616:
        /*0164*/ 	.word	0x000000b0


	//   ....[1]....
        /*0168*/ 	.word	0x00000160


	//   ....[2]....
        /*016c*/ 	.word	0x000020d0


	//   ....[3]....
        /*0170*/ 	.word	0x00002170


	//----- nvinfo : EIATTR_CRS_STACK_SIZE
	.align		4
.L_1617:
        /*0174*/ 	.byte	0x04, 0x1e
        /*0176*/ 	.short	(.L_1619 - .L_1618)
.L_1618:
        /*0178*/ 	.word	0x00000000
.L_1619:


//--------------------- .nv.info._ZN4vllm3moe46moe_align_block_size_small_batch_expert_kernelIiLi256EEEvPKT_PiS5_S5_S5_iimiib --------------------------
	.section	.nv.info._ZN4vllm3moe46moe_align_block_size_small_batch_expert_kernelIiLi256EEEvPKT_PiS5_S5_S5_iimiib,"",@"SHT_CUDA_INFO"
	.sectionflags	@""
	.align	4


	//----- nvinfo : EIATTR_CUDA_API_VERSION
	.align		4
        /*0000*/ 	.byte	0x04, 0x37
        /*0002*/ 	.short	(.L_1621 - .L_1620)
.L_1620:
        /*0004*/ 	.word	0x00000082


	//----- nvinfo : EIATTR_SW2861232_WAR
	.align		4
.L_1621:
        /*0008*/ 	.byte	0x01, 0x35
	.zero		2


	//----- nvinfo : EIATTR_PARAM_CBANK
	.align		4
        /*000c*/ 	.byte	0x04, 0x0a
        /*000e*/ 	.short	(.L_1623 - .L_1622)
	.align		4
.L_1622:
        /*0010*/ 	.word	index@(.nv.constant0._ZN4vllm3moe46moe_align_block_size_small_batch_expert_kernelIiLi256EEEvPKT_PiS5_S5_S5_iimiib)
        /*0014*/ 	.short	0x0160
        /*0016*/ 	.short	0x0041


	//----- nvinfo : EIATTR_CBANK_PARAM_SIZE
	.align		4
.L_1623:
        /*0018*/ 	.byte	0x03, 0x19
        /*001a*/ 	.short	0x0041


	//----- nvinfo : EIATTR_KPARAM_INFO
	.align		4
        /*001c*/ 	.byte	0x04, 0x17
        /*001e*/ 	.short	(.L_1625 - .L_1624)
.L_1624:
        /*0020*/ 	.word	0x00000000
        /*0024*/ 	.short	0x000a
        /*0026*/ 	.short	0x0040
        /*0028*/ 	.byte	0x00, 0xf0, 0x05, 0x00


	//----- nvinfo : EIATTR_KPARAM_INFO
	.align		4
.L_1625:
        /*002c*/ 	.byte	0x04, 0x17
        /*002e*/ 	.short	(.L_1627 - .L_1626)
.L_1626:
        /*0030*/ 	.word	0x00000000
        /*0034*/ 	.short	0x0009
        /*0036*/ 	.short	0x003c
        /*0038*/ 	.byte	0x00, 0xf0, 0x11, 0x00


	//----- nvinfo : EIATTR_KPARAM_INFO
	.align		4
.L_1627:
        /*003c*/ 	.byte	0x04, 0x17
        /*003e*/ 	.short	(.L_1629 - .L_1628)
.L_1628:
        /*0040*/ 	.word	0x00000000
        /*0044*/ 	.short	0x0008
        /*0046*/ 	.short	0x0038
        /*0048*/ 	.byte	0x00, 0xf0, 0x11, 0x00


	//----- nvinfo : EIATTR_KPARAM_INFO
	.align		4
.L_1629:
        /*004c*/ 	.byte	0x04, 0x17
        /*004e*/ 	.short	(.L_1631 - .L_1630)
.L_1630:
        /*0050*/ 	.word	0x00000000
        /*0054*/ 	.short	0x0007
        /*0056*/ 	.short	0x0030
        /*0058*/ 	.byte	0x00, 0xf0, 0x21, 0x00


	//----- nvinfo : EIATTR_KPARAM_INFO
	.align		4
.L_1631:
        /*005c*/ 	.byte	0x04, 0x17
        /*005e*/ 	.short	(.L_1633 - .L_1632)
.L_1632:
        /*0060*/ 	.word	0x00000000
        /*0064*/ 	.short	0x0006
        /*0066*/ 	.short	0x002c
        /*0068*/ 	.byte	0x00, 0xf0, 0x11, 0x00


	//----- nvinfo : EIATTR_KPARAM_INFO
	.align		4
.L_1633:
        /*006c*/ 	.byte	0x04, 0x17
        /*006e*/ 	.short	(.L_1635 - .L_1634)
.L_1634:
        /*0070*/ 	.word	0x00000000
        /*0074*/ 	.short	0x0005
        /*0076*/ 	.short	0x0028
        /*0078*/ 	.byte	0x00, 0xf0, 0x11, 0x00


	//----- nvinfo : EIATTR_KPARAM_INFO
	.align		4
.L_1635:
        /*007c*/ 	.byte	0x04, 0x17
        /*007e*/ 	.short	(.L_1637 - .L_1636)
.L_1636:
        /*0080*/ 	.word	0x00000000
        /*0084*/ 	.short	0x0004
        /*0086*/ 	.short	0x0020
        /*0088*/ 	.byte	0x00, 0xf0, 0x21, 0x00


	//----- nvinfo : EIATTR_KPARAM_INFO
	.align		4
.L_1637:
        /*008c*/ 	.byte	0x04, 0x17
        /*008e*/ 	.short	(.L_1639 - .L_1638)
.L_1638:
        /*0090*/ 	.word	0x00000000
        /*0094*/ 	.short	0x0003
        /*0096*/ 	.short	0x0018
        /*0098*/ 	.byte	0x00, 0xf0, 0x21, 0x00


	//----- nvinfo : EIATTR_KPARAM_INFO
	.align		4
.L_1639:
        /*009c*/ 	.byte	0x04, 0x17
        /*009e*/ 	.short	(.L_1641 - .L_1640)
.L_1640:
        /*00a0*/ 	.word	0x00000000
        /*00a4*/ 	.short	0x0002
        /*00a6*/ 	.short	0x0010
        /*00a8*/ 	.byte	0x00, 0xf0, 0x21, 0x00


	//----- nvinfo : EIATTR_KPARAM_INFO
	.align		4
.L_1641:
        /*00ac*/ 	.byte	0x04, 0x17
        /*00ae*/ 	.short	(.L_1643 - .L_1642)
.L_1642:
        /*00b0*/ 	.word	0x00000000
        /*00b4*/ 	.short	0x0001
        /*00b6*/ 	.short	0x0008
        /*00b8*/ 	.byte	0x00, 0xf0, 0x21, 0x00


	//----- nvinfo : EIATTR_KPARAM_INFO
	.align		4
.L_1643:
        /*00bc*/ 	.byte	0x04, 0x17
        /*00be*/ 	.short	(.L_1645 - .L_1644)
.L_1644:
        /*00c0*/ 	.word	0x00000000
        /*00c4*/ 	.short	0x0000
        /*00c6*/ 	.short	0x0000
        /*00c8*/ 	.byte	0x00, 0xf0, 0x21, 0x00


	//----- nvinfo : EIATTR_MAXREG_COUNT
	.align		4
.L_1645:
        /*00cc*/ 	.byte	0x03, 0x1b
        /*00ce*/ 	.short	0x00ff


	//----- nvinfo : EIATTR_NUM_BARRIERS
	.align		4
        /*00d0*/ 	.byte	0x02, 0x4c
        /*00d2*/ 	.byte	0x01
	.zero		1


	//----- nvinfo : EIATTR_MERCURY_ISA_VERSION
	.align		4
        /*00d4*/ 	.byte	0x03, 0x5f
        /*00d6*/ 	.short	0x0000


	//----- nvinfo : EIATTR_EXIT_INSTR_OFFSETS
	.align		4
        /*00d8*/ 	.byte	0x04, 0x1c
        /*00da*/ 	.short	(.L_1647 - .L_1646)


	//   ....[0]....
.L_1646:
        /*00dc*/ 	.word	0x00002b20


	//   ....[1]....
        /*00e0*/ 	.word	0x00002cb0


	//   ....[2]....
        /*00e4*/ 	.word	0x00002dd0


	//   ....[3]....
        /*00e8*/ 	.word	0x00003290


	//----- nvinfo : EIATTR_CRS_STACK_SIZE
	.align		4
.L_1647:
        /*00ec*/ 	.byte	0x04, 0x1e
        /*00ee*/ 	.short	(.L_1649 - .L_1648)
.L_1648:
        /*00f0*/ 	.word	0x00000000
.L_1649:


//--------------------- .nv.info._ZN4vllm3moe35count_and_sort_expert_tokens_kernelIsEEvPKT_PiS5_S5_miiib --------------------------
	.section	.nv.info._ZN4vllm3moe35count_and_sort_expert_tokens_kernelIsEEvPKT_PiS5_S5_miiib,"",@"SHT_CUDA_INFO"
	.sectionflags	@""
	.align	4


	//----- nvinfo : EIATTR_CUDA_API_VERSION
	.align		4
        /*0000*/ 	.byte	0x04, 0x37
        /*0002*/ 	.short	(.L_1651 - .L_1650)
.L_1650:
        /*0004*/ 	.word	0x00000082


	//----- nvinfo : EIATTR_SW2861232_WAR
	.align		4
.L_1651:
        /*0008*/ 	.byte	0x01, 0x35
	.zero		2


	//----- nvinfo : EIATTR_PARAM_CBANK
	.align		4
        /*000c*/ 	.byte	0x04, 0x0a
        /*000e*/ 	.short	(.L_1653 - .L_1652)
	.align		4
.L_1652:
        /*0010*/ 	.word	index@(.nv.constant0._ZN4vllm3moe35count_and_sort_expert_tokens_kernelIsEEvPKT_PiS5_S5_miiib)
        /*0014*/ 	.short	0x0160
        /*0016*/ 	.short	0x0035


	//----- nvinfo : EIATTR_CBANK_PARAM_SIZE
	.align		4
.L_1653:
        /*0018*/ 	.byte	0x03, 0x19
        /*001a*/ 	.short	0x0035


	//----- nvinfo : EIATTR_KPARAM_INFO
	.align		4
        /*001c*/ 	.byte	0x04, 0x17
        /*001e*/ 	.short	(.L_1655 - .L_1654)
.L_1654:
        /*0020*/ 	.word	0x00000000
        /*0024*/ 	.short	0x0008
        /*0026*/ 	.short	0x0034
        /*0028*/ 	.byte	0x00, 0xf0, 0x05, 0x00


	//----- nvinfo : EIATTR_KPARAM_INFO
	.align		4
.L_1655:
        /*002c*/ 	.byte	0x04, 0x17
        /*002e*/ 	.short	(.L_1657 - .L_1656)
.L_1656:
        /*0030*/ 	.word	0x00000000
        /*0034*/ 	.short	0x0007
        /*0036*/ 	.short	0x0030
        /*0038*/ 	.byte	0x00, 0xf0, 0x11, 0x00


	//----- nvinfo : EIATTR_KPARAM_INFO
	.align		4
.L_1657:
        /*003c*/ 	.byte	0x04, 0x17
        /*003e*/ 	.short	(.L_1659 - .L_1658)
.L_1658:
        /*0040*/ 	.word	0x00000000
        /*0044*/ 	.short	0x0006
        /*0046*/ 	.short	0x002c
        /*0048*/ 	.byte	0x00, 0xf0, 0x11, 0x00


	//----- nvinfo : EIATTR_KPARAM_INFO
	.align		4
.L_1659:
        /*004c*/ 	.byte	0x04, 0x17
        /*004e*/ 	.short	(.L_1661 - .L_1660)
.L_1660:
        /*0050*/ 	.word	0x00000000
        /*0054*/ 	.short	0x0005
        /*0056*/ 	.short	0x0028
        /*0058*/ 	.byte	0x00, 0xf0, 0x11, 0x00


	//----- nvinfo : EIATTR_KPARAM_INFO
	.align		4
.L_1661:
        /*005c*/ 	.byte	0x04, 0x17
        /*005e*/ 	.short	(.L_1663 - .L_1662)
.L_1662:
        /*0060*/ 	.word	0x00000000
        /*0064*/ 	.short	0x0004
        /*0066*/ 	.short	0x0020
        /*0068*/ 	.byte	0x00, 0xf0, 0x21, 0x00


	//----- nvinfo : EIATTR_KPARAM_INFO
	.align		4
.L_1663:
        /*006c*/ 	.byte	0x04, 0x17
        /*006e*/ 	.short	(.L_1665 - .L_1664)
.L_1664:
        /*0070*/ 	.word	0x00000000
        /*0074*/ 	.short	0x0003
        /*0076*/ 	.short	0x0018
        /*0078*/ 	.byte	0x00, 0xf0, 0x21, 0x00


	//----- nvinfo : EIATTR_KPARAM_INFO
	.align		4
.L_1665:
        /*007c*/ 	.byte	0x04, 0x17
        /*007e*/ 	.short	(.L_1667 - .L_1666)
.L_1666:
        /*0080*/ 	.word	0x00000000
        /*0084*/ 	.short	0x0002
        /*0086*/ 	.short	0x0010
        /*0088*/ 	.byte	0x00, 0xf0, 0x21, 0x00


	//----- nvinfo : EIATTR_KPARAM_INFO
	.align		4
.L_1667:
        /*008c*/ 	.byte	0x04, 0x17
        /*008e*/ 	.short	(.L_1669 - .L_1668)
.L_1668:
        /*0090*/ 	.word	0x00000000
        /*0094*/ 	.short	0x0001
        /*0096*/ 	.short	0x0008
        /*0098*/ 	.byte	0x00, 0xf0, 0x21, 0x00


	//----- nvinfo : EIATTR_KPARAM_INFO
	.align		4
.L_1669:
        /*009c*/ 	.byte	0x04, 0x17
        /*009e*/ 	.short	(.L_1671 - .L_1670)
.L_1670:
        /*00a0*/ 	.word	0x00000000
        /*00a4*/ 	.short	0x0000
        /*00a6*/ 	.short	0x0000
        /*00a8*/ 	.byte	0x00, 0xf0, 0x21, 0x00


	//----- nvinfo : EIATTR_MAXREG_COUNT
	.align		4
.L_1671:
        /*00ac*/ 	.byte	0x03, 0x1b
        /*00ae*/ 	.short	0x00ff


	//----- nvinfo : EIATTR_MERCURY_ISA_VERSION
	.align		4
        /*00b0*/ 	.byte	0x03, 0x5f
        /*00b2*/ 	.short	0x0000


	//----- nvinfo : EIATTR_EXIT_INSTR_OFFSETS
	.align		4
        /*00b4*/ 	.byte	0x04, 0x1c
        /*00b6*/ 	.short	(.L_1673 - .L_1672)


	//   ....[0]....
.L_1672:
        /*00b8*/ 	.word	0x00000060


	//   ....[1]....
        /*00bc*/ 	.word	0x00000270


	//   ....[2]....
        /*00c0*/ 	.word	0x000003c0


	//----- nvinfo : EIATTR_CRS_STACK_SIZE
	.align		4
.L_1673:
        /*00c4*/ 	.byte	0x04, 0x1e
        /*00c6*/ 	.short	(.L_1675 - .L_1674)
.L_1674:
        /*00c8*/ 	.word	0x00000000
.L_1675:


//--------------------- .nv.info._ZN4vllm3moe27moe_align_block_size_kernelIsEEvPKT_PiS5_S5_S5_iiiimS5_iib --------------------------
	.section	.nv.info._ZN4vllm3moe27moe_align_block_size_kernelIsEEvPKT_PiS5_S5_S5_iiiimS5_iib,"",@"SHT_CUDA_INFO"
	.sectionflags	@""
	.align	4


	//----- nvinfo : EIATTR_CUDA_API_VERSION
	.align		4
        /*0000*/ 	.byte	0x04, 0x37
        /*0002*/ 	.short	(.L_1677 - .L_1676)
.L_1676:
        /*0004*/ 	.word	0x00000082


	//----- nvinfo : EIATTR_SW2861232_WAR
	.align		4
.L_1677:
        /*0008*/ 	.byte	0x01, 0x35
	.zero		2


	//----- nvinfo : EIATTR_PARAM_CBANK
	.align		4
        /*000c*/ 	.byte	0x04, 0x0a
        /*000e*/ 	.short	(.L_1679 - .L_1678)
	.align		4
.L_1678:
        /*0010*/ 	.word	index@(.nv.constant0._ZN4vllm3moe27moe_align_block_size_kernelIsEEvPKT_PiS5_S5_S5_iiiimS5_iib)
        /*0014*/ 	.short	0x0160
        /*0016*/ 	.short	0x0051


	//----- nvinfo : EIATTR_CBANK_PARAM_SIZE
	.align		4
.L_1679:
        /*0018*/ 	.byte	0x03, 0x19
        /*001a*/ 	.short	0x0051


	//----- nvinfo : EIATTR_KPARAM_INFO
	.align		4
        /*001c*/ 	.byte	0x04, 0x17
        /*001e*/ 	.short	(.L_1681 - .L_1680)
.L_1680:
        /*0020*/ 	.word	0x00000000
        /*0024*/ 	.short	0x000d
        /*0026*/ 	.short	0x0050
        /*0028*/ 	.byte	0x00, 0xf0, 0x05, 0x00


	//----- nvinfo : EIATTR_KPARAM_INFO
	.align		4
.L_1681:
        /*002c*/ 	.byte	0x04, 0x17
        /*002e*/ 	.short	(.L_1683 - .L_1682)
.L_1682:
        /*0030*/ 	.word	0x00000000
        /*0034*/ 	.short	0x000c
        /*0036*/ 	.short	0x004c
        /*0038*/ 	.byte	0x00, 0xf0, 0x11, 0x00


	//----- nvinfo : EIATTR_KPARAM_INFO
	.align		4
.L_1683:
        /*003c*/ 	.byte	0x04, 0x17
        /*003e*/ 	.short	(.L_1685 - .L_1684)
.L_1684:
        /*0040*/ 	.word	0x00000000
        /*0044*/ 	.short	0x000b
        /*0046*/ 	.short	0x0048
        /*0048*/ 	.byte	0x00, 0xf0, 0x11, 0x00


	//----- nvinfo : EIATTR_KPARAM_INFO
	.align		4
.L_1685:
        /*004c*/ 	.byte	0x04, 0x17
        /*004e*/ 	.short	(.L_1687 - .L_1686)
.L_1686:
        /*0050*/ 	.word	0x00000000
        /*0054*/ 	.short	0x000a
        /*0056*/ 	.short	0x0040
        /*0058*/ 	.byte	0x00, 0xf0, 0x21, 0x00


	//----- nvinfo : EIATTR_KPARAM_INFO
	.align		4
.L_1687:
        /*005c*/ 	.byte	0x04, 0x17
        /*005e*/ 	.short	(.L_1689 - .L_1688)
.L_1688:
        /*0060*/ 	.word	0x00000000
        /*0064*/ 	.short	0x0009
        /*0066*/ 	.short	0x0038
        /*0068*/ 	.byte	0x00, 0xf0, 0x21, 0x00


	//----- nvinfo : EIATTR_KPARAM_INFO
	.align		4
.L_1689:
        /*006c*/ 	.byte	0x04, 0x17
        /*006e*/ 	.short	(.L_1691 - .L_1690)
.L_1690:
        /*0070*/ 	.word	0x00000000
        /*0074*/ 	.short	0x0008
        /*0076*/ 	.short	0x0034
        /*0078*/ 	.byte	0x00, 0xf0, 0x11, 0x00


	//----- nvinfo : EIATTR_KPARAM_INFO
	.align		4
.L_1691:
        /*007c*/ 	.byte	0x04, 0x17
        /*007e*/ 	.short	(.L_1693 - .L_1692)
.L_1692:
        /*0080*/ 	.word	0x00000000
        /*0084*/ 	.short	0x0007
        /*0086*/ 	.short	0x0030
        /*0088*/ 	.byte	0x00, 0xf0, 0x11, 0x00


	//----- nvinfo : EIATTR_KPARAM_INFO
	.align		4
.L_1693:
        /*008c*/ 	.byte	0x04, 0x17
        /*008e*/ 	.short	(.L_1695 - .L_1694)
.L_1694:
        /*0090*/ 	.word	0x00000000
        /*0094*/ 	.short	0x0006
        /*0096*/ 	.short	0x002c
        /*0098*/ 	.byte	0x00, 0xf0, 0x11, 0x00


	//----- nvinfo : EIATTR_KPARAM_INFO
	.align		4
.L_1695:
        /*009c*/ 	.byte	0x04, 0x17
        /*009e*/ 	.short	(.L_1697 - .L_1696)
.L_1696:
        /*00a0*/ 	.word	0x00000000
        /*00a4*/ 	.short	0x0005
        /*00a6*/ 	.short	0x0028
        /*00a8*/ 	.byte	0x00, 0xf0, 0x11, 0x00


	//----- nvinfo : EIATTR_KPARAM_INFO
	.align		4
.L_1697:
        /*00ac*/ 	.byte	0x04, 0x17
        /*00ae*/ 	.short	(.L_1699 - .L_1698)
.L_1698:
        /*00b0*/ 	.word	0x00000000
        /*00b4*/ 	.short	0x0004
        /*00b6*/ 	.short	0x0020
        /*00b8*/ 	.byte	0x00, 0xf0, 0x21, 0x00


	//----- nvinfo : EIATTR_KPARAM_INFO
	.align		4
.L_1699:
        /*00bc*/ 	.byte	0x04, 0x17
        /*00be*/ 	.short	(.L_1701 - .L_1700)
.L_1700:
        /*00c0*/ 	.word	0x00000000
        /*00c4*/ 	.short	0x0003
        /*00c6*/ 	.short	0x0018
        /*00c8*/ 	.byte	0x00, 0xf0, 0x21, 0x00


	//----- nvinfo : EIATTR_KPARAM_INFO
	.align		4
.L_1701:
        /*00cc*/ 	.byte	0x04, 0x17
        /*00ce*/ 	.short	(.L_1703 - .L_1702)
.L_1702:
        /*00d0*/ 	.word	0x00000000
        /*00d4*/ 	.short	0x0002
        /*00d6*/ 	.short	0x0010
        /*00d8*/ 	.byte	0x00, 0xf0, 0x21, 0x00


	//----- nvinfo : EIATTR_KPARAM_INFO
	.align		4
.L_1703:
        /*00dc*/ 	.byte	0x04, 0x17
        /*00de*/ 	.short	(.L_1705 - .L_1704)
.L_1704:
        /*00e0*/ 	.word	0x00000000
        /*00e4*/ 	.short	0x0001
        /*00e6*/ 	.short	0x0008
        /*00e8*/ 	.byte	0x00, 0xf0, 0x21, 0x00


	//----- nvinfo : EIATTR_KPARAM_INFO
	.align		4
.L_1705:
        /*00ec*/ 	.byte	0x04, 0x17
        /*00ee*/ 	.short	(.L_1707 - .L_1706)
.L_1706:
        /*00f0*/ 	.word	0x00000000
        /*00f4*/ 	.short	0x0000
        /*00f6*/ 	.short	0x0000
        /*00f8*/ 	.byte	0x00, 0xf0, 0x21, 0x00


	//----- nvinfo : EIATTR_MAXREG_COUNT
	.align		4
.L_1707:
        /*00fc*/ 	.byte	0x03, 0x1b
        /*00fe*/ 	.short	0x00ff


	//----- nvinfo : EIATTR_NUM_BARRIERS
	.align		4
        /*0100*/ 	.byte	0x02, 0x4c
        /*0102*/ 	.byte	0x01
	.zero		1


	//----- nvinfo : EIATTR_MERCURY_ISA_VERSION
	.align		4
        /*0104*/ 	.byte	0x03, 0x5f
        /*0106*/ 	.short	0x0000


	//----- nvinfo : EIATTR_COOP_GROUP_MASK_REGIDS
	.align		4
        /*0108*/ 	.byte	0x04, 0x29
        /*010a*/ 	.short	(.L_1709 - .L_1708)


	//   ....[0]....
.L_1708:
        /*010c*/ 	.word	0xffffffff


	//   ....[1]....
        /*0110*/ 	.word	0xffffffff


	//   ....[2]....
        /*0114*/ 	.word	0xffffffff


	//   ....[3]....
        /*0118*/ 	.word	0xffffffff


	//   ....[4]....
        /*011c*/ 	.word	0xffffffff


	//   ....[5]....
        /*0120*/ 	.word	0xffffffff


	//   ....[6]....
        /*0124*/ 	.word	0xffffffff


	//   ....[7]....
        /*0128*/ 	.word	0xffffffff


	//   ....[8]....
        /*012c*/ 	.word	0xffffffff


	//   ....[9]....
        /*0130*/ 	.word	0xffffffff


	//----- nvinfo : EIATTR_COOP_GROUP_INSTR_OFFSETS
	.align		4
.L_1709:
        /*0134*/ 	.byte	0x04, 0x28
        /*0136*/ 	.short	(.L_1711 - .L_1710)


	//   ....[0]....
.L_1710:
        /*0138*/ 	.word	0x00000c60


	//   ....[1]....
        /*013c*/ 	.word	0x00000ca0


	//   ....[2]....
        /*0140*/ 	.word	0x00000cc0


	//   ....[3]....
        /*0144*/ 	.word	0x00000ce0


	//   ....[4]....
        /*0148*/ 	.word	0x00000d10


	//   ....[5]....
        /*014c*/ 	.word	0x000021f0


	//   ....[6]....
        /*0150*/ 	.word	0x00002270


	//   ....[7]....
        /*0154*/ 	.word	0x000022f0


	//   ....[8]....
        /*0158*/ 	.word	0x00002370


	//   ....[9]....
        /*015c*/ 	.word	0x000023f0


	//----- nvinfo : EIATTR_EXIT_INSTR_OFFSETS
	.align		4
.L_1711:
        /*0160*/ 	.byte	0x04, 0x1c
        /*0162*/ 	.short	(.L_1713 - .L_1712)


	//   ....[0]....
.L_1712:
        /*0164*/ 	.word	0x000000b0


	//   ....[1]....
        /*0168*/ 	.word	0x00000160


	//   ....[2]....
        /*016c*/ 	.word	0x000020f0


	//   ....[3]....
        /*0170*/ 	.word	0x00002190


	//----- nvinfo : EIATTR_CRS_STACK_SIZE
	.align		4
.L_1713:
        /*0174*/ 	.byte	0x04, 0x1e
        /*0176*/ 	.short	(.L_1715 - .L_1714)
.L_1714:
        /*0178*/ 	.word	0x00000000
.L_1715:


//--------------------- .nv.info._ZN4vllm3moe46moe_align_block_size_small_batch_expert_kernelIsLi256EEEvPKT_PiS5_S5_S5_iimiib --------------------------
	.section	.nv.info._ZN4vllm3moe46moe_align_block_size_small_batch_expert_kernelIsLi256EEEvPKT_PiS5_S5_S5_iimiib,"",@"SHT_CUDA_INFO"
	.sectionflags	@""
	.align	4


	//----- nvinfo : EIATTR_CUDA_API_VERSION
	.align		4
        /*0000*/ 	.byte	0x04, 0x37
        /*0002*/ 	.short	(.L_1717 - .L_1716)
.L_1716:
        /*0004*/ 	.word	0x00000082


	//----- nvinfo : EIATTR_SW2861232_WAR
	.align		4
.L_1717:
        /*0008*/ 	.byte	0x01, 0x35
	.zero		2


	//----- nvinfo : EIATTR_PARAM_CBANK
	.align		4
        /*000c*/ 	.byte	0x04, 0x0a
        /*000e*/ 	.short	(.L_1719 - .L_1718)
	.align		4
.L_1718:
        /*0010*/ 	.word	index@(.nv.constant0._ZN4vllm3moe46moe_align_block_size_small_batch_expert_kernelIsLi256EEEvPKT_PiS5_S5_S5_iimiib)
        /*0014*/ 	.short	0x0160
        /*0016*/ 	.short	0x0041


	//----- nvinfo : EIATTR_CBANK_PARAM_SIZE
	.align		4
.L_1719:
        /*0018*/ 	.byte	0x03, 0x19
        /*001a*/ 	.short	0x0041


	//----- nvinfo : EIATTR_KPARAM_INFO
	.align		4
        /*001c*/ 	.byte	0x04, 0x17
        /*001e*/ 	.short	(.L_1721 - .L_1720)
.L_1720:
        /*0020*/ 	.word	0x00000000
        /*0024*/ 	.short	0x000a
        /*0026*/ 	.short	0x0040
        /*0028*/ 	.byte	0x00, 0xf0, 0x05, 0x00


	//----- nvinfo : EIATTR_KPARAM_INFO
	.align		4
.L_1721:
        /*002c*/ 	.byte	0x04, 0x17
        /*002e*/ 	.short	(.L_1723 - .L_1722)
.L_1722:
        /*0030*/ 	.word	0x00000000
        /*0034*/ 	.short	0x0009
        /*0036*/ 	.short	0x003c
        /*0038*/ 	.byte	0x00, 0xf0, 0x11, 0x00


	//----- nvinfo : EIATTR_KPARAM_INFO
	.align		4
.L_1723:
        /*003c*/ 	.byte	0x04, 0x17
        /*003e*/ 	.short	(.L_1725 - .L_1724)
.L_1724:
        /*0040*/ 	.word	0x00000000
        /*0044*/ 	.short	0x0008
        /*0046*/ 	.short	0x0038
        /*0048*/ 	.byte	0x00, 0xf0, 0x11, 0x00


	//----- nvinfo : EIATTR_KPARAM_INFO
	.align		4
.L_1725:
        /*004c*/ 	.byte	0x04, 0x17
        /*004e*/ 	.short	(.L_1727 - .L_1726)
.L_1726:
        /*0050*/ 	.word	0x00000000
        /*0054*/ 	.short	0x0007
        /*0056*/ 	.short	0x0030
        /*0058*/ 	.byte	0x00, 0xf0, 0x21, 0x00


	//----- nvinfo : EIATTR_KPARAM_INFO
	.align		4
.L_1727:
        /*005c*/ 	.byte	0x04, 0x17
        /*005e*/ 	.short	(.L_1729 - .L_1728)
.L_1728:
        /*0060*/ 	.word	0x00000000
        /*0064*/ 	.short	0x0006
        /*0066*/ 	.short	0x002c
        /*0068*/ 	.byte	0x00, 0xf0, 0x11, 0x00


	//----- nvinfo : EIATTR_KPARAM_INFO
	.align		4
.L_1729:
        /*006c*/ 	.byte	0x04, 0x17
        /*006e*/ 	.short	(.L_1731 - .L_1730)
.L_1730:
        /*0070*/ 	.word	0x00000000
        /*0074*/ 	.short	0x0005
        /*0076*/ 	.short	0x0028
        /*0078*/ 	.byte	0x00, 0xf0, 0x11, 0x00


	//----- nvinfo : EIATTR_KPARAM_INFO
	.align		4
.L_1731:
        /*007c*/ 	.byte	0x04, 0x17
        /*007e*/ 	.short	(.L_1733 - .L_1732)
.L_1732:
        /*0080*/ 	.word	0x00000000
        /*0084*/ 	.short	0x0004
        /*0086*/ 	.short	0x0020
        /*0088*/ 	.byte	0x00, 0xf0, 0x21, 0x00


	//----- nvinfo : EIATTR_KPARAM_INFO
	.align		4
.L_1733:
        /*008c*/ 	.byte	0x04, 0x17
        /*008e*/ 	.short	(.L_1735 - .L_1734)
.L_1734:
        /*0090*/ 	.word	0x00000000
        /*0094*/ 	.short	0x0003
        /*0096*/ 	.short	0x0018
        /*0098*/ 	.byte	0x00, 0xf0, 0x21, 0x00


	//----- nvinfo : EIATTR_KPARAM_INFO
	.align		4
.L_1735:
        /*009c*/ 	.byte	0x04, 0x17
        /*009e*/ 	.short	(.L_1737 - .L_1736)
.L_1736:
        /*00a0*/ 	.word	0x00000000
        /*00a4*/ 	.short	0x0002
        /*00a6*/ 	.short	0x0010
        /*00a8*/ 	.byte	0x00, 0xf0, 0x21, 0x00


	//----- nvinfo : EIATTR_KPARAM_INFO
	.align		4
.L_1737:
        /*00ac*/ 	.byte	0x04, 0x17
        /*00ae*/ 	.short	(.L_1739 - .L_1738)
.L_1738:
        /*00b0*/ 	.word	0x00000000
        /*00b4*/ 	.short	0x0001
        /*00b6*/ 	.short	0x0008
        /*00b8*/ 	.byte	0x00, 0xf0, 0x21, 0x00


	//----- nvinfo : EIATTR_KPARAM_INFO
	.align		4
.L_1739:
        /*00bc*/ 	.byte	0x04, 0x17
        /*00be*/ 	.short	(.L_1741 - .L_1740)
.L_1740:
        /*00c0*/ 	.word	0x00000000
        /*00c4*/ 	.short	0x0000
        /*00c6*/ 	.short	0x0000
        /*00c8*/ 	.byte	0x00, 0xf0, 0x21, 0x00


	//----- nvinfo : EIATTR_MAXREG_COUNT
	.align		4
.L_1741:
        /*00cc*/ 	.byte	0x03, 0x1b
        /*00ce*/ 	.short	0x00ff


	//----- nvinfo : EIATTR_NUM_BARRIERS
	.align		4
        /*00d0*/ 	.byte	0x02, 0x4c
        /*00d2*/ 	.byte	0x01
	.zero		1


	//----- nvinfo : EIATTR_MERCURY_ISA_VERSION
	.align		4
        /*00d4*/ 	.byte	0x03, 0x5f
        /*00d6*/ 	.short	0x0000


	//----- nvinfo : EIATTR_EXIT_INSTR_OFFSETS
	.align		4
        /*00d8*/ 	.byte	0x04, 0x1c
        /*00da*/ 	.short	(.L_1743 - .L_1742)


	//   ....[0]....
.L_1742:
        /*00dc*/ 	.word	0x00002b40


	//   ....[1]....
        /*00e0*/ 	.word	0x00002ce0


	//   ....[2]....
        /*00e4*/ 	.word	0x00002e10


	//   ....[3]....
        /*00e8*/ 	.word	0x000032d0


	//----- nvinfo : EIATTR_CRS_STACK_SIZE
	.align		4
.L_1743:
        /*00ec*/ 	.byte	0x04, 0x1e
        /*00ee*/ 	.short	(.L_1745 - .L_1744)
.L_1744:
        /*00f0*/ 	.word	0x00000000
.L_1745:


//--------------------- .nv.info._ZN4vllm3moe35count_and_sort_expert_tokens_kernelIaEEvPKT_PiS5_S5_miiib --------------------------
	.section	.nv.info._ZN4vllm3moe35count_and_sort_expert_tokens_kernelIaEEvPKT_PiS5_S5_miiib,"",@"SHT_CUDA_INFO"
	.sectionflags	@""
	.align	4


	//----- nvinfo : EIATTR_CUDA_API_VERSION
	.align		4
        /*0000*/ 	.byte	0x04, 0x37
        /*0002*/ 	.short	(.L_1747 - .L_1746)
.L_1746:
        /*0004*/ 	.word	0x00000082


	//----- nvinfo : EIATTR_SW2861232_WAR
	.align		4
.L_1747:
        /*0008*/ 	.byte	0x01, 0x35
	.zero		2


	//----- nvinfo : EIATTR_PARAM_CBANK
	.align		4
        /*000c*/ 	.byte	0x04, 0x0a
        /*000e*/ 	.short	(.L_1749 - .L_1748)
	.align		4
.L_1748:
        /*0010*/ 	.word	index@(.nv.constant0._ZN4vllm3moe35count_and_sort_expert_tokens_kernelIaEEvPKT_PiS5_S5_miiib)
        /*0014*/ 	.short	0x0160
        /*0016*/ 	.short	0x0035


	//----- nvinfo : EIATTR_CBANK_PARAM_SIZE
	.align		4
.L_1749:
        /*0018*/ 	.byte	0x03, 0x19
        /*001a*/ 	.short	0x0035


	//----- nvinfo : EIATTR_KPARAM_INFO
	.align		4
        /*001c*/ 	.byte	0x04, 0x17
        /*001e*/ 	.short	(.L_1751 - .L_1750)
.L_1750:
        /*0020*/ 	.word	0x00000000
        /*0024*/ 	.short	0x0008
        /*0026*/ 	.short	0x0034
        /*0028*/ 	.byte	0x00, 0xf0, 0x05, 0x00


	//----- nvinfo : EIATTR_KPARAM_INFO
	.align		4
.L_1751:
        /*002c*/ 	.byte	0x04, 0x17
        /*002e*/ 	.short	(.L_1753 - .L_1752)
.L_1752:
        /*0030*/ 	.word	0x00000000
        /*0034*/ 	.short	0x0007
        /*0036*/ 	.short	0x0030
        /*0038*/ 	.byte	0x00, 0xf0, 0x11, 0x00


	//----- nvinfo : EIATTR_KPARAM_INFO
	.align		4
.L_1753:
        /*003c*/ 	.byte	0x04, 0x17
        /*003e*/ 	.short	(.L_1755 - .L_1754)
.L_1754:
        /*0040*/ 	.word	0x00000000
        /*0044*/ 	.short	0x0006
        /*0046*/ 	.short	0x002c
        /*0048*/ 	.byte	0x00, 0xf0, 0x11, 0x00


	//----- nvinfo : EIATTR_KPARAM_INFO
	.align		4
.L_1755:
        /*004c*/ 	.byte	0x04, 0x17
        /*004e*/ 	.short	(.L_1757 - .L_1756)
.L_1756:
        /*0050*/ 	.word	0x00000000
        /*0054*/ 	.short	0x0005
        /*0056*/ 	.short	0x0028
        /*0058*/ 	.byte	0x00, 0xf0, 0x11, 0x00


	//----- nvinfo : EIATTR_KPARAM_INFO
	.align		4
.L_1757:
        /*005c*/ 	.byte	0x04, 0x17
        /*005e*/ 	.short	(.L_1759 - .L_1758)
.L_1758:
        /*0060*/ 	.word	0x00000000
        /*0064*/ 	.short	0x0004
        /*0066*/ 	.short	0x0020
        /*0068*/ 	.byte	0x00, 0xf0, 0x21, 0x00


	//----- nvinfo : EIATTR_KPARAM_INFO
	.align		4
.L_1759:
        /*006c*/ 	.byte	0x04, 0x17
        /*006e*/ 	.short	(.L_1761 - .L_1760)
.L_1760:
        /*0070*/ 	.word	0x00000000
        /*0074*/ 	.short	0x0003
        /*0076*/ 	.short	0x0018
        /*0078*/ 	.byte	0x00, 0xf0, 0x21, 0x00


	//----- nvinfo : EIATTR_KPARAM_INFO
	.align		4
.L_1761:
        /*007c*/ 	.byte	0x04, 0x17
        /*007e*/ 	.short	(.L_1763 - .L_1762)
.L_1762:
        /*0080*/ 	.word	0x00000000
        /*0084*/ 	.short	0x0002
        /*0086*/ 	.short	0x0010
        /*0088*/ 	.byte	0x00, 0xf0, 0x21, 0x00


	//----- nvinfo : EIATTR_KPARAM_INFO
	.align		4
.L_1763:
        /*008c*/ 	.byte	0x04, 0x17
        /*008e*/ 	.short	(.L_1765 - .L_1764)
.L_1764:
        /*0090*/ 	.word	0x00000000
        /*0094*/ 	.short	0x0001
        /*0096*/ 	.short	0x0008
        /*0098*/ 	.byte	0x00, 0xf0, 0x21, 0x00


	//----- nvinfo : EIATTR_KPARAM_INFO
	.align		4
.L_1765:
        /*009c*/ 	.byte	0x04, 0x17
        /*009e*/ 	.short	(.L_1767 - .L_1766)
.L_1766:
        /*00a0*/ 	.word	0x00000000
        /*00a4*/ 	.short	0x0000
        /*00a6*/ 	.short	0x0000
        /*00a8*/ 	.byte	0x00, 0xf0, 0x21, 0x00


	//----- nvinfo : EIATTR_MAXREG_COUNT
	.align		4
.L_1767:
        /*00ac*/ 	.byte	0x03, 0x1b
        /*00ae*/ 	.short	0x00ff


	//----- nvinfo : EIATTR_MERCURY_ISA_VERSION
	.align		4
        /*00b0*/ 	.byte	0x03, 0x5f
        /*00b2*/ 	.short	0x0000


	//----- nvinfo : EIATTR_EXIT_INSTR_OFFSETS
	.align		4
        /*00b4*/ 	.byte	0x04, 0x1c
        /*00b6*/ 	.short	(.L_1769 - .L_1768)


	//   ....[0]....
.L_1768:
        /*00b8*/ 	.word	0x00000060


	//   ....[1]....
        /*00bc*/ 	.word	0x00000270


	//   ....[2]....
        /*00c0*/ 	.word	0x000003c0


	//----- nvinfo : EIATTR_CRS_STACK_SIZE
	.align		4
.L_1769:
        /*00c4*/ 	.byte	0x04, 0x1e
        /*00c6*/ 	.short	(.L_1771 - .L_1770)
.L_1770:
        /*00c8*/ 	.word	0x00000000
.L_1771:


//--------------------- .nv.info._ZN4vllm3moe27moe_align_block_size_kernelIaEEvPKT_PiS5_S5_S5_iiiimS5_iib --------------------------
	.section	.nv.info._ZN4vllm3moe27moe_align_block_size_kernelIaEEvPKT_PiS5_S5_S5_iiiimS5_iib,"",@"SHT_CUDA_INFO"
	.sectionflags	@""
	.align	4


	//----- nvinfo : EIATTR_CUDA_API_VERSION
	.align		4
        /*0000*/ 	.byte	0x04, 0x37
        /*0002*/ 	.short	(.L_1773 - .L_1772)
.L_1772:
        /*0004*/ 	.word	0x00000082


	//----- nvinfo : EIATTR_SW2861232_WAR
	.align		4
.L_1773:
        /*0008*/ 	.byte	0x01, 0x35
	.zero		2


	//----- nvinfo : EIATTR_PARAM_CBANK
	.align		4
        /*000c*/ 	.byte	0x04, 0x0a
        /*000e*/ 	.short	(.L_1775 - .L_1774)
	.align		4
.L_1774:
        /*0010*/ 	.word	index@(.nv.constant0._ZN4vllm3moe27moe_align_block_size_kernelIaEEvPKT_PiS5_S5_S5_iiiimS5_iib)
        /*0014*/ 	.short	0x0160
        /*0016*/ 	.short	0x0051


	//----- nvinfo : EIATTR_CBANK_PARAM_SIZE
	.align		4
.L_1775:
        /*0018*/ 	.byte	0x03, 0x19
        /*001a*/ 	.short	0x0051


	//----- nvinfo : EIATTR_KPARAM_INFO
	.align		4
        /*001c*/ 	.byte	0x04, 0x17
        /*001e*/ 	.short	(.L_1777 - .L_1776)
.L_1776:
        /*0020*/ 	.word	0x00000000
        /*0024*/ 	.short	0x000d
        /*0026*/ 	.short	0x0050
        /*0028*/ 	.byte	0x00, 0xf0, 0x05, 0x00


	//----- nvinfo : EIATTR_KPARAM_INFO
	.align		4
.L_1777:
        /*002c*/ 	.byte	0x04, 0x17
        /*002e*/ 	.short	(.L_1779 - .L_1778)
.L_1778:
        /*0030*/ 	.word	0x00000000
        /*0034*/ 	.short	0x000c
        /*0036*/ 	.short	0x004c
        /*0038*/ 	.byte	0x00, 0xf0, 0x11, 0x00


	//----- nvinfo : EIATTR_KPARAM_INFO
	.align		4
.L_1779:
        /*003c*/ 	.byte	0x04, 0x17
        /*003e*/ 	.short	(.L_1781 - .L_1780)
.L_1780:
        /*0040*/ 	.word	0x00000000
        /*0044*/ 	.short	0x000b
        /*0046*/ 	.short	0x0048
        /*0048*/ 	.byte	0x00, 0xf0, 0x11, 0x00


	//----- nvinfo : EIATTR_KPARAM_INFO
	.align		4
.L_1781:
        /*004c*/ 	.byte	0x04, 0x17
        /*004e*/ 	.short	(.L_1783 - .L_1782)
.L_1782:
        /*0050*/ 	.word	0x00000000
        /*0054*/ 	.short	0x000a
        /*0056*/ 	.short	0x0040
        /*0058*/ 	.byte	0x00, 0xf0, 0x21, 0x00


	//----- nvinfo : EIATTR_KPARAM_INFO
	.align		4
.L_1783:
        /*005c*/ 	.byte	0x04, 0x17
        /*005e*/ 	.short	(.L_1785 - .L_1784)
.L_1784:
        /*0060*/ 	.word	0x00000000
        /*0064*/ 	.short	0x0009
        /*0066*/ 	.short	0x0038
        /*0068*/ 	.byte	0x00, 0xf0, 0x21, 0x00


	//----- nvinfo : EIATTR_KPARAM_INFO
	.align		4
.L_1785:
        /*006c*/ 	.byte	0x04, 0x17
        /*006e*/ 	.short	(.L_1787 - .L_1786)
.L_1786:
        /*0070*/ 	.word	0x00000000
        /*0074*/ 	.short	0x0008
        /*0076*/ 	.short	0x0034
        /*0078*/ 	.byte	0x00, 0xf0, 0x11, 0x00


	//----- nvinfo : EIATTR_KPARAM_INFO
	.align		4
.L_1787:
        /*007c*/ 	.byte	0x04, 0x17
        /*007e*/ 	.short	(.L_1789 - .L_1788)
.L_1788:
        /*0080*/ 	.word	0x00000000
        /*0084*/ 	.short	0x0007
        /*0086*/ 	.short	0x0030
        /*0088*/ 	.byte	0x00, 0xf0, 0x11, 0x00


	//----- nvinfo : EIATTR_KPARAM_INFO
	.align		4
.L_1789:
        /*008c*/ 	.byte	0x04, 0x17
        /*008e*/ 	.short	(.L_1791 - .L_1790)
.L_1790:
        /*0090*/ 	.word	0x00000000
        /*0094*/ 	.short	0x0006
        /*0096*/ 	.short	0x002c
        /*0098*/ 	.byte	0x00, 0xf0, 0x11, 0x00


	//----- nvinfo : EIATTR_KPARAM_INFO
	.align		4
.L_1791:
        /*009c*/ 	.byte	0x04, 0x17
        /*009e*/ 	.short	(.L_1793 - .L_1792)
.L_1792:
        /*00a0*/ 	.word	0x00000000
        /*00a4*/ 	.short	0x0005
        /*00a6*/ 	.short	0x0028
        /*00a8*/ 	.byte	0x00, 0xf0, 0x11, 0x00


	//----- nvinfo : EIATTR_KPARAM_INFO
	.align		4
.L_1793:
        /*00ac*/ 	.byte	0x04, 0x17
        /*00ae*/ 	.short	(.L_1795 - .L_1794)
.L_1794:
        /*00b0*/ 	.word	0x00000000
        /*00b4*/ 	.short	0x0004
        /*00b6*/ 	.short	0x0020
        /*00b8*/ 	.byte	0x00, 0xf0, 0x21, 0x00


	//----- nvinfo : EIATTR_KPARAM_INFO
	.align		4
.L_1795:
        /*00bc*/ 	.byte	0x04, 0x17
        /*00be*/ 	.short	(.L_1797 - .L_1796)
.L_1796:
        /*00c0*/ 	.word	0x00000000
        /*00c4*/ 	.short	0x0003
        /*00c6*/ 	.short	0x0018
        /*00c8*/ 	.byte	0x00, 0xf0, 0x21, 0x00


	//----- nvinfo : EIATTR_KPARAM_INFO
	.align		4
.L_1797:
        /*00cc*/ 	.byte	0x04, 0x17
        /*00ce*/ 	.short	(.L_1799 - .L_1798)
.L_1798:
        /*00d0*/ 	.word	0x00000000
        /*00d4*/ 	.short	0x0002
        /*00d6*/ 	.short	0x0010
        /*00d8*/ 	.byte	0x00, 0xf0, 0x21, 0x00


	//----- nvinfo : EIATTR_KPARAM_INFO
	.align		4
.L_1799:
        /*00dc*/ 	.byte	0x04, 0x17
        /*00de*/ 	.short	(.L_1801 - .L_1800)
.L_1800:
        /*00e0*/ 	.word	0x00000000
        /*00e4*/ 	.short	0x0001
        /*00e6*/ 	.short	0x0008
        /*00e8*/ 	.byte	0x00, 0xf0, 0x21, 0x00


	//----- nvinfo : EIATTR_KPARAM_INFO
	.align		4
.L_1801:
        /*00ec*/ 	.byte	0x04, 0x17
        /*00ee*/ 	.short	(.L_1803 - .L_1802)
.L_1802:
        /*00f0*/ 	.word	0x00000000
        /*00f4*/ 	.short	0x0000
        /*00f6*/ 	.short	0x0000
        /*00f8*/ 	.byte	0x00, 0xf0, 0x21, 0x00


	//----- nvinfo : EIATTR_MAXREG_COUNT
	.align		4
.L_1803:
        /*00fc*/ 	.byte	0x03, 0x1b
        /*00fe*/ 	.short	0x00ff


	//----- nvinfo : EIATTR_NUM_BARRIERS
	.align		4
        /*0100*/ 	.byte	0x02, 0x4c
        /*0102*/ 	.byte	0x01
	.zero		1


	//----- nvinfo : EIATTR_MERCURY_ISA_VERSION
	.align		4
        /*0104*/ 	.byte	0x03, 0x5f
        /*0106*/ 	.short	0x0000


	//----- nvinfo : EIATTR_COOP_GROUP_MASK_REGIDS
	.align		4
        /*0108*/ 	.byte	0x04, 0x29
        /*010a*/ 	.short	(.L_1805 - .L_1804)


	//   ....[0]....
.L_1804:
        /*010c*/ 	.word	0xffffffff


	//   ....[1]....
        /*0110*/ 	.word	0xffffffff


	//   ....[2]....
        /*0114*/ 	.word	0xffffffff


	//   ....[3]....
        /*0118*/ 	.word	0xffffffff


	//   ....[4]....
        /*011c*/ 	.word	0xffffffff


	//   ....[5]....
        /*0120*/ 	.word	0xffffffff


	//   ....[6]....
        /*0124*/ 	.word	0xffffffff


	//   ....[7]....
        /*0128*/ 	.word	0xffffffff


	//   ....[8]....
        /*012c*/ 	.word	0xffffffff


	//   ....[9]....
        /*0130*/ 	.word	0xffffffff


	//----- nvinfo : EIATTR_COOP_GROUP_INSTR_OFFSETS
	.align		4
.L_1805:
        /*0134*/ 	.byte	0x04, 0x28
        /*0136*/ 	.short	(.L_1807 - .L_1806)


	//   ....[0]....
.L_1806:
        /*0138*/ 	.word	0x00000c60


	//   ....[1]....
        /*013c*/ 	.word	0x00000ca0


	//   ....[2]....
        /*0140*/ 	.word	0x00000cc0


	//   ....[3]....
        /*0144*/ 	.word	0x00000ce0


	//   ....[4]....
        /*0148*/ 	.word	0x00000d10


	//   ....[5]....
        /*014c*/ 	.word	0x000021f0


	//   ....[6]....
        /*0150*/ 	.word	0x00002270


	//   ....[7]....
        /*0154*/ 	.word	0x000022f0


	//   ....[8]....
        /*0158*/ 	.word	0x00002370


	//   ....[9]....
        /*015c*/ 	.word	0x000023f0


	//----- nvinfo : EIATTR_EXIT_INSTR_OFFSETS
	.align		4
.L_1807:
        /*0160*/ 	.byte	0x04, 0x1c
        /*0162*/ 	.short	(.L_1809 - .L_1808)


	//   ....[0]....
.L_1808:
        /*0164*/ 	.word	0x000000b0


	//   ....[1]....
        /*0168*/ 	.word	0x00000160


	//   ....[2]....
        /*016c*/ 	.word	0x000020f0


	//   ....[3]....
        /*0170*/ 	.word	0x00002190


	//----- nvinfo : EIATTR_CRS_STACK_SIZE
	.align		4
.L_1809:
        /*0174*/ 	.byte	0x04, 0x1e
        /*0176*/ 	.short	(.L_1811 - .L_1810)
.L_1810:
        /*0178*/ 	.word	0x00000000
.L_1811:


//--------------------- .nv.info._ZN4vllm3moe46moe_align_block_size_small_batch_expert_kernelIaLi256EEEvPKT_PiS5_S5_S5_iimiib --------------------------
	.section	.nv.info._ZN4vllm3moe46moe_align_block_size_small_batch_expert_kernelIaLi256EEEvPKT_PiS5_S5_S5_iimiib,"",@"SHT_CUDA_INFO"
	.sectionflags	@""
	.align	4


	//----- nvinfo : EIATTR_CUDA_API_VERSION
	.align		4
        /*0000*/ 	.byte	0x04, 0x37
        /*0002*/ 	.short	(.L_1813 - .L_1812)
.L_1812:
        /*0004*/ 	.word	0x00000082


	//----- nvinfo : EIATTR_SW2861232_WAR
	.align		4
.L_1813:
        /*0008*/ 	.byte	0x01, 0x35
	.zero		2


	//----- nvinfo : EIATTR_PARAM_CBANK
	.align		4
        /*000c*/ 	.byte	0x04, 0x0a
        /*000e*/ 	.short	(.L_1815 - .L_1814)
	.align		4
.L_1814:
        /*0010*/ 	.word	index@(.nv.constant0._ZN4vllm3moe46moe_align_block_size_small_batch_expert_kernelIaLi256EEEvPKT_PiS5_S5_S5_iimiib)
        /*0014*/ 	.short	0x0160
        /*0016*/ 	.short	0x0041


	//----- nvinfo : EIATTR_CBANK_PARAM_SIZE
	.align		4
.L_1815:
        /*0018*/ 	.byte	0x03, 0x19
        /*001a*/ 	.short	0x0041


	//----- nvinfo : EIATTR_KPARAM_INFO
	.align		4
        /*001c*/ 	.byte	0x04, 0x17
        /*001e*/ 	.short	(.L_1817 - .L_1816)
.L_1816:
        /*0020*/ 	.word	0x00000000
        /*0024*/ 	.short	0x000a
        /*0026*/ 	.short	0x0040
        /*0028*/ 	.byte	0x00, 0xf0, 0x05, 0x00


	//----- nvinfo : EIATTR_KPARAM_INFO
	.align		4
.L_1817:
        /*002c*/ 	.byte	0x04, 0x17
        /*002e*/ 	.short	(.L_1819 - .L_1818)
.L_1818:
        /*0030*/ 	.word	0x00000000
        /*0034*/ 	.short	0x0009
        /*0036*/ 	.short	0x003c
        /*0038*/ 	.byte	0x00, 0xf0, 0x11, 0x00


	//----- nvinfo : EIATTR_KPARAM_INFO
	.align		4
.L_1819:
        /*003c*/ 	.byte	0x04, 0x17
        /*003e*/ 	.short	(.L_1821 - .L_1820)
.L_1820:
        /*0040*/ 	.word	0x00000000
        /*0044*/ 	.short	0x0008
        /*0046*/ 	.short	0x0038
        /*0048*/ 	.byte	0x00, 0xf0, 0x11, 0x00


	//----- nvinfo : EIATTR_KPARAM_INFO
	.align		4
.L_1821:
        /*004c*/ 	.byte	0x04, 0x17
        /*004e*/ 	.short	(.L_1823 - .L_1822)
.L_1822:
        /*0050*/ 	.word	0x00000000
        /*0054*/ 	.short	0x0007
        /*0056*/ 	.short	0x0030
        /*0058*/ 	.byte	0x00, 0xf0, 0x21, 0x00


	//----- nvinfo : EIATTR_KPARAM_INFO
	.align		4
.L_1823:
        /*005c*/ 	.byte	0x04, 0x17
        /*005e*/ 	.short	(.L_1825 - .L_1824)
.L_1824:
        /*0060*/ 	.word	0x00000000
        /*0064*/ 	.short	0x0006
        /*0066*/ 	.short	0x002c
        /*0068*/ 	.byte	0x00, 0xf0, 0x11, 0x00


	//----- nvinfo : EIATTR_KPARAM_INFO
	.align		4
.L_1825:
        /*006c*/ 	.byte	0x04, 0x17
        /*006e*/ 	.short	(.L_1827 - .L_1826)
.L_1826:
        /*0070*/ 	.word	0x00000000
        /*0074*/ 	.short	0x0005
        /*0076*/ 	.short	0x0028
        /*0078*/ 	.byte	0x00, 0xf0, 0x11, 0x00


	//----- nvinfo : EIATTR_KPARAM_INFO
	.align		4
.L_1827:
        /*007c*/ 	.byte	0x04, 0x17
        /*007e*/ 	.short	(.L_1829 - .L_1828)
.L_1828:
        /*0080*/ 	.word	0x00000000
        /*0084*/ 	.short	0x0004
        /*0086*/ 	.short	0x0020
        /*0088*/ 	.byte	0x00, 0xf0, 0x21, 0x00


	//----- nvinfo : EIATTR_KPARAM_INFO
	.align		4
.L_1829:
        /*008c*/ 	.byte	0x04, 0x17
        /*008e*/ 	.short	(.L_1831 - .L_1830)
.L_1830:
        /*0090*/ 	.word	0x00000000
        /*0094*/ 	.short	0x0003
        /*0096*/ 	.short	0x0018
        /*0098*/ 	.byte	0x00, 0xf0, 0x21, 0x00


	//----- nvinfo : EIATTR_KPARAM_INFO
	.align		4
.L_1831:
        /*009c*/ 	.byte	0x04, 0x17
        /*009e*/ 	.short	(.L_1833 - .L_1832)
.L_1832:
        /*00a0*/ 	.word	0x00000000
        /*00a4*/ 	.short	0x0002
        /*00a6*/ 	.short	0x0010
        /*00a8*/ 	.byte	0x00, 0xf0, 0x21, 0x00


	//----- nvinfo : EIATTR_KPARAM_INFO
	.align		4
.L_1833:
        /*00ac*/ 	.byte	0x04, 0x17
        /*00ae*/ 	.short	(.L_1835 - .L_1834)
.L_1834:
        /*00b0*/ 	.word	0x00000000
        /*00b4*/ 	.short	0x0001
        /*00b6*/ 	.short	0x0008
        /*00b8*/ 	.byte	0x00, 0xf0, 0x21, 0x00


	//----- nvinfo : EIATTR_KPARAM_INFO
	.align		4
.L_1835:
        /*00bc*/ 	.byte	0x04, 0x17
        /*00be*/ 	.short	(.L_1837 - .L_1836)
.L_1836:
        /*00c0*/ 	.word	0x00000000
        /*00c4*/ 	.short	0x0000
        /*00c6*/ 	.short	0x0000
        /*00c8*/ 	.byte	0x00, 0xf0, 0x21, 0x00


	//----- nvinfo : EIATTR_MAXREG_COUNT
	.align		4
.L_1837:
        /*00cc*/ 	.byte	0x03, 0x1b
        /*00ce*/ 	.short	0x00ff


	//----- nvinfo : EIATTR_NUM_BARRIERS
	.align		4
        /*00d0*/ 	.byte	0x02, 0x4c
        /*00d2*/ 	.byte	0x01
	.zero		1


	//----- nvinfo : EIATTR_MERCURY_ISA_VERSION
	.align		4
        /*00d4*/ 	.byte	0x03, 0x5f
        /*00d6*/ 	.short	0x0000


	//----- nvinfo : EIATTR_EXIT_INSTR_OFFSETS
	.align		4
        /*00d8*/ 	.byte	0x04, 0x1c
        /*00da*/ 	.short	(.L_1839 - .L_1838)


	//   ....[0]....
.L_1838:
        /*00dc*/ 	.word	0x00002b40


	//   ....[1]....
        /*00e0*/ 	.word	0x00002ce0


	//   ....[2]....
        /*00e4*/ 	.word	0x00002e10


	//   ....[3]....
        /*00e8*/ 	.word	0x000032d0


	//----- nvinfo : EIATTR_CRS_STACK_SIZE
	.align		4
.L_1839:
        /*00ec*/ 	.byte	0x04, 0x1e
        /*00ee*/ 	.short	(.L_1841 - .L_1840)
.L_1840:
        /*00f0*/ 	.word	0x00000000
.L_1841:


//--------------------- .nv.info._ZN4vllm3moe35count_and_sort_expert_tokens_kernelIhEEvPKT_PiS5_S5_miiib --------------------------
	.section	.nv.info._ZN4vllm3moe35count_and_sort_expert_tokens_kernelIhEEvPKT_PiS5_S5_miiib,"",@"SHT_CUDA_INFO"
	.sectionflags	@""
	.align	4


	//----- nvinfo : EIATTR_CUDA_API_VERSION
	.align		4
        /*0000*/ 	.byte	0x04, 0x37
        /*0002*/ 	.short	(.L_1843 - .L_1842)
.L_1842:
        /*0004*/ 	.word	0x00000082


	//----- nvinfo : EIATTR_SW2861232_WAR
	.align		4
.L_1843:
        /*0008*/ 	.byte	0x01, 0x35
	.zero		2


	//----- nvinfo : EIATTR_PARAM_CBANK
	.align		4
        /*000c*/ 	.byte	0x04, 0x0a
        /*000e*/ 	.short	(.L_1845 - .L_1844)
	.align		4
.L_1844:
        /*0010*/ 	.word	index@(.nv.constant0._ZN4vllm3moe35count_and_sort_expert_tokens_kernelIhEEvPKT_PiS5_S5_miiib)
        /*0014*/ 	.short	0x0160
        /*0016*/ 	.short	0x0035


	//----- nvinfo : EIATTR_CBANK_PARAM_SIZE
	.align		4
.L_1845:
        /*0018*/ 	.byte	0x03, 0x19
        /*001a*/ 	.short	0x0035


	//----- nvinfo : EIATTR_KPARAM_INFO
	.align		4
        /*001c*/ 	.byte	0x04, 0x17
        /*001e*/ 	.short	(.L_1847 - .L_1846)
.L_1846:
        /*0020*/ 	.word	0x00000000
        /*0024*/ 	.short	0x0008
        /*0026*/ 	.short	0x0034
        /*0028*/ 	.byte	0x00, 0xf0, 0x05, 0x00


	//----- nvinfo : EIATTR_KPARAM_INFO
	.align		4
.L_1847:
        /*002c*/ 	.byte	0x04, 0x17
        /*002e*/ 	.short	(.L_1849 - .L_1848)
.L_1848:
        /*0030*/ 	.word	0x00000000
        /*0034*/ 	.short	0x0007
        /*0036*/ 	.short	0x0030
        /*0038*/ 	.byte	0x00, 0xf0, 0x11, 0x00


	//----- nvinfo : EIATTR_KPARAM_INFO
	.align		4
.L_1849:
        /*003c*/ 	.byte	0x04, 0x17
        /*003e*/ 	.short	(.L_1851 - .L_1850)
.L_1850:
        /*0040*/ 	.word	0x00000000
        /*0044*/ 	.short	0x0006
        /*0046*/ 	.short	0x002c
        /*0048*/ 	.byte	0x00, 0xf0, 0x11, 0x00


	//----- nvinfo : EIATTR_KPARAM_INFO
	.align		4
.L_1851:
        /*004c*/ 	.byte	0x04, 0x17
        /*004e*/ 	.short	(.L_1853 - .L_1852)
.L_1852:
        /*0050*/ 	.word	0x00000000
        /*0054*/ 	.short	0x0005
        /*0056*/ 	.short	0x0028
        /*0058*/ 	.byte	0x00, 0xf0, 0x11, 0x00


	//----- nvinfo : EIATTR_KPARAM_INFO
	.align		4
.L_1853:
        /*005c*/ 	.byte	0x04, 0x17
        /*005e*/ 	.short	(.L_1855 - .L_1854)
.L_1854:
        /*0060*/ 	.word	0x00000000
        /*0064*/ 	.short	0x0004
        /*0066*/ 	.short	0x0020
        /*0068*/ 	.byte	0x00, 0xf0, 0x21, 0x00


	//----- nvinfo : EIATTR_KPARAM_INFO
	.align		4
.L_1855:
        /*006c*/ 	.byte	0x04, 0x17
        /*006e*/ 	.short	(.L_1857 - .L_1856)
.L_1856:
        /*0070*/ 	.word	0x00000000
        /*0074*/ 	.short	0x0003
        /*0076*/ 	.short	0x0018
        /*0078*/ 	.byte	0x00, 0xf0, 0x21, 0x00


	//----- nvinfo : EIATTR_KPARAM_INFO
	.align		4
.L_1857:
        /*007c*/ 	.byte	0x04, 0x17
        /*007e*/ 	.short	(.L_1859 - .L_1858)
.L_1858:
        /*0080*/ 	.word	0x00000000
        /*0084*/ 	.short	0x0002
        /*0086*/ 	.short	0x0010
        /*0088*/ 	.byte	0x00, 0xf0, 0x21, 0x00


	//----- nvinfo : EIATTR_KPARAM_INFO
	.align		4
.L_1859:
        /*008c*/ 	.byte	0x04, 0x17
        /*008e*/ 	.short	(.L_1861 - .L_1860)
.L_1860:
        /*0090*/ 	.word	0x00000000
        /*0094*/ 	.short	0x0001
        /*0096*/ 	.short	0x0008
        /*0098*/ 	.byte	0x00, 0xf0, 0x21, 0x00


	//----- nvinfo : EIATTR_KPARAM_INFO
	.align		4
.L_1861:
        /*009c*/ 	.byte	0x04, 0x17
        /*009e*/ 	.short	(.L_1863 - .L_1862)
.L_1862:
        /*00a0*/ 	.word	0x00000000
        /*00a4*/ 	.short	0x0000
        /*00a6*/ 	.short	0x0000
        /*00a8*/ 	.byte	0x00, 0xf0, 0x21, 0x00


	//----- nvinfo : EIATTR_MAXREG_COUNT
	.align		4
.L_1863:
        /*00ac*/ 	.byte	0x03, 0x1b
        /*00ae*/ 	.short	0x00ff


	//----- nvinfo : EIATTR_MERCURY_ISA_VERSION
	.align		4
        /*00b0*/ 	.byte	0x03, 0x5f
        /*00b2*/ 	.short	0x0000


	//----- nvinfo : EIATTR_EXIT_INSTR_OFFSETS
	.align		4
        /*00b4*/ 	.byte	0x04, 0x1c
        /*00b6*/ 	.short	(.L_1865 - .L_1864)


	//   ....[0]....
.L_1864:
        /*00b8*/ 	.word	0x00000060


	//   ....[1]....
        /*00bc*/ 	.word	0x00000260


	//   ....[2]....
        /*00c0*/ 	.word	0x000003a0


	//----- nvinfo : EIATTR_CRS_STACK_SIZE
	.align		4
.L_1865:
        /*00c4*/ 	.byte	0x04, 0x1e
        /*00c6*/ 	.short	(.L_1867 - .L_1866)
.L_1866:
        /*00c8*/ 	.word	0x00000000
.L_1867:


//--------------------- .nv.info._ZN4vllm3moe27moe_align_block_size_kernelIhEEvPKT_PiS5_S5_S5_iiiimS5_iib --------------------------
	.section	.nv.info._ZN4vllm3moe27moe_align_block_size_kernelIhEEvPKT_PiS5_S5_S5_iiiimS5_iib,"",@"SHT_CUDA_INFO"
	.sectionflags	@""
	.align	4


	//----- nvinfo : EIATTR_CUDA_API_VERSION
	.align		4
        /*0000*/ 	.byte	0x04, 0x37
        /*0002*/ 	.short	(.L_1869 - .L_1868)
.L_1868:
        /*0004*/ 	.word	0x00000082


	//----- nvinfo : EIATTR_SW2861232_WAR
	.align		4
.L_1869:
        /*0008*/ 	.byte	0x01, 0x35
	.zero		2


	//----- nvinfo : EIATTR_PARAM_CBANK
	.align		4
        /*000c*/ 	.byte	0x04, 0x0a
        /*000e*/ 	.short	(.L_1871 - .L_1870)
	.align		4
.L_1870:
        /*0010*/ 	.word	index@(.nv.constant0._ZN4vllm3moe27moe_align_block_size_kernelIhEEvPKT_PiS5_S5_S5_iiiimS5_iib)
        /*0014*/ 	.short	0x0160
        /*0016*/ 	.short	0x0051


	//----- nvinfo : EIATTR_CBANK_PARAM_SIZE
	.align		4
.L_1871:
        /*0018*/ 	.byte	0x03, 0x19
        /*001a*/ 	.short	0x0051


	//----- nvinfo : EIATTR_KPARAM_INFO
	.align		4
        /*001c*/ 	.byte	0x04, 0x17
        /*001e*/ 	.short	(.L_1873 - .L_1872)
.L_1872:
        /*0020*/ 	.word	0x00000000
        /*0024*/ 	.short	0x000d
        /*0026*/ 	.short	0x0050
        /*0028*/ 	.byte	0x00, 0xf0, 0x05, 0x00


	//----- nvinfo : EIATTR_KPARAM_INFO
	.align		4
.L_1873:
        /*002c*/ 	.byte	0x04, 0x17
        /*002e*/ 	.short	(.L_1875 - .L_1874)
.L_1874:
        /*0030*/ 	.word	0x00000000
        /*0034*/ 	.short	0x000c
        /*0036*/ 	.short	0x004c
        /*0038*/ 	.byte	0x00, 0xf0, 0x11, 0x00


	//----- nvinfo : EIATTR_KPARAM_INFO
	.align		4
.L_1875:
        /*003c*/ 	.byte	0x04, 0x17
        /*003e*/ 	.short	(.L_1877 - .L_1876)
.L_1876:
        /*0040*/ 	.word	0x00000000
        /*0044*/ 	.short	0x000b
        /*0046*/ 	.short	0x0048
        /*0048*/ 	.byte	0x00, 0xf0, 0x11, 0x00


	//----- nvinfo : EIATTR_KPARAM_INFO
	.align		4
.L_1877:
        /*004c*/ 	.byte	0x04, 0x17
        /*004e*/ 	.short	(.L_1879 - .L_1878)
.L_1878:
        /*0050*/ 	.word	0x00000000
        /*0054*/ 	.short	0x000a
        /*0056*/ 	.short	0x0040
        /*0058*/ 	.byte	0x00, 0xf0, 0x21, 0x00


	//----- nvinfo : EIATTR_KPARAM_INFO
	.align		4
.L_1879:
        /*005c*/ 	.byte	0x04, 0x17
        /*005e*/ 	.short	(.L_1881 - .L_1880)
.L_1880:
        /*0060*/ 	.word	0x00000000
        /*0064*/ 	.short	0x0009
        /*0066*/ 	.short	0x0038
        /*0068*/ 	.byte	0x00, 0xf0, 0x21, 0x00


	//----- nvinfo : EIATTR_KPARAM_INFO
	.align		4
.L_1881:
        /*006c*/ 	.byte	0x04, 0x17
        /*006e*/ 	.short	(.L_1883 - .L_1882)
.L_1882:
        /*0070*/ 	.word	0x00000000
        /*0074*/ 	.short	0x0008
        /*0076*/ 	.short	0x0034
        /*0078*/ 	.byte	0x00, 0xf0, 0x11, 0x00


	//----- nvinfo : EIATTR_KPARAM_INFO
	.align		4
.L_1883:
        /*007c*/ 	.byte	0x04, 0x17
        /*007e*/ 	.short	(.L_1885 - .L_1884)
.L_1884:
        /*0080*/ 	.word	0x00000000
        /*0084*/ 	.short	0x0007
        /*0086*/ 	.short	0x0030
        /*0088*/ 	.byte	0x00, 0xf0, 0x11, 0x00


	//----- nvinfo : EIATTR_KPARAM_INFO
	.align		4
.L_1885:
        /*008c*/ 	.byte	0x04, 0x17
        /*008e*/ 	.short	(.L_1887 - .L_1886)
.L_1886:
        /*0090*/ 	.word	0x00000000
        /*0094*/ 	.short	0x0006
        /*0096*/ 	.short	0x002c
        /*0098*/ 	.byte	0x00, 0xf0, 0x11, 0x00


	//----- nvinfo : EIATTR_KPARAM_INFO
	.align		4
.L_1887:
        /*009c*/ 	.byte	0x04, 0x17
        /*009e*/ 	.short	(.L_1889 - .L_1888)
.L_1888:
        /*00a0*/ 	.word	0x00000000
        /*00a4*/ 	.short	0x0005
        /*00a6*/ 	.short	0x0028
        /*00a8*/ 	.byte	0x00, 0xf0, 0x11, 0x00


	//----- nvinfo : EIATTR_KPARAM_INFO
	.align		4
.L_1889:
        /*00ac*/ 	.byte	0x04, 0x17
        /*00ae*/ 	.short	(.L_1891 - .L_1890)
.L_1890:
        /*00b0*/ 	.word	0x00000000
        /*00b4*/ 	.short	0x0004
        /*00b6*/ 	.short	0x0020
        /*00b8*/ 	.byte	0x00, 0xf0, 0x21, 0x00


	//----- nvinfo : EIATTR_KPARAM_INFO
	.align		4
.L_1891:
        /*00bc*/ 	.byte	0x04, 0x17
        /*00be*/ 	.short	(.L_1893 - .L_1892)
.L_1892:
        /*00c0*/ 	.word	0x00000000
        /*00c4*/ 	.short	0x0003
        /*00c6*/ 	.short	0x0018
        /*00c8*/ 	.byte	0x00, 0xf0, 0x21, 0x00


	//----- nvinfo : EIATTR_KPARAM_INFO
	.align		4
.L_1893:
        /*00cc*/ 	.byte	0x04, 0x17
        /*00ce*/ 	.short	(.L_1895 - .L_1894)
.L_1894:
        /*00d0*/ 	.word	0x00000000
        /*00d4*/ 	.short	0x0002
        /*00d6*/ 	.short	0x0010
        /*00d8*/ 	.byte	0x00, 0xf0, 0x21, 0x00


	//----- nvinfo : EIATTR_KPARAM_INFO
	.align		4
.L_1895:
        /*00dc*/ 	.byte	0x04, 0x17
        /*00de*/ 	.short	(.L_1897 - .L_1896)
.L_1896:
        /*00e0*/ 	.word	0x00000000
        /*00e4*/ 	.short	0x0001
        /*00e6*/ 	.short	0x0008
        /*00e8*/ 	.byte	0x00, 0xf0, 0x21, 0x00


	//----- nvinfo : EIATTR_KPARAM_INFO
	.align		4
.L_1897:
        /*00ec*/ 	.byte	0x04, 0x17
        /*00ee*/ 	.short	(.L_1899 - .L_1898)
.L_1898:
        /*00f0*/ 	.word	0x00000000
        /*00f4*/ 	.short	0x0000
        /*00f6*/ 	.short	0x0000
        /*00f8*/ 	.byte	0x00, 0xf0, 0x21, 0x00


	//----- nvinfo : EIATTR_MAXREG_COUNT
	.align		4
.L_1899:
        /*00fc*/ 	.byte	0x03, 0x1b
        /*00fe*/ 	.short	0x00ff


	//----- nvinfo : EIATTR_NUM_BARRIERS
	.align		4
        /*0100*/ 	.byte	0x02, 0x4c
        /*0102*/ 	.byte	0x01
	.zero		1


	//----- nvinfo : EIATTR_MERCURY_ISA_VERSION
	.align		4
        /*0104*/ 	.byte	0x03, 0x5f
        /*0106*/ 	.short	0x0000


	//----- nvinfo : EIATTR_COOP_GROUP_MASK_REGIDS
	.align		4
        /*0108*/ 	.byte	0x04, 0x29
        /*010a*/ 	.short	(.L_1901 - .L_1900)


	//   ....[0]....
.L_1900:
        /*010c*/ 	.word	0xffffffff


	//   ....[1]....
        /*0110*/ 	.word	0xffffffff


	//   ....[2]....
        /*0114*/ 	.word	0xffffffff


	//   ....[3]....
        /*0118*/ 	.word	0xffffffff


	//   ....[4]....
        /*011c*/ 	.word	0xffffffff


	//   ....[5]....
        /*0120*/ 	.word	0xffffffff


	//   ....[6]....
        /*0124*/ 	.word	0xffffffff


	//   ....[7]....
        /*0128*/ 	.word	0xffffffff


	//   ....[8]....
        /*012c*/ 	.word	0xffffffff


	//   ....[9]....
        /*0130*/ 	.word	0xffffffff


	//----- nvinfo : EIATTR_COOP_GROUP_INSTR_OFFSETS
	.align		4
.L_1901:
        /*0134*/ 	.byte	0x04, 0x28
        /*0136*/ 	.short	(.L_1903 - .L_1902)


	//   ....[0]....
.L_1902:
        /*0138*/ 	.word	0x00000c40


	//   ....[1]....
        /*013c*/ 	.word	0x00000c80


	//   ....[2]....
        /*0140*/ 	.word	0x00000ca0


	//   ....[3]....
        /*0144*/ 	.word	0x00000cc0


	//   ....[4]....
        /*0148*/ 	.word	0x00000cf0


	//   ....[5]....
        /*014c*/ 	.word	0x000021d0


	//   ....[6]....
        /*0150*/ 	.word	0x00002250


	//   ....[7]....
        /*0154*/ 	.word	0x000022d0


	//   ....[8]....
        /*0158*/ 	.word	0x00002350


	//   ....[9]....
        /*015c*/ 	.word	0x000023d0


	//----- nvinfo : EIATTR_EXIT_INSTR_OFFSETS
	.align		4
.L_1903:
        /*0160*/ 	.byte	0x04, 0x1c
        /*0162*/ 	.short	(.L_1905 - .L_1904)


	//   ....[0]....
.L_1904:
        /*0164*/ 	.word	0x000000b0


	//   ....[1]....
        /*0168*/ 	.word	0x00000160


	//   ....[2]....
        /*016c*/ 	.word	0x000020d0


	//   ....[3]....
        /*0170*/ 	.word	0x00002170


	//----- nvinfo : EIATTR_CRS_STACK_SIZE
	.align		4
.L_1905:
        /*0174*/ 	.byte	0x04, 0x1e
        /*0176*/ 	.short	(.L_1907 - .L_1906)
.L_1906:
        /*0178*/ 	.word	0x00000000
.L_1907:


//--------------------- .nv.info._ZN4vllm3moe46moe_align_block_size_small_batch_expert_kernelIhLi256EEEvPKT_PiS5_S5_S5_iimiib --------------------------
	.section	.nv.info._ZN4vllm3moe46moe_align_block_size_small_batch_expert_kernelIhLi256EEEvPKT_PiS5_S5_S5_iimiib,"",@"SHT_CUDA_INFO"
	.sectionflags	@""
	.align	4


	//----- nvinfo : EIATTR_CUDA_API_VERSION
	.align		4
        /*0000*/ 	.byte	0x04, 0x37
        /*0002*/ 	.short	(.L_1909 - .L_1908)
.L_1908:
        /*0004*/ 	.word	0x00000082


	//----- nvinfo : EIATTR_SW2861232_WAR
	.align		4
.L_1909:
        /*0008*/ 	.byte	0x01, 0x35
	.zero		2


	//----- nvinfo : EIATTR_PARAM_CBANK
	.align		4
        /*000c*/ 	.byte	0x04, 0x0a
        /*000e*/ 	.short	(.L_1911 - .L_1910)
	.align		4
.L_1910:
        /*0010*/ 	.word	index@(.nv.constant0._ZN4vllm3moe46moe_align_block_size_small_batch_expert_kernelIhLi256EEEvPKT_PiS5_S5_S5_iimiib)
        /*0014*/ 	.short	0x0160
        /*0016*/ 	.short	0x0041


	//----- nvinfo : EIATTR_CBANK_PARAM_SIZE
	.align		4
.L_1911:
        /*0018*/ 	.byte	0x03, 0x19
        /*001a*/ 	.short	0x0041


	//----- nvinfo : EIATTR_KPARAM_INFO
	.align		4
        /*001c*/ 	.byte	0x04, 0x17
        /*001e*/ 	.short	(.L_1913 - .L_1912)
.L_1912:
        /*0020*/ 	.word	0x00000000
        /*0024*/ 	.short	0x000a
        /*0026*/ 	.short	0x0040
        /*0028*/ 	.byte	0x00, 0xf0, 0x05, 0x00


	//----- nvinfo : EIATTR_KPARAM_INFO
	.align		4
.L_1913:
        /*002c*/ 	.byte	0x04, 0x17
        /*002e*/ 	.short	(.L_1915 - .L_1914)
.L_1914:
        /*0030*/ 	.word	0x00000000
        /*0034*/ 	.short	0x0009
        /*0036*/ 	.short	0x003c
        /*0038*/ 	.byte	0x00, 0xf0, 0x11, 0x00


	//----- nvinfo : EIATTR_KPARAM_INFO
	.align		4
.L_1915:
        /*003c*/ 	.byte	0x04, 0x17
        /*003e*/ 	.short	(.L_1917 - .L_1916)
.L_1916:
        /*0040*/ 	.word	0x00000000
        /*0044*/ 	.short	0x0008
        /*0046*/ 	.short	0x0038
        /*0048*/ 	.byte	0x00, 0xf0, 0x11, 0x00


	//----- nvinfo : EIATTR_KPARAM_INFO
	.align		4
.L_1917:
        /*004c*/ 	.byte	0x04, 0x17
        /*004e*/ 	.short	(.L_1919 - .L_1918)
.L_1918:
        /*0050*/ 	.word	0x00000000
        /*0054*/ 	.short	0x0007
        /*0056*/ 	.short	0x0030
        /*0058*/ 	.byte	0x00, 0xf0, 0x21, 0x00


	//----- nvinfo : EIATTR_KPARAM_INFO
	.align		4
.L_1919:
        /*005c*/ 	.byte	0x04, 0x17
        /*005e*/ 	.short	(.L_1921 - .L_1920)
.L_1920:
        /*0060*/ 	.word	0x00000000
        /*0064*/ 	.short	0x0006
        /*0066*/ 	.short	0x002c
        /*0068*/ 	.byte	0x00, 0xf0, 0x11, 0x00


	//----- nvinfo : EIATTR_KPARAM_INFO
	.align		4
.L_1921:
        /*006c*/ 	.byte	0x04, 0x17
        /*006e*/ 	.short	(.L_1923 - .L_1922)
.L_1922:
        /*0070*/ 	.word	0x00000000
        /*0074*/ 	.short	0x0005
        /*0076*/ 	.short	0x0028
        /*0078*/ 	.byte	0x00, 0xf0, 0x11, 0x00


	//----- nvinfo : EIATTR_KPARAM_INFO
	.align		4
.L_1923:
        /*007c*/ 	.byte	0x04, 0x17
        /*007e*/ 	.short	(.L_1925 - .L_1924)
.L_1924:
        /*0080*/ 	.word	0x00000000
        /*0084*/ 	.short	0x0004
        /*0086*/ 	.short	0x0020
        /*0088*/ 	.byte	0x00, 0xf0, 0x21, 0x00


	//----- nvinfo : EIATTR_KPARAM_INFO
	.align		4
.L_1925:
        /*008c*/ 	.byte	0x04, 0x17
        /*008e*/ 	.short	(.L_1927 - .L_1926)
.L_1926:
        /*0090*/ 	.word	0x00000000
        /*0094*/ 	.short	0x0003
        /*0096*/ 	.short	0x0018
        /*0098*/ 	.byte	0x00, 0xf0, 0x21, 0x00


	//----- nvinfo : EIATTR_KPARAM_INFO
	.align		4
.L_1927:
        /*009c*/ 	.byte	0x04, 0x17
        /*009e*/ 	.short	(.L_1929 - .L_1928)
.L_1928:
        /*00a0*/ 	.word	0x00000000
        /*00a4*/ 	.short	0x0002
        /*00a6*/ 	.short	0x0010
        /*00a8*/ 	.byte	0x00, 0xf0, 0x21, 0x00


	//----- nvinfo : EIATTR_KPARAM_INFO
	.align		4
.L_1929:
        /*00ac*/ 	.byte	0x04, 0x17
        /*00ae*/ 	.short	(.L_1931 - .L_1930)
.L_1930:
        /*00b0*/ 	.word	0x00000000
        /*00b4*/ 	.short	0x0001
        /*00b6*/ 	.short	0x0008
        /*00b8*/ 	.byte	0x00, 0xf0, 0x21, 0x00


	//----- nvinfo : EIATTR_KPARAM_INFO
	.align		4
.L_1931:
        /*00bc*/ 	.byte	0x04, 0x17
        /*00be*/ 	.short	(.L_1933 - .L_1932)
.L_1932:
        /*00c0*/ 	.word	0x00000000
        /*00c4*/ 	.short	0x0000
        /*00c6*/ 	.short	0x0000
        /*00c8*/ 	.byte	0x00, 0xf0, 0x21, 0x00


	//----- nvinfo : EIATTR_MAXREG_COUNT
	.align		4
.L_1933:
        /*00cc*/ 	.byte	0x03, 0x1b
        /*00ce*/ 	.short	0x00ff


	//----- nvinfo : EIATTR_NUM_BARRIERS
	.align		4
        /*00d0*/ 	.byte	0x02, 0x4c
        /*00d2*/ 	.byte	0x01
	.zero		1


	//----- nvinfo : EIATTR_MERCURY_ISA_VERSION
	.align		4
        /*00d4*/ 	.byte	0x03, 0x5f
        /*00d6*/ 	.short	0x0000


	//----- nvinfo : EIATTR_EXIT_INSTR_OFFSETS
	.align		4
        /*00d8*/ 	.byte	0x04, 0x1c
        /*00da*/ 	.short	(.L_1935 - .L_1934)


	//   ....[0]....
.L_1934:
        /*00dc*/ 	.word	0x00002b20


	//   ....[1]....
        /*00e0*/ 	.word	0x00002cb0


	//   ....[2]....
        /*00e4*/ 	.word	0x00002dd0


	//   ....[3]....
        /*00e8*/ 	.word	0x00003290


	//----- nvinfo : EIATTR_CRS_STACK_SIZE
	.align		4
.L_1935:
        /*00ec*/ 	.byte	0x04, 0x1e
        /*00ee*/ 	.short	(.L_1937 - .L_1936)
.L_1936:
        /*00f0*/ 	.word	0x00000000
.L_1937:


//--------------------- .nv.info._ZN3cub17CUB_300001_SM_8006detail11EmptyKernelIvEEvv --------------------------
	.section	.nv.info._ZN3cub17CUB_300001_SM_8006detail11EmptyKernelIvEEvv,"",@"SHT_CUDA_INFO"
	.sectionflags	@""
	.align	4


	//----- nvinfo : EIATTR_CUDA_API_VERSION
	.align		4
        /*0000*/ 	.byte	0x04, 0x37
        /*0002*/ 	.short	(.L_1939 - .L_1938)
.L_1938:
        /*0004*/ 	.word	0x00000082


	//----- nvinfo : EIATTR_SW2861232_WAR
	.align		4
.L_1939:
        /*0008*/ 	.byte	0x01, 0x35
	.zero		2


	//----- nvinfo : EIATTR_MAXREG_COUNT
	.align		4
        /*000c*/ 	.byte	0x03, 0x1b
        /*000e*/ 	.short	0x00ff


	//----- nvinfo : EIATTR_MERCURY_ISA_VERSION
	.align		4
        /*0010*/ 	.byte	0x03, 0x5f
        /*0012*/ 	.short	0x0000


	//----- nvinfo : EIATTR_EXIT_INSTR_OFFSETS
	.align		4
        /*0014*/ 	.byte	0x04, 0x1c
        /*0016*/ 	.short	(.L_1941 - .L_1940)


	//   ....[0]....
.L_1940:
        /*0018*/ 	.word	0x00000010
.L_1941:


//--------------------- .nv.callgraph             --------------------------
	.section	.nv.callgraph,"",@"SHT_CUDA_CALLGRAPH"
	.align	4
	.sectionentsize	8
	.align		4
        /*0000*/ 	.word	0x00000000
	.align		4
        /*0004*/ 	.word	0xffffffff
	.align		4
        /*0008*/ 	.word	0x00000000
	.align		4
        /*000c*/ 	.word	0xfffffffe
	.align		4
        /*0010*/ 	.word	0x00000000
	.align		4
        /*0014*/ 	.word	0xfffffffd
	.align		4
        /*0018*/ 	.word	0x00000000
	.align		4
        /*001c*/ 	.word	0xfffffffc


//--------------------- .nv.rel.action            --------------------------
	.section	.nv.rel.action,"",@"SHT_CUDA_RELOCINFO"
	.align	8
	.sectionentsize	8
        /*0000*/ 	.byte	0x73, 0x00, 0x00, 0x00, 0x00, 0x00, 0x00, 0x00, 0x00, 0x00, 0x00, 0x11, 0x25, 0x00, 0x05, 0x36


//--------------------- .nv.constant4             --------------------------
	.section	.nv.constant4,"a",@progbits
	.align	8
	.align		8
.nv.constant4:
        /*0000*/ 	.dword	_ZN55_INTERNAL_9c60e064_24_moe_align_sum_kernels_cu_7672d19f4cuda3std3__45__cpo5beginE
	.align		8
        /*0008*/ 	.dword	_ZN55_INTERNAL_9c60e064_24_moe_align_sum_kernels_cu_7672d19f4cuda3std3__45__cpo3endE
	.align		8
        /*0010*/ 	.dword	_ZN55_INTERNAL_9c60e064_24_moe_align_sum_kernels_cu_7672d19f4cuda3std3__45__cpo6cbeginE
	.align		8
        /*0018*/ 	.dword	_ZN55_INTERNAL_9c60e064_24_moe_align_sum_kernels_cu_7672d19f4cuda3std3__45__cpo4cendE
	.align		8
        /*0020*/ 	.dword	_ZN55_INTERNAL_9c60e064_24_moe_align_sum_kernels_cu_7672d19f4cuda3std3__45__cpo6rbeginE
	.align		8
        /*0028*/ 	.dword	_ZN55_INTERNAL_9c60e064_24_moe_align_sum_kernels_cu_7672d19f4cuda3std3__45__cpo4rendE
	.align		8
        /*0030*/ 	.dword	_ZN55_INTERNAL_9c60e064_24_moe_align_sum_kernels_cu_7672d19f4cuda3std3__45__cpo7crbeginE
	.align		8
        /*0038*/ 	.dword	_ZN55_INTERNAL_9c60e064_24_moe_align_sum_kernels_cu_7672d19f4cuda3std3__45__cpo5crendE
	.align		8
        /*0040*/ 	.dword	_ZN55_INTERNAL_9c60e064_24_moe_align_sum_kernels_cu_7672d19f4cuda3std3__457_GLOBAL__N__9c60e064_24_moe_align_sum_kernels_cu_7672d19f6ignoreE
	.align		8
        /*0048*/ 	.dword	_ZN55_INTERNAL_9c60e064_24_moe_align_sum_kernels_cu_7672d19f4cuda3std3__419piecewise_constructE
	.align		8
        /*0050*/ 	.dword	_ZN55_INTERNAL_9c60e064_24_moe_align_sum_kernels_cu_7672d19f4cuda3std3__48in_placeE
	.align		8
        /*0058*/ 	.dword	_ZN55_INTERNAL_9c60e064_24_moe_align_sum_kernels_cu_7672d19f4cuda3std3__420unreachable_sentinelE
	.align		8
        /*0060*/ 	.dword	_ZN55_INTERNAL_9c60e064_24_moe_align_sum_kernels_cu_7672d19f4cuda3std3__47nulloptE
	.align		8
        /*0068*/ 	.dword	_ZN55_INTERNAL_9c60e064_24_moe_align_sum_kernels_cu_7672d19f4cuda3std3__48unexpectE
	.align		8
        /*0070*/ 	.dword	_ZN55_INTERNAL_9c60e064_24_moe_align_sum_kernels_cu_7672d19f4cuda3std6ranges3__45__cpo4swapE
	.align		8
        /*0078*/ 	.dword	_ZN55_INTERNAL_9c60e064_24_moe_align_sum_kernels_cu_7672d19f4cuda3std6ranges3__45__cpo9iter_moveE
	.align		8
        /*0080*/ 	.dword	_ZN55_INTERNAL_9c60e064_24_moe_align_sum_kernels_cu_7672d19f4cuda3std6ranges3__45__cpo5beginE
	.align		8
        /*0088*/ 	.dword	_ZN55_INTERNAL_9c60e064_24_moe_align_sum_kernels_cu_7672d19f4cuda3std6ranges3__45__cpo3endE
	.align		8
        /*0090*/ 	.dword	_ZN55_INTERNAL_9c60e064_24_moe_align_sum_kernels_cu_7672d19f4cuda3std6ranges3__45__cpo6cbeginE
	.align		8
        /*0098*/ 	.dword	_ZN55_INTERNAL_9c60e064_24_moe_align_sum_kernels_cu_7672d19f4cuda3std6ranges3__45__cpo4cendE
	.align		8
        /*00a0*/ 	.dword	_ZN55_INTERNAL_9c60e064_24_moe_align_sum_kernels_cu_7672d19f4cuda3std6ranges3__45__cpo7advanceE
	.align		8
        /*00a8*/ 	.dword	_ZN55_INTERNAL_9c60e064_24_moe_align_sum_kernels_cu_7672d19f4cuda3std6ranges3__45__cpo9iter_swapE
	.align		8
        /*00b0*/ 	.dword	_ZN55_INTERNAL_9c60e064_24_moe_align_sum_kernels_cu_7672d19f4cuda3std6ranges3__45__cpo4nextE
	.align		8
        /*00b8*/ 	.dword	_ZN55_INTERNAL_9c60e064_24_moe_align_sum_kernels_cu_7672d19f4cuda3std6ranges3__45__cpo4prevE
	.align		8
        /*00c0*/ 	.dword	_ZN55_INTERNAL_9c60e064_24_moe_align_sum_kernels_cu_7672d19f4cuda3std6ranges3__45__cpo4dataE
	.align		8
        /*00c8*/ 	.dword	_ZN55_INTERNAL_9c60e064_24_moe_align_sum_kernels_cu_7672d19f4cuda3std6ranges3__45__cpo5cdataE
	.align		8
        /*00d0*/ 	.dword	_ZN55_INTERNAL_9c60e064_24_moe_align_sum_kernels_cu_7672d19f4cuda3std6ranges3__45__cpo4sizeE
	.align		8
        /*00d8*/ 	.dword	_ZN55_INTERNAL_9c60e064_24_moe_align_sum_kernels_cu_7672d19f4cuda3std6ranges3__45__cpo5ssizeE
	.align		8
        /*00e0*/ 	.dword	_ZN55_INTERNAL_9c60e064_24_moe_align_sum_kernels_cu_7672d19f4cuda3std6ranges3__45__cpo8distanceE
	.align		8
        /*00e8*/ 	.dword	_ZN55_INTERNAL_9c60e064_24_moe_align_sum_kernels_cu_7672d19f6thrust23THRUST_300001_SM_800_NS6system6detail10sequential3seqE
	.align		8
        /*00f0*/ 	.dword	_ZN55_INTERNAL_9c60e064_24_moe_align_sum_kernels_cu_7672d19f6thrust23THRUST_300001_SM_800_NS12placeholders2_1E
	.align		8
        /*00f8*/ 	.dword	_ZN55_INTERNAL_9c60e064_24_moe_align_sum_kernels_cu_7672d19f6thrust23THRUST_300001_SM_800_NS12placeholders2_2E
	.align		8
        /*0100*/ 	.dword	_ZN55_INTERNAL_9c60e064_24_moe_align_sum_kernels_cu_7672d19f6thrust23THRUST_300001_SM_800_NS12placeholders2_3E
	.align		8
        /*0108*/ 	.dword	_ZN55_INTERNAL_9c60e064_24_moe_align_sum_kernels_cu_7672d19f6thrust23THRUST_300001_SM_800_NS12placeholders2_4E
	.align		8
        /*0110*/ 	.dword	_ZN55_INTERNAL_9c60e064_24_moe_align_sum_kernels_cu_7672d19f6thrust23THRUST_300001_SM_800_NS12placeholders2_5E
	.align		8
        /*0118*/ 	.dword	_ZN55_INTERNAL_9c60e064_24_moe_align_sum_kernels_cu_7672d19f6thrust23THRUST_300001_SM_800_NS12placeholders2_6E
	.align		8
        /*0120*/ 	.dword	_ZN55_INTERNAL_9c60e064_24_moe_align_sum_kernels_cu_7672d19f6thrust23THRUST_300001_SM_800_NS12placeholders2_7E
	.align		8
        /*0128*/ 	.dword	_ZN55_INTERNAL_9c60e064_24_moe_align_sum_kernels_cu_7672d19f6thrust23THRUST_300001_SM_800_NS12placeholders2_8E
	.align		8
        /*0130*/ 	.dword	_ZN55_INTERNAL_9c60e064_24_moe_align_sum_kernels_cu_7672d19f6thrust23THRUST_300001_SM_800_NS12placeholders2_9E
	.align		8
        /*0138*/ 	.dword	_ZN55_INTERNAL_9c60e064_24_moe_align_sum_kernels_cu_7672d19f6thrust23THRUST_300001_SM_800_NS12placeholders3_10E


//--------------------- .nv.constant0._ZN4vllm3moe28batched_moe_align_block_size35batched_moe_align_block_size_kernelEiiiPKiPiS4_S4_ --------------------------
	.section	.nv.constant0._ZN4vllm3moe28batched_moe_align_block_size35batched_moe_align_block_size_kernelEiiiPKiPiS4_S4_,"a",@progbits
	.sectionflags	@""
	.align	4
.nv.constant0._ZN4vllm3moe28batched_moe_align_block_size35batched_moe_align_block_size_kernelEiiiPKiPiS4_S4_:
	.zero		400


//--------------------- .nv.constant0._ZN4vllm3moe40lora_count_and_sort_expert_tokens_kernelIlEEvPKT_PiS5_S5_miiiS5_S5_b --------------------------
	.section	.nv.constant0._ZN4vllm3moe40lora_count_and_sort_expert_tokens_kernelIlEEvPKT_PiS5_S5_miiiS5_S5_b,"a",@progbits
	.sectionflags	@""
	.align	4
.nv.constant0._ZN4vllm3moe40lora_count_and_sort_expert_tokens_kernelIlEEvPKT_PiS5_S5_miiiS5_S5_b:
	.zero		425


//--------------------- .nv.constant0._ZN4vllm3moe32moe_lora_align_block_size_kernelIlEEvPT_PilS4_iimiiS4_S4_iS4_S4_S4_iiS4_S4_b --------------------------
	.section	.nv.constant0._ZN4vllm3moe32moe_lora_align_block_size_kernelIlEEvPT_PilS4_iimiiS4_S4_iS4_S4_S4_iiS4_S4_b,"a",@progbits
	.sectionflags	@""
	.align	4
.nv.constant0._ZN4vllm3moe32moe_lora_align_block_size_kernelIlEEvPT_PilS4_iimiiS4_S4_iS4_S4_S4_iiS4_S4_b:
	.zero		481


//--------------------- .nv.constant0._ZN4vllm3moe51moe_lora_align_block_size_small_batch_expert_kernelIlLi256EEEvPT_PilS4_iimiiS4_S4_iS4_S4_S4_S4_b --------------------------
	.section	.nv.constant0._ZN4vllm3moe51moe_lora_align_block_size_small_batch_expert_kernelIlLi256EEEvPT_PilS4_iimiiS4_S4_iS4_S4_S4_S4_b,"a",@progbits
	.sectionflags	@""
	.align	4
.nv.constant0._ZN4vllm3moe51moe_lora_align_block_size_small_batch_expert_kernelIlLi256EEEvPT_PilS4_iimiiS4_S4_iS4_S4_S4_S4_b:
	.zero		465


//--------------------- .nv.constant0._ZN4vllm3moe40lora_count_and_sort_expert_tokens_kernelIiEEvPKT_PiS5_S5_miiiS5_S5_b --------------------------
	.section	.nv.constant0._ZN4vllm3moe40lora_count_and_sort_expert_tokens_kernelIiEEvPKT_PiS5_S5_miiiS5_S5_b,"a",@progbits
	.sectionflags	@""
	.align	4
.nv.constant0._ZN4vllm3moe40lora_count_and_sort_expert_tokens_kernelIiEEvPKT_PiS5_S5_miiiS5_S5_b:
	.zero		425


//--------------------- .nv.constant0._ZN4vllm3moe32moe_lora_align_block_size_kernelIiEEvPT_PilS4_iimiiS4_S4_iS4_S4_S4_iiS4_S4_b --------------------------
	.section	.nv.constant0._ZN4vllm3moe32moe_lora_align_block_size_kernelIiEEvPT_PilS4_iimiiS4_S4_iS4_S4_S4_iiS4_S4_b,"a",@progbits
	.sectionflags	@""
	.align	4
.nv.constant0._ZN4vllm3moe32moe_lora_align_block_size_kernelIiEEvPT_PilS4_iimiiS4_S4_iS4_S4_S4_iiS4_S4_b:
	.zero		481


//--------------------- .nv.constant0._ZN4vllm3moe51moe_lora_align_block_size_small_batch_expert_kernelIiLi256EEEvPT_PilS4_iimiiS4_S4_iS4_S4_S4_S4_b --------------------------
	.section	.nv.constant0._ZN4vllm3moe51moe_lora_align_block_size_small_batch_expert_kernelIiLi256EEEvPT_PilS4_iimiiS4_S4_iS4_S4_S4_S4_b,"a",@progbits
	.sectionflags	@""
	.align	4
.nv.constant0._ZN4vllm3moe51moe_lora_align_block_size_small_batch_expert_kernelIiLi256EEEvPT_PilS4_iimiiS4_S4_iS4_S4_S4_S4_b:
	.zero		465


//--------------------- .nv.constant0._ZN4vllm3moe40lora_count_and_sort_expert_tokens_kernelIsEEvPKT_PiS5_S5_miiiS5_S5_b --------------------------
	.section	.nv.constant0._ZN4vllm3moe40lora_count_and_sort_expert_tokens_kernelIsEEvPKT_PiS5_S5_miiiS5_S5_b,"a",@progbits
	.sectionflags	@""
	.align	4
.nv.constant0._ZN4vllm3moe40lora_count_and_sort_expert_tokens_kernelIsEEvPKT_PiS5_S5_miiiS5_S5_b:
	.zero		425


//--------------------- .nv.constant0._ZN4vllm3moe32moe_lora_align_block_size_kernelIsEEvPT_PilS4_iimiiS4_S4_iS4_S4_S4_iiS4_S4_b --------------------------
	.section	.nv.constant0._ZN4vllm3moe32moe_lora_align_block_size_kernelIsEEvPT_PilS4_iimiiS4_S4_iS4_S4_S4_iiS4_S4_b,"a",@progbits
	.sectionflags	@""
	.align	4
.nv.constant0._ZN4vllm3moe32moe_lora_align_block_size_kernelIsEEvPT_PilS4_iimiiS4_S4_iS4_S4_S4_iiS4_S4_b:
	.zero		481


//--------------------- .nv.constant0._ZN4vllm3moe51moe_lora_align_block_size_small_batch_expert_kernelIsLi256EEEvPT_PilS4_iimiiS4_S4_iS4_S4_S4_S4_b --------------------------
	.section	.nv.constant0._ZN4vllm3moe51moe_lora_align_block_size_small_batch_expert_kernelIsLi256EEEvPT_PilS4_iimiiS4_S4_iS4_S4_S4_S4_b,"a",@progbits
	.sectionflags	@""
	.align	4
.nv.constant0._ZN4vllm3moe51moe_lora_align_block_size_small_batch_expert_kernelIsLi256EEEvPT_PilS4_iimiiS4_S4_iS4_S4_S4_S4_b:
	.zero		465


//--------------------- .nv.constant0._ZN4vllm3moe40lora_count_and_sort_expert_tokens_kernelIaEEvPKT_PiS5_S5_miiiS5_S5_b --------------------------
	.section	.nv.constant0._ZN4vllm3moe40lora_count_and_sort_expert_tokens_kernelIaEEvPKT_PiS5_S5_miiiS5_S5_b,"a",@progbits
	.sectionflags	@""
	.align	4
.nv.constant0._ZN4vllm3moe40lora_count_and_sort_expert_tokens_kernelIaEEvPKT_PiS5_S5_miiiS5_S5_b:
	.zero		425


//--------------------- .nv.constant0._ZN4vllm3moe32moe_lora_align_block_size_kernelIaEEvPT_PilS4_iimiiS4_S4_iS4_S4_S4_iiS4_S4_b --------------------------
	.section	.nv.constant0._ZN4vllm3moe32moe_lora_align_block_size_kernelIaEEvPT_PilS4_iimiiS4_S4_iS4_S4_S4_iiS4_S4_b,"a",@progbits
	.sectionflags	@""
	.align	4
.nv.constant0._ZN4vllm3moe32moe_lora_align_block_size_kernelIaEEvPT_PilS4_iimiiS4_S4_iS4_S4_S4_iiS4_S4_b:
	.zero		481


//--------------------- .nv.constant0._ZN4vllm3moe51moe_lora_align_block_size_small_batch_expert_kernelIaLi256EEEvPT_PilS4_iimiiS4_S4_iS4_S4_S4_S4_b --------------------------
	.section	.nv.constant0._ZN4vllm3moe51moe_lora_align_block_size_small_batch_expert_kernelIaLi256EEEvPT_PilS4_iimiiS4_S4_iS4_S4_S4_S4_b,"a",@progbits
	.sectionflags	@""
	.align	4
.nv.constant0._ZN4vllm3moe51moe_lora_align_block_size_small_batch_expert_kernelIaLi256EEEvPT_PilS4_iimiiS4_S4_iS4_S4_S4_S4_b:
	.zero		465


//--------------------- .nv.constant0._ZN4vllm3moe40lora_count_and_sort_expert_tokens_kernelIhEEvPKT_PiS5_S5_miiiS5_S5_b --------------------------
	.section	.nv.constant0._ZN4vllm3moe40lora_count_and_sort_expert_tokens_kernelIhEEvPKT_PiS5_S5_miiiS5_S5_b,"a",@progbits
	.sectionflags	@""
	.align	4
.nv.constant0._ZN4vllm3moe40lora_count_and_sort_expert_tokens_kernelIhEEvPKT_PiS5_S5_miiiS5_S5_b:
	.zero		425


//--------------------- .nv.constant0._ZN4vllm3moe32moe_lora_align_block_size_kernelIhEEvPT_PilS4_iimiiS4_S4_iS4_S4_S4_iiS4_S4_b --------------------------
	.section	.nv.constant0._ZN4vllm3moe32moe_lora_align_block_size_kernelIhEEvPT_PilS4_iimiiS4_S4_iS4_S4_S4_iiS4_S4_b,"a",@progbits
	.sectionflags	@""
	.align	4
.nv.constant0._ZN4vllm3moe32moe_lora_align_block_size_kernelIhEEvPT_PilS4_iimiiS4_S4_iS4_S4_S4_iiS4_S4_b:
	.zero		481


//--------------------- .nv.constant0._ZN4vllm3moe51moe_lora_align_block_size_small_batch_expert_kernelIhLi256EEEvPT_PilS4_iimiiS4_S4_iS4_S4_S4_S4_b --------------------------
	.section	.nv.constant0._ZN4vllm3moe51moe_lora_align_block_size_small_batch_expert_kernelIhLi256EEEvPT_PilS4_iimiiS4_S4_iS4_S4_S4_S4_b,"a",@progbits
	.sectionflags	@""
	.align	4
.nv.constant0._ZN4vllm3moe51moe_lora_align_block_size_small_batch_expert_kernelIhLi256EEEvPT_PilS4_iimiiS4_S4_iS4_S4_S4_S4_b:
	.zero		465


//--------------------- .nv.constant0._ZN4vllm3moe14moe_sum_kernelIN3c108BFloat16ELi4EEEvPT_PKS4_i --------------------------
	.section	.nv.constant0._ZN4vllm3moe14moe_sum_kernelIN3c108BFloat16ELi4EEEvPT_PKS4_i,"a",@progbits
	.sectionflags	@""
	.align	4
.nv.constant0._ZN4vllm3moe14moe_sum_kernelIN3c108BFloat16ELi4EEEvPT_PKS4_i:
	.zero		372


//--------------------- .nv.constant0._ZN4vllm3moe14moe_sum_kernelIN3c104HalfELi4EEEvPT_PKS4_i --------------------------
	.section	.nv.constant0._ZN4vllm3moe14moe_sum_kernelIN3c104HalfELi4EEEvPT_PKS4_i,"a",@progbits
	.sectionflags	@""
	.align	4
.nv.constant0._ZN4vllm3moe14moe_sum_kernelIN3c104HalfELi4EEEvPT_PKS4_i:
	.zero		372


//--------------------- .nv.constant0._ZN4vllm3moe14moe_sum_kernelIfLi4EEEvPT_PKS2_i --------------------------
	.section	.nv.constant0._ZN4vllm3moe14moe_sum_kernelIfLi4EEEvPT_PKS2_i,"a",@progbits
	.sectionflags	@""
	.align	4
.nv.constant0._ZN4vllm3moe14moe_sum_kernelIfLi4EEEvPT_PKS2_i:
	.zero		372


//--------------------- .nv.constant0._ZN4vllm3moe14moe_sum_kernelIN3c108BFloat16ELi3EEEvPT_PKS4_i --------------------------
	.section	.nv.constant0._ZN4vllm3moe14moe_sum_kernelIN3c108BFloat16ELi3EEEvPT_PKS4_i,"a",@progbits
	.sectionflags	@""
	.align	4
.nv.constant0._ZN4vllm3moe14moe_sum_kernelIN3c108BFloat16ELi3EEEvPT_PKS4_i:
	.zero		372


//--------------------- .nv.constant0._ZN4vllm3moe14moe_sum_kernelIN3c104HalfELi3EEEvPT_PKS4_i --------------------------
	.section	.nv.constant0._ZN4vllm3moe14moe_sum_kernelIN3c104HalfELi3EEEvPT_PKS4_i,"a",@progbits
	.sectionflags	@""
	.align	4
.nv.constant0._ZN4vllm3moe14moe_sum_kernelIN3c104HalfELi3EEEvPT_PKS4_i:
	.zero		372


//--------------------- .nv.constant0._ZN4vllm3moe14moe_sum_kernelIfLi3EEEvPT_PKS2_i --------------------------
	.section	.nv.constant0._ZN4vllm3moe14moe_sum_kernelIfLi3EEEvPT_PKS2_i,"a",@progbits
	.sectionflags	@""
	.align	4
.nv.constant0._ZN4vllm3moe14moe_sum_kernelIfLi3EEEvPT_PKS2_i:
	.zero		372


//--------------------- .nv.constant0._ZN4vllm3moe14moe_sum_kernelIN3c108BFloat16ELi2EEEvPT_PKS4_i --------------------------
	.section	.nv.constant0._ZN4vllm3moe14moe_sum_kernelIN3c108BFloat16ELi2EEEvPT_PKS4_i,"a",@progbits
	.sectionflags	@""
	.align	4
.nv.constant0._ZN4vllm3moe14moe_sum_kernelIN3c108BFloat16ELi2EEEvPT_PKS4_i:
	.zero		372


//--------------------- .nv.constant0._ZN4vllm3moe14moe_sum_kernelIN3c104HalfELi2EEEvPT_PKS4_i --------------------------
	.section	.nv.constant0._ZN4vllm3moe14moe_sum_kernelIN3c104HalfELi2EEEvPT_PKS4_i,"a",@progbits
	.sectionflags	@""
	.align	4
.nv.constant0._ZN4vllm3moe14moe_sum_kernelIN3c104HalfELi2EEEvPT_PKS4_i:
	.zero		372


//--------------------- .nv.constant0._ZN4vllm3moe14moe_sum_kernelIfLi2EEEvPT_PKS2_i --------------------------
	.section	.nv.constant0._ZN4vllm3moe14moe_sum_kernelIfLi2EEEvPT_PKS2_i,"a",@progbits
	.sectionflags	@""
	.align	4
.nv.constant0._ZN4vllm3moe14moe_sum_kernelIfLi2EEEvPT_PKS2_i:
	.zero		372


//--------------------- .nv.constant0._ZN4vllm3moe35count_and_sort_expert_tokens_kernelImEEvPKT_PiS5_S5_miiib --------------------------
	.section	.nv.constant0._ZN4vllm3moe35count_and_sort_expert_tokens_kernelImEEvPKT_PiS5_S5_miiib,"a",@progbits
	.sectionflags	@""
	.align	4
.nv.constant0._ZN4vllm3moe35count_and_sort_expert_tokens_kernelImEEvPKT_PiS5_S5_miiib:
	.zero		405


//--------------------- .nv.constant0._ZN4vllm3moe27moe_align_block_size_kernelImEEvPKT_PiS5_S5_S5_iiiimS5_iib --------------------------
	.section	.nv.constant0._ZN4vllm3moe27moe_align_block_size_kernelImEEvPKT_PiS5_S5_S5_iiiimS5_iib,"a",@progbits
	.sectionflags	@""
	.align	4
.nv.constant0._ZN4vllm3moe27moe_align_block_size_kernelImEEvPKT_PiS5_S5_S5_iiiimS5_iib:
	.zero		433


//--------------------- .nv.constant0._ZN4vllm3moe46moe_align_block_size_small_batch_expert_kernelImLi256EEEvPKT_PiS5_S5_S5_iimiib --------------------------
	.section	.nv.constant0._ZN4vllm3moe46moe_align_block_size_small_batch_expert_kernelImLi256EEEvPKT_PiS5_S5_S5_iimiib,"a",@progbits
	.sectionflags	@""
	.align	4
.nv.constant0._ZN4vllm3moe46moe_align_block_size_small_batch_expert_kernelImLi256EEEvPKT_PiS5_S5_S5_iimiib:
	.zero		417


//--------------------- .nv.constant0._ZN4vllm3moe35count_and_sort_expert_tokens_kernelIjEEvPKT_PiS5_S5_miiib --------------------------
	.section	.nv.constant0._ZN4vllm3moe35count_and_sort_expert_tokens_kernelIjEEvPKT_PiS5_S5_miiib,"a",@progbits
	.sectionflags	@""
	.align	4
.nv.constant0._ZN4vllm3moe35count_and_sort_expert_tokens_kernelIjEEvPKT_PiS5_S5_miiib:
	.zero		405


//--------------------- .nv.constant0._ZN4vllm3moe27moe_align_block_size_kernelIjEEvPKT_PiS5_S5_S5_iiiimS5_iib --------------------------
	.section	.nv.constant0._ZN4vllm3moe27moe_align_block_size_kernelIjEEvPKT_PiS5_S5_S5_iiiimS5_iib,"a",@progbits
	.sectionflags	@""
	.align	4
.nv.constant0._ZN4vllm3moe27moe_align_block_size_kernelIjEEvPKT_PiS5_S5_S5_iiiimS5_iib:
	.zero		433


//--------------------- .nv.constant0._ZN4vllm3moe46moe_align_block_size_small_batch_expert_kernelIjLi256EEEvPKT_PiS5_S5_S5_iimiib --------------------------
	.section	.nv.constant0._ZN4vllm3moe46moe_align_block_size_small_batch_expert_kernelIjLi256EEEvPKT_PiS5_S5_S5_iimiib,"a",@progbits
	.sectionflags	@""
	.align	4
.nv.constant0._ZN4vllm3moe46moe_align_block_size_small_batch_expert_kernelIjLi256EEEvPKT_PiS5_S5_S5_iimiib:
	.zero		417


//--------------------- .nv.constant0._ZN4vllm3moe35count_and_sort_expert_tokens_kernelItEEvPKT_PiS5_S5_miiib --------------------------
	.section	.nv.constant0._ZN4vllm3moe35count_and_sort_expert_tokens_kernelItEEvPKT_PiS5_S5_miiib,"a",@progbits
	.sectionflags	@""
	.align	4
.nv.constant0._ZN4vllm3moe35count_and_sort_expert_tokens_kernelItEEvPKT_PiS5_S5_miiib:
	.zero		405


//--------------------- .nv.constant0._ZN4vllm3moe27moe_align_block_size_kernelItEEvPKT_PiS5_S5_S5_iiiimS5_iib --------------------------
	.section	.nv.constant0._ZN4vllm3moe27moe_align_block_size_kernelItEEvPKT_PiS5_S5_S5_iiiimS5_iib,"a",@progbits
	.sectionflags	@""
	.align	4
.nv.constant0._ZN4vllm3moe27moe_align_block_size_kernelItEEvPKT_PiS5_S5_S5_iiiimS5_iib:
	.zero		433


//--------------------- .nv.constant0._ZN4vllm3moe46moe_align_block_size_small_batch_expert_kernelItLi256EEEvPKT_PiS5_S5_S5_iimiib --------------------------
	.section	.nv.constant0._ZN4vllm3moe46moe_align_block_size_small_batch_expert_kernelItLi256EEEvPKT_PiS5_S5_S5_iimiib,"a",@progbits
	.sectionflags	@""
	.align	4
.nv.constant0._ZN4vllm3moe46moe_align_block_size_small_batch_expert_kernelItLi256EEEvPKT_PiS5_S5_S5_iimiib:
	.zero		417


//--------------------- .nv.constant0._ZN4vllm3moe35count_and_sort_expert_tokens_kernelIlEEvPKT_PiS5_S5_miiib --------------------------
	.section	.nv.constant0._ZN4vllm3moe35count_and_sort_expert_tokens_kernelIlEEvPKT_PiS5_S5_miiib,"a",@progbits
	.sectionflags	@""
	.align	4
.nv.constant0._ZN4vllm3moe35count_and_sort_expert_tokens_kernelIlEEvPKT_PiS5_S5_miiib:
	.zero		405


//--------------------- .nv.constant0._ZN4vllm3moe27moe_align_block_size_kernelIlEEvPKT_PiS5_S5_S5_iiiimS5_iib --------------------------
	.section	.nv.constant0._ZN4vllm3moe27moe_align_block_size_kernelIlEEvPKT_PiS5_S5_S5_iiiimS5_iib,"a",@progbits
	.sectionflags	@""
	.align	4
.nv.constant0._ZN4vllm3moe27moe_align_block_size_kernelIlEEvPKT_PiS5_S5_S5_iiiimS5_iib:
	.zero		433


//--------------------- .nv.constant0._ZN4vllm3moe46moe_align_block_size_small_batch_expert_kernelIlLi256EEEvPKT_PiS5_S5_S5_iimiib --------------------------
	.section	.nv.constant0._ZN4vllm3moe46moe_align_block_size_small_batch_expert_kernelIlLi256EEEvPKT_PiS5_S5_S5_iimiib,"a",@progbits
	.sectionflags	@""
	.align	4
.nv.constant0._ZN4vllm3moe46moe_align_block_size_small_batch_expert_kernelIlLi256EEEvPKT_PiS5_S5_S5_iimiib:
	.zero		417


//--------------------- .nv.constant0._ZN4vllm3moe35count_and_sort_expert_tokens_kernelIiEEvPKT_PiS5_S5_miiib --------------------------
	.section	.nv.constant0._ZN4vllm3moe35count_and_sort_expert_tokens_kernelIiEEvPKT_PiS5_S5_miiib,"a",@progbits
	.sectionflags	@""
	.align	4
.nv.constant0._ZN4vllm3moe35count_and_sort_expert_tokens_kernelIiEEvPKT_PiS5_S5_miiib:
	.zero		405


//--------------------- .nv.constant0._ZN4vllm3moe27moe_align_block_size_kernelIiEEvPKT_PiS5_S5_S5_iiiimS5_iib --------------------------
	.section	.nv.constant0._ZN4vllm3moe27moe_align_block_size_kernelIiEEvPKT_PiS5_S5_S5_iiiimS5_iib,"a",@progbits
	.sectionflags	@""
	.align	4
.nv.constant0._ZN4vllm3moe27moe_align_block_size_kernelIiEEvPKT_PiS5_S5_S5_iiiimS5_iib:
	.zero		433


//--------------------- .nv.constant0._ZN4vllm3moe46moe_align_block_size_small_batch_expert_kernelIiLi256EEEvPKT_PiS5_S5_S5_iimiib --------------------------
	.section	.nv.constant0._ZN4vllm3moe46moe_align_block_size_small_batch_expert_kernelIiLi256EEEvPKT_PiS5_S5_S5_iimiib,"a",@progbits
	.sectionflags	@""
	.align	4
.nv.constant0._ZN4vllm3moe46moe_align_block_size_small_batch_expert_kernelIiLi256EEEvPKT_PiS5_S5_S5_iimiib:
	.zero		417


//--------------------- .nv.constant0._ZN4vllm3moe35count_and_sort_expert_tokens_kernelIsEEvPKT_PiS5_S5_miiib --------------------------
	.section	.nv.constant0._ZN4vllm3moe35count_and_sort_expert_tokens_kernelIsEEvPKT_PiS5_S5_miiib,"a",@progbits
	.sectionflags	@""
	.align	4
.nv.constant0._ZN4vllm3moe35count_and_sort_expert_tokens_kernelIsEEvPKT_PiS5_S5_miiib:
	.zero		405


//--------------------- .nv.constant0._ZN4vllm3moe27moe_align_block_size_kernelIsEEvPKT_PiS5_S5_S5_iiiimS5_iib --------------------------
	.section	.nv.constant0._ZN4vllm3moe27moe_align_block_size_kernelIsEEvPKT_PiS5_S5_S5_iiiimS5_iib,"a",@progbits
	.sectionflags	@""
	.align	4
.nv.constant0._ZN4vllm3moe27moe_align_block_size_kernelIsEEvPKT_PiS5_S5_S5_iiiimS5_iib:
	.zero		433


//--------------------- .nv.constant0._ZN4vllm3moe46moe_align_block_size_small_batch_expert_kernelIsLi256EEEvPKT_PiS5_S5_S5_iimiib --------------------------
	.section	.nv.constant0._ZN4vllm3moe46moe_align_block_size_small_batch_expert_kernelIsLi256EEEvPKT_PiS5_S5_S5_iimiib,"a",@progbits
	.sectionflags	@""
	.align	4
.nv.constant0._ZN4vllm3moe46moe_align_block_size_small_batch_expert_kernelIsLi256EEEvPKT_PiS5_S5_S5_iimiib:
	.zero		417


//--------------------- .nv.constant0._ZN4vllm3moe35count_and_sort_expert_tokens_kernelIaEEvPKT_PiS5_S5_miiib --------------------------
	.section	.nv.constant0._ZN4vllm3moe35count_and_sort_expert_tokens_kernelIaEEvPKT_PiS5_S5_miiib,"a",@progbits
	.sectionflags	@""
	.align	4
.nv.constant0._ZN4vllm3moe35count_and_sort_expert_tokens_kernelIaEEvPKT_PiS5_S5_miiib:
	.zero		405


//--------------------- .nv.constant0._ZN4vllm3moe27moe_align_block_size_kernelIaEEvPKT_PiS5_S5_S5_iiiimS5_iib --------------------------
	.section	.nv.constant0._ZN4vllm3moe27moe_align_block_size_kernelIaEEvPKT_PiS5_S5_S5_iiiimS5_iib,"a",@progbits
	.sectionflags	@""
	.align	4
.nv.constant0._ZN4vllm3moe27moe_align_block_size_kernelIaEEvPKT_PiS5_S5_S5_iiiimS5_iib:
	.zero		433


//--------------------- .nv.constant0._ZN4vllm3moe46moe_align_block_size_small_batch_expert_kernelIaLi256EEEvPKT_PiS5_S5_S5_iimiib --------------------------
	.section	.nv.constant0._ZN4vllm3moe46moe_align_block_size_small_batch_expert_kernelIaLi256EEEvPKT_PiS5_S5_S5_iimiib,"a",@progbits
	.sectionflags	@""
	.align	4
.nv.constant0._ZN4vllm3moe46moe_align_block_size_small_batch_expert_kernelIaLi256EEEvPKT_PiS5_S5_S5_iimiib:
	.zero		417


//--------------------- .nv.constant0._ZN4vllm3moe35count_and_sort_expert_tokens_kernelIhEEvPKT_PiS5_S5_miiib --------------------------
	.section	.nv.constant0._ZN4vllm3moe35count_and_sort_expert_tokens_kernelIhEEvPKT_PiS5_S5_miiib,"a",@progbits
	.sectionflags	@""
	.align	4
.nv.constant0._ZN4vllm3moe35count_and_sort_expert_tokens_kernelIhEEvPKT_PiS5_S5_miiib:
	.zero		405


//--------------------- .nv.constant0._ZN4vllm3moe27moe_align_block_size_kernelIhEEvPKT_PiS5_S5_S5_iiiimS5_iib --------------------------
	.section	.nv.constant0._ZN4vllm3moe27moe_align_block_size_kernelIhEEvPKT_PiS5_S5_S5_iiiimS5_iib,"a",@progbits
	.sectionflags	@""
	.align	4
.nv.constant0._ZN4vllm3moe27moe_align_block_size_kernelIhEEvPKT_PiS5_S5_S5_iiiimS5_iib:
	.zero		433


//--------------------- .nv.constant0._ZN4vllm3moe46moe_align_block_size_small_batch_expert_kernelIhLi256EEEvPKT_PiS5_S5_S5_iimiib --------------------------
	.section	.nv.constant0._ZN4vllm3moe46moe_align_block_size_small_batch_expert_kernelIhLi256EEEvPKT_PiS5_S5_S5_iimiib,"a",@progbits
	.sectionflags	@""
	.align	4
.nv.constant0._ZN4vllm3moe46moe_align_block_size_small_batch_expert_kernelIhLi256EEEvPKT_PiS5_S5_S5_iimiib:
	.zero		417


//--------------------- .nv.constant0._ZN3cub17CUB_300001_SM_8006detail11EmptyKernelIvEEvv --------------------------
	.section	.nv.constant0._ZN3cub17CUB_300001_SM_8006detail11EmptyKernelIvEEvv,"a",@progbits
	.sectionflags	@""
	.align	4
.nv.constant0._ZN3cub17CUB_300001_SM_8006detail11EmptyKernelIvEEvv:
	.zero		352


//--------------------- .text._ZN4vllm3moe28batched_moe_align_block_size35batched_moe_align_block_size_kernelEiiiPKiPiS4_S4_ --------------------------
	.section	.text._ZN4vllm3moe28batched_moe_align_block_size35batched_moe_align_block_size_kernelEiiiPKiPiS4_S4_,"ax",@progbits
	.sectioninfo	@"SHI_REGISTERS=32"
	.align	128
        .global         _ZN4vllm3moe28batched_moe_align_block_size35batched_moe_align_block_size_kernelEiiiPKiPiS4_S4_
        .type           _ZN4vllm3moe28batched_moe_align_block_size35batched_moe_align_block_size_kernelEiiiPKiPiS4_S4_,@function
        .size           _ZN4vllm3moe28batched_moe_align_block_size35batched_moe_align_block_size_kernelEiiiPKiPiS4_S4_,(.L_x_1464 - _ZN4vllm3moe28batched_moe_align_block_size35batched_moe_align_block_size_kernelEiiiPKiPiS4_S4_)
        .other          _ZN4vllm3moe28batched_moe_align_block_size35batched_moe_align_block_size_kernelEiiiPKiPiS4_S4_,@"STO_CUDA_ENTRY STV_DEFAULT"
_ZN4vllm3moe28batched_moe_align_block_size35batched_moe_align_block_size_kernelEiiiPKiPiS4_S4_:
.text._ZN4vllm3moe28batched_moe_align_block_size35batched_moe_align_block_size_kernelEiiiPKiPiS4_S4_:
[----:B------:R-:W-:Y:S02]  /*0000*/  IMAD.MOV.U32 R1, RZ, RZ, c[0x0][0x28] ;  /* 0x00000a00ff017624 */ /* 0x000fe400078e00ff */
[----:B------:R-:W-:Y:S01]  /*0010*/  IABS R4, c[0x0][0x168] ;  /* 0x00005a0000047a13 */ /* 0x000fe20000000000 */
[----:B------:R-:W-:Y:S01]  /*0020*/  IMAD.MOV.U32 R0, RZ, RZ, c[0x0][0x168] ;  /* 0x00005a00ff007624 */ /* 0x000fe200078e00ff */
[----:B------:R-:W-:Y:S01]  /*0030*/  ISETP.NE.AND P2, PT, RZ, c[0x0][0x168], PT ;  /* 0x00005a00ff007a0c */ /* 0x000fe20003f45270 */
[----:B------:R-:W-:Y:S01]  /*0040*/  ULDC UR4, c[0x0][0x0] ;  /* 0x0000000000047ab9 */ /* 0x000fe20000000800 */
[----:B------:R-:W0:Y:S01]  /*0050*/  I2F.RP R5, R4 ;  /* 0x0000000400057306 */ /* 0x000e220000209400 */
[----:B------:R-:W-:Y:S01]  /*0060*/  ULDC UR5, c[0x0][0xc] ;  /* 0x0000030000057ab9 */ /* 0x000fe20000000800 */
[----:B------:R-:W-:Y:S01]  /*0070*/  IADD3 R0, R0, c[0x0][0x164], RZ ;  /* 0x0000590000007a10 */ /* 0x000fe20007ffe0ff */
[----:B------:R-:W-:Y:S01]  /*0080*/  ULDC.64 UR6, c[0x0][0x118] ;  /* 0x0000460000067ab9 */ /* 0x000fe20000000a00 */
[----:B------:R-:W-:Y:S01]  /*0090*/  BSSY B0, `(.L_x_0) ;  /* 0x000002f000007945 */ /* 0x000fe20003800000 */
[----:B------:R-:W-:Y:S01]  /*00a0*/  UIMAD UR4, UR4, UR5, URZ ;  /* 0x00000005040472a4 */ /* 0x000fe2000f8e023f */
[----:B------:R-:W-:-:S04]  /*00b0*/  IADD3 R0, R0, -0x1, RZ ;  /* 0xffffffff00007810 */ /* 0x000fc80007ffe0ff */
[----:B------:R-:W-:Y:S02]  /*00c0*/  IABS R6, R0 ;  /* 0x0000000000067213 */ /* 0x000fe40000000000 */
[----:B------:R-:W-:Y:S01]  /*00d0*/  LOP3.LUT R0, R0, c[0x0][0x168], RZ, 0x3c, !PT ;  /* 0x00005a0000007a12 */ /* 0x000fe200078e3cff */
[----:B0-----:R-:W0:Y:S03]  /*00e0*/  MUFU.RCP R5, R5 ;  /* 0x0000000500057308 */ /* 0x001e260000001000 */
[----:B------:R-:W-:Y:S02]  /*00f0*/  ISETP.GE.AND P3, PT, R0, RZ, PT ;  /* 0x000000ff0000720c */ /* 0x000fe40003f66270 */
[----:B------:R-:W1:Y:S01]  /*0100*/  S2R R0, SR_TID.X ;  /* 0x0000000000007919 */ /* 0x000e620000002100 */
[----:B0-----:R-:W-:-:S04]  /*0110*/  IADD3 R2, R5, 0xffffffe, RZ ;  /* 0x0ffffffe05027810 */ /* 0x001fc80007ffe0ff */
[----:B------:R0:W2:Y:S02]  /*0120*/  F2I.FTZ.U32.TRUNC.NTZ R3, R2 ;  /* 0x0000000200037305 */ /* 0x0000a4000021f000 */
[----:B0-----:R-:W-:Y:S02]  /*0130*/  IMAD.MOV.U32 R2, RZ, RZ, RZ ;  /* 0x000000ffff027224 */ /* 0x001fe400078e00ff */
[----:B--2---:R-:W-:-:S04]  /*0140*/  IMAD.MOV R7, RZ, RZ, -R3 ;  /* 0x000000ffff077224 */ /* 0x004fc800078e0a03 */
[----:B------:R-:W-:-:S04]  /*0150*/  IMAD R7, R7, R4, RZ ;  /* 0x0000000407077224 */ /* 0x000fc800078e02ff */
[----:B------:R-:W-:-:S04]  /*0160*/  IMAD.HI.U32 R5, R3, R7, R2 ;  /* 0x0000000703057227 */ /* 0x000fc800078e0002 */
[----:B------:R-:W-:-:S04]  /*0170*/  IMAD.MOV.U32 R3, RZ, RZ, R6 ;  /* 0x000000ffff037224 */ /* 0x000fc800078e0006 */
[----:B------:R-:W-:-:S04]  /*0180*/  IMAD.HI.U32 R2, R5, R3, RZ ;  /* 0x0000000305027227 */ /* 0x000fc800078e00ff */
[----:B------:R-:W-:-:S04]  /*0190*/  IMAD.MOV R6, RZ, RZ, -R2 ;  /* 0x000000ffff067224 */ /* 0x000fc800078e0a02 */
[----:B------:R-:W-:Y:S01]  /*01a0*/  IMAD R3, R4, R6, R3 ;  /* 0x0000000604037224 */ /* 0x000fe200078e0203 */
[----:B------:R-:W-:-:S04]  /*01b0*/  LOP3.LUT R6, RZ, c[0x0][0x168], RZ, 0x33, !PT ;  /* 0x00005a00ff067a12 */ /* 0x000fc800078e33ff */
[----:B------:R-:W-:-:S13]  /*01c0*/  ISETP.GT.U32.AND P1, PT, R4, R3, PT ;  /* 0x000000030400720c */ /* 0x000fda0003f24070 */
[----:B------:R-:W-:Y:S01]  /*01d0*/  @!P1 IMAD.IADD R3, R3, 0x1, -R4 ;  /* 0x0000000103039824 */ /* 0x000fe200078e0a04 */
[----:B------:R-:W-:-:S04]  /*01e0*/  @!P1 IADD3 R2, R2, 0x1, RZ ;  /* 0x0000000102029810 */ /* 0x000fc80007ffe0ff */
[----:B------:R-:W-:-:S13]  /*01f0*/  ISETP.GE.U32.AND P0, PT, R3, R4, PT ;  /* 0x000000040300720c */ /* 0x000fda0003f06070 */
[----:B------:R-:W-:-:S05]  /*0200*/  @P0 IADD3 R2, R2, 0x1, RZ ;  /* 0x0000000102020810 */ /* 0x000fca0007ffe0ff */
[----:B------:R-:W-:-:S05]  /*0210*/  @!P3 IMAD.MOV R2, RZ, RZ, -R2 ;  /* 0x000000ffff02b224 */ /* 0x000fca00078e0a02 */
[----:B------:R-:W-:-:S05]  /*0220*/  SEL R2, R6, R2, !P2 ;  /* 0x0000000206027207 */ /* 0x000fca0005000000 */
[----:B------:R-:W-:-:S04]  /*0230*/  IMAD R10, R2, c[0x0][0x160], RZ ;  /* 0x00005800020a7a24 */ /* 0x000fc800078e02ff */
[----:B------:R-:W-:Y:S01]  /*0240*/  IMAD R11, R10, c[0x0][0x168], RZ ;  /* 0x00005a000a0b7a24 */ /* 0x000fe200078e02ff */
[C---:B-1----:R-:W-:Y:S02]  /*0250*/  ISETP.GE.U32.AND P0, PT, R0.reuse, R10, PT ;  /* 0x0000000a0000720c */ /* 0x042fe40003f06070 */
[----:B------:R-:W-:Y:S02]  /*0260*/  SHF.R.S32.HI R13, RZ, 0x1f, R10 ;  /* 0x0000001fff0d7819 */ /* 0x000fe4000001140a */
[----:B------:R-:W-:Y:S02]  /*0270*/  ISETP.GE.U32.AND P1, PT, R0, R11, PT ;  /* 0x0000000b0000720c */ /* 0x000fe40003f26070 */
[----:B------:R-:W-:Y:S02]  /*0280*/  SHF.R.S32.HI R12, RZ, 0x1f, R11 ;  /* 0x0000001fff0c7819 */ /* 0x000fe4000001140b */
[----:B------:R-:W-:Y:S02]  /*0290*/  ISETP.GE.U32.AND.EX P0, PT, RZ, R13, PT, P0 ;  /* 0x0000000dff00720c */ /* 0x000fe40003f06100 */
[----:B------:R-:W-:-:S13]  /*02a0*/  ISETP.GE.U32.AND.EX P1, PT, RZ, R12, PT, P1 ;  /* 0x0000000cff00720c */ /* 0x000fda0003f26110 */
[----:B------:R-:W-:Y:S05]  /*02b0*/  @P1 BRA `(.L_x_1) ;  /* 0x000000c000001947 */ /* 0x000fea0003800000 */
[----:B------:R-:W-:Y:S02]  /*02c0*/  IMAD.MOV.U32 R7, RZ, RZ, c[0x0][0x164] ;  /* 0x00005900ff077624 */ /* 0x000fe400078e00ff */
[----:B------:R-:W-:Y:S02]  /*02d0*/  IMAD.MOV.U32 R8, RZ, RZ, R0 ;  /* 0x000000ffff087224 */ /* 0x000fe400078e0000 */
[----:B------:R-:W-:Y:S02]  /*02e0*/  IMAD.MOV.U32 R9, RZ, RZ, RZ ;  /* 0x000000ffff097224 */ /* 0x000fe400078e00ff */
[----:B------:R-:W-:Y:S02]  /*02f0*/  IMAD R7, R7, c[0x0][0x160], RZ ;  /* 0x0000580007077a24 */ /* 0x000fe400078e02ff */
.L_x_2:
[----:B------:R-:W-:-:S04]  /*0300*/  LEA R2, P1, R8, c[0x0][0x178], 0x2 ;  /* 0x00005e0008027a11 */ /* 0x000fc800078210ff */
[C---:B------:R-:W-:Y:S02]  /*0310*/  LEA.HI.X R3, R8.reuse, c[0x0][0x17c], R9, 0x2, P1 ;  /* 0x00005f0008037a11 */ /* 0x040fe400008f1409 */
[----:B------:R-:W-:-:S03]  /*0320*/  IADD3 R8, P1, R8, UR4, RZ ;  /* 0x0000000408087c10 */ /* 0x000fc6000ff3e0ff */
[----:B------:R0:W-:Y:S02]  /*0330*/  STG.E [R2.64], R7 ;  /* 0x0000000702007986 */ /* 0x0001e4000c101906 */
[----:B------:R-:W-:Y:S01]  /*0340*/  IMAD.X R9, RZ, RZ, R9, P1 ;  /* 0x000000ffff097224 */ /* 0x000fe200008e0609 */
[----:B------:R-:W-:-:S04]  /*0350*/  ISETP.GE.U32.AND P1, PT, R8, R11, PT ;  /* 0x0000000b0800720c */ /* 0x000fc80003f26070 */
[----:B------:R-:W-:-:S13]  /*0360*/  ISETP.GE.U32.AND.EX P1, PT, R9, R12, PT, P1 ;  /* 0x0000000c0900720c */ /* 0x000fda0003f26110 */
[----:B0-----:R-:W-:Y:S05]  /*0370*/  @!P1 BRA `(.L_x_2) ;  /* 0xffffff8000009947 */ /* 0x001fea000383ffff */
.L_x_1:
[----:B------:R-:W-:Y:S05]  /*0380*/  BSYNC B0 ;  /* 0x0000000000007941 */ /* 0x000fea0003800000 */
.L_x_0:
[----:B------:R-:W-:Y:S01]  /*0390*/  BSSY B0, `(.L_x_3) ;  /* 0x000000d000007945 */ /* 0x000fe20003800000 */
[----:B------:R-:W-:Y:S05]  /*03a0*/  @P0 BRA `(.L_x_4) ;  /* 0x000000b000000947 */ /* 0x000fea0003800000 */
[----:B------:R-:W-:Y:S02]  /*03b0*/  IMAD.MOV.U32 R7, RZ, RZ, R0 ;  /* 0x000000ffff077224 */ /* 0x000fe400078e0000 */
[----:B------:R-:W-:Y:S02]  /*03c0*/  IMAD.MOV.U32 R8, RZ, RZ, RZ ;  /* 0x000000ffff087224 */ /* 0x000fe400078e00ff */
[----:B------:R-:W-:Y:S02]  /*03d0*/  IMAD.MOV.U32 R9, RZ, RZ, -0x1 ;  /* 0xffffffffff097424 */ /* 0x000fe400078e00ff */
.L_x_5:
        /* <DEDUP_REMOVED lines=8> */
.L_x_4:
[----:B------:R-:W-:Y:S05]  /*0460*/  BSYNC B0 ;  /* 0x0000000000007941 */ /* 0x000fea0003800000 */
.L_x_3:
[----:B------:R-:W-:Y:S01]  /*0470*/  ULDC UR4, c[0x0][0x160] ;  /* 0x0000580000047ab9 */ /* 0x000fe20000000800 */
[----:B------:R-:W-:Y:S01]  /*0480*/  ISETP.GE.U32.AND P0, PT, R0, c[0x0][0x160], PT ;  /* 0x0000580000007a0c */ /* 0x000fe20003f06070 */
[----:B------:R-:W-:Y:S01]  /*0490*/  USHF.R.S32.HI UR4, URZ, 0x1f, UR4 ;  /* 0x0000001f3f047899 */ /* 0x000fe20008011404 */
[----:B------:R-:W-:Y:S01]  /*04a0*/  BSSY B0, `(.L_x_6) ;  /* 0x0000007000007945 */ /* 0x000fe20003800000 */
[----:B------:R-:W-:-:S04]  /*04b0*/  IMAD.MOV.U32 R2, RZ, RZ, RZ ;  /* 0x000000ffff027224 */ /* 0x000fc800078e00ff */
[----:B------:R-:W-:-:S13]  /*04c0*/  ISETP.GE.U32.AND.EX P0, PT, RZ, UR4, PT, P0 ;  /* 0x00000004ff007c0c */ /* 0x000fda000bf06100 */
[----:B------:R-:W-:Y:S05]  /*04d0*/  @P0 BRA `(.L_x_7) ;  /* 0x0000003000000947 */ /* 0x000fea0003800000 */
[----:B------:R-:W-:-:S04]  /*04e0*/  LEA R2, P1, R0, c[0x0][0x170], 0x2 ;  /* 0x00005c0000027a11 */ /* 0x000fc800078210ff */
[----:B------:R-:W-:-:S05]  /*04f0*/  LEA.HI.X R3, R0, c[0x0][0x174], RZ, 0x2, P1 ;  /* 0x00005d0000037a11 */ /* 0x000fca00008f14ff */
[----:B------:R0:W5:Y:S04]  /*0500*/  LDG.E.CONSTANT R2, [R2.64] ;  /* 0x0000000602027981 */ /* 0x000168000c1e9900 */
.L_x_7:
[----:B------:R-:W-:Y:S05]  /*0510*/  BSYNC B0 ;  /* 0x0000000000007941 */ /* 0x000fea0003800000 */
.L_x_6:
[----:B0----5:R-:W-:-:S04]  /*0520*/  IADD3 R3, R2, c[0x0][0x168], RZ ;  /* 0x00005a0002037a10 */ /* 0x021fc80007ffe0ff */
[----:B------:R-:W-:-:S04]  /*0530*/  IADD3 R3, R3, -0x1, RZ ;  /* 0xffffffff03037810 */ /* 0x000fc80007ffe0ff */
[----:B------:R-:W-:Y:S02]  /*0540*/  IABS R7, R3 ;  /* 0x0000000300077213 */ /* 0x000fe40000000000 */
[----:B------:R-:W-:-:S03]  /*0550*/  ISETP.GE.AND P3, PT, R3, RZ, PT ;  /* 0x000000ff0300720c */ /* 0x000fc60003f66270 */
[----:B------:R-:W-:-:S04]  /*0560*/  IMAD.HI.U32 R5, R5, R7, RZ ;  /* 0x0000000705057227 */ /* 0x000fc800078e00ff */
[----:B------:R-:W-:-:S04]  /*0570*/  IMAD.MOV R5, RZ, RZ, -R5 ;  /* 0x000000ffff057224 */ /* 0x000fc800078e0a05 */
[----:B------:R-:W-:-:S05]  /*0580*/  IMAD R5, R4, R5, R7 ;  /* 0x0000000504057224 */ /* 0x000fca00078e0207 */
[----:B------:R-:W-:-:S13]  /*0590*/  ISETP.GT.U32.AND P1, PT, R4, R5, PT ;  /* 0x000000050400720c */ /* 0x000fda0003f24070 */
[----:B------:R-:W-:-:S05]  /*05a0*/  @!P1 IMAD.IADD R5, R5, 0x1, -R4 ;  /* 0x0000000105059824 */ /* 0x000fca00078e0a04 */
[----:B------:R-:W-:-:S13]  /*05b0*/  ISETP.GT.U32.AND P1, PT, R4, R5, PT ;  /* 0x000000050400720c */ /* 0x000fda0003f24070 */
[----:B------:R-:W-:Y:S01]  /*05c0*/  @!P1 IMAD.IADD R5, R5, 0x1, -R4 ;  /* 0x0000000105059824 */ /* 0x000fe200078e0a04 */
[C---:B------:R-:W-:Y:S02]  /*05d0*/  ISETP.GT.U32.AND P1, PT, R0.reuse, 0x1f, PT ;  /* 0x0000001f0000780c */ /* 0x040fe40003f24070 */
[----:B------:R-:W-:Y:S01]  /*05e0*/  LEA.HI R4, R0, R0, RZ, 0x1b ;  /* 0x0000000000047211 */ /* 0x000fe200078fd8ff */
[----:B------:R-:W-:-:S05]  /*05f0*/  @!P3 IMAD.MOV R5, RZ, RZ, -R5 ;  /* 0x000000ffff05b224 */ /* 0x000fca00078e0a05 */
[----:B------:R-:W-:-:S05]  /*0600*/  SEL R6, R6, R5, !P2 ;  /* 0x0000000506067207 */ /* 0x000fca0005000000 */
[----:B------:R-:W-:-:S05]  /*0610*/  IMAD.IADD R5, R3, 0x1, -R6 ;  /* 0x0000000103057824 */ /* 0x000fca00078e0a06 */
[----:B------:R0:W-:Y:S04]  /*0620*/  STS [R4.X4+0x10], R5 ;  /* 0x0000100504007388 */ /* 0x0001e80000004800 */
[----:B------:R-:W-:Y:S06]  /*0630*/  BAR.SYNC.DEFER_BLOCKING 0x0 ;  /* 0x0000000000007b1d */ /* 0x000fec0000010000 */
[----:B------:R-:W-:Y:S05]  /*0640*/  @P1 BRA `(.L_x_8) ;  /* 0x000009f000001947 */ /* 0x000fea0003800000 */
[----:B0-----:R-:W-:-:S05]  /*0650*/  IMAD R6, R0, 0x84, RZ ;  /* 0x0000008400067824 */ /* 0x001fca00078e02ff */
[----:B------:R-:W-:Y:S04]  /*0660*/  LDS R11, [R6+0x14] ;  /* 0x00001400060b7984 */ /* 0x000fe80000000800 */
[----:B------:R-:W-:Y:S04]  /*0670*/  LDS R12, [R6+0x10] ;  /* 0x00001000060c7984 */ /* 0x000fe80000000800 */
[----:B------:R-:W0:Y:S04]  /*0680*/  LDS R13, [R6+0x18] ;  /* 0x00001800060d7984 */ /* 0x000e280000000800 */
[----:B------:R-:W-:Y:S04]  /*0690*/  LDS R26, [R6+0x1c] ;  /* 0x00001c00061a7984 */ /* 0x000fe80000000800 */
[----:B------:R-:W1:Y:S04]  /*06a0*/  LDS R25, [R6+0x20] ;  /* 0x0000200006197984 */ /* 0x000e680000000800 */
[----:B------:R-:W-:Y:S04]  /*06b0*/  LDS R19, [R6+0x24] ;  /* 0x0000240006137984 */ /* 0x000fe80000000800 */
[----:B------:R-:W2:Y:S04]  /*06c0*/  LDS R20, [R6+0x28] ;  /* 0x0000280006147984 */ /* 0x000ea80000000800 */
[----:B------:R-:W-:Y:S04]  /*06d0*/  LDS R23, [R6+0x2c] ;  /* 0x00002c0006177984 */ /* 0x000fe80000000800 */
[----:B------:R-:W3:Y:S04]  /*06e0*/  LDS R24, [R6+0x30] ;  /* 0x0000300006187984 */ /* 0x000ee80000000800 */
[----:B------:R-:W-:Y:S04]  /*06f0*/  LDS R21, [R6+0x34] ;  /* 0x0000340006157984 */ /* 0x000fe80000000800 */
[----:B------:R-:W4:Y:S04]  /*0700*/  LDS R22, [R6+0x38] ;  /* 0x0000380006167984 */ /* 0x000f280000000800 */
[----:B------:R-:W-:Y:S04]  /*0710*/  LDS R9, [R6+0x3c] ;  /* 0x00003c0006097984 */ /* 0x000fe80000000800 */
[----:B------:R-:W5:Y:S01]  /*0720*/  LDS R18, [R6+0x40] ;  /* 0x0000400006127984 */ /* 0x000f620000000800 */
[----:B0-----:R-:W-:-:S03]  /*0730*/  IADD3 R11, R13, R11, R12 ;  /* 0x0000000b0d0b7210 */ /* 0x001fc60007ffe00c */
[----:B------:R-:W-:Y:S04]  /*0740*/  LDS R7, [R6+0x44] ;  /* 0x0000440006077984 */ /* 0x000fe80000000800 */
[----:B------:R-:W0:Y:S01]  /*0750*/  LDS R10, [R6+0x48] ;  /* 0x00004800060a7984 */ /* 0x000e220000000800 */
[----:B-1----:R-:W-:-:S03]  /*0760*/  IADD3 R25, R25, R11, R26 ;  /* 0x0000000b19197210 */ /* 0x002fc60007ffe01a */
[----:B------:R-:W-:Y:S04]  /*0770*/  LDS R8, [R6+0x4c] ;  /* 0x00004c0006087984 */ /* 0x000fe80000000800 */
[----:B------:R-:W1:Y:S01]  /*0780*/  LDS R17, [R6+0x50] ;  /* 0x0000500006117984 */ /* 0x000e620000000800 */
[----:B--2---:R-:W-:-:S03]  /*0790*/  IADD3 R25, R20, R25, R19 ;  /* 0x0000001914197210 */ /* 0x004fc60007ffe013 */
[----:B------:R-:W-:Y:S04]  /*07a0*/  LDS R16, [R6+0x54] ;  /* 0x0000540006107984 */ /* 0x000fe80000000800 */
[----:B------:R-:W2:Y:S01]  /*07b0*/  LDS R15, [R6+0x58] ;  /* 0x00005800060f7984 */ /* 0x000ea20000000800 */
[----:B---3--:R-:W-:-:S03]  /*07c0*/  IADD3 R25, R24, R25, R23 ;  /* 0x0000001918197210 */ /* 0x008fc60007ffe017 */
[----:B------:R-:W-:Y:S04]  /*07d0*/  LDS R14, [R6+0x5c] ;  /* 0x00005c00060e7984 */ /* 0x000fe80000000800 */
[----:B------:R-:W3:Y:S01]  /*07e0*/  LDS R13, [R6+0x60] ;  /* 0x00006000060d7984 */ /* 0x000ee20000000800 */
[----:B----4-:R-:W-:-:S03]  /*07f0*/  IADD3 R25, R22, R25, R21 ;  /* 0x0000001916197210 */ /* 0x010fc60007ffe015 */
[----:B------:R-:W-:Y:S04]  /*0800*/  LDS R12, [R6+0x64] ;  /* 0x00006400060c7984 */ /* 0x000fe80000000800 */
[----:B------:R-:W4:Y:S01]  /*0810*/  LDS R11, [R6+0x68] ;  /* 0x00006800060b7984 */ /* 0x000f220000000800 */
[----:B-----5:R-:W-:-:S03]  /*0820*/  IADD3 R26, R18, R25, R9 ;  /* 0x00000019121a7210 */ /* 0x020fc60007ffe009 */
        /* <DEDUP_REMOVED lines=12> */
[----:B------:R-:W3:Y:S01]  /*08f0*/  LDS R9, [R6+0x8c] ;  /* 0x00008c0006097984 */ /* 0x000ee20000000800 */
[----:B----4-:R-:W-:-:S04]  /*0900*/  IADD3 R7, R11, R7, R12 ;  /* 0x000000070b077210 */ /* 0x010fc80007ffe00c */
[----:B-----5:R-:W-:-:S04]  /*0910*/  IADD3 R7, R19, R7, R20 ;  /* 0x0000000713077210 */ /* 0x020fc80007ffe014 */
[----:B0-----:R-:W-:-:S04]  /*0920*/  IADD3 R7, R24, R7, R23 ;  /* 0x0000000718077210 */ /* 0x001fc80007ffe017 */
[----:B-1----:R-:W-:-:S04]  /*0930*/  IADD3 R7, R21, R7, R22 ;  /* 0x0000000715077210 */ /* 0x002fc80007ffe016 */
[----:B--2---:R-:W-:-:S05]  /*0940*/  IADD3 R18, R18, R7, R25 ;  /* 0x0000000712127210 */ /* 0x004fca0007ffe019 */
[----:B---3--:R-:W-:Y:S01]  /*0950*/  IMAD.IADD R9, R18, 0x1, R9 ;  /* 0x0000000112097824 */ /* 0x008fe200078e0209 */
[----:B------:R-:W-:Y:S05]  /*0960*/  BRA.DIV ~URZ, `(.L_x_9) ;  /* 0x000015f27f007947 */ /* 0x000fea000b800000 */
[----:B------:R0:W1:Y:S02]  /*0970*/  SHFL.UP P1, R7, R9, 0x1, RZ ;  /* 0x0420000009077989 */ /* 0x00006400000200ff */
.L_x_27:
[----:B-1----:R-:W-:-:S04]  /*0980*/  IMAD.MOV.U32 R14, RZ, RZ, R7 ;  /* 0x000000ffff0e7224 */ /* 0x002fc800078e0007 */
[----:B------:R-:W-:Y:S01]  /*0990*/  @P1 IMAD.IADD R14, R9, 0x1, R14 ;  /* 0x00000001090e1824 */ /* 0x000fe200078e020e */
[----:B------:R-:W-:Y:S05]  /*09a0*/  BRA.DIV ~URZ, `(.L_x_10) ;  /* 0x000016327f007947 */ /* 0x000fea000b800000 */
[----:B------:R-:W1:Y:S02]  /*09b0*/  SHFL.UP P1, R7, R14, 0x2, RZ ;  /* 0x044000000e077989 */ /* 0x000e6400000200ff */
[----:B-1----:R-:W-:-:S05]  /*09c0*/  @P1 IMAD.IADD R7, R14, 0x1, R7 ;  /* 0x000000010e071824 */ /* 0x002fca00078e0207 */
[----:B------:R-:W1:Y:S02]  /*09d0*/  SHFL.UP P1, R8, R7, 0x4, RZ ;  /* 0x0480000007087989 */ /* 0x000e6400000200ff */
[----:B-1----:R-:W-:-:S05]  /*09e0*/  @P1 IMAD.IADD R8, R7, 0x1, R8 ;  /* 0x0000000107081824 */ /* 0x002fca00078e0208 */
[----:B------:R-:W1:Y:S02]  /*09f0*/  SHFL.UP P1, R11, R8, 0x8, RZ ;  /* 0x05000000080b7989 */ /* 0x000e6400000200ff */
[----:B-1----:R-:W-:-:S04]  /*0a00*/  @P1 IMAD.IADD R11, R8, 0x1, R11 ;  /* 0x00000001080b1824 */ /* 0x002fc800078e020b */
[----:B------:R-:W-:Y:S01]  /*0a10*/  IMAD.MOV.U32 R12, RZ, RZ, R11 ;  /* 0x000000ffff0c7224 */ /* 0x000fe200078e000b */
[----:B------:R1:W2:Y:S04]  /*0a20*/  SHFL.UP P1, R10, R11, 0x10, RZ ;  /* 0x060000000b0a7989 */ /* 0x0002a800000200ff */
.L_x_28:
[----:B------:R-:W3:Y:S01]  /*0a30*/  LDS R18, [R6+0x10] ;  /* 0x0000100006127984 */ /* 0x000ee20000000800 */
[----:B--2---:R-:W-:-:S03]  /*0a40*/  IMAD.MOV.U32 R21, RZ, RZ, R10 ;  /* 0x000000ffff157224 */ /* 0x004fc600078e000a */
[----:B------:R-:W2:Y:S01]  /*0a50*/  LDS R28, [R6+0x14] ;  /* 0x00001400061c7984 */ /* 0x000ea20000000800 */
[----:B------:R-:W-:-:S03]  /*0a60*/  @P1 IMAD.IADD R21, R21, 0x1, R12 ;  /* 0x0000000115151824 */ /* 0x000fc600078e020c */
[----:B------:R-:W4:Y:S01]  /*0a70*/  LDS R25, [R6+0x18] ;  /* 0x0000180006197984 */ /* 0x000f220000000800 */
[----:B------:R-:W-:-:S03]  /*0a80*/  IMAD.IADD R21, R21, 0x1, -R9 ;  /* 0x0000000115157824 */ /* 0x000fc600078e0a09 */
[----:B------:R-:W5:Y:S04]  /*0a90*/  LDS R26, [R6+0x1c] ;  /* 0x00001c00061a7984 */ /* 0x000f680000000800 */
[----:B------:R-:W0:Y:S04]  /*0aa0*/  LDS R29, [R6+0x20] ;  /* 0x00002000061d7984 */ /* 0x000e280000000800 */
[----:B------:R-:W1:Y:S04]  /*0ab0*/  LDS R27, [R6+0x24] ;  /* 0x00002400061b7984 */ /* 0x000e680000000800 */
[----:B------:R-:W1:Y:S04]  /*0ac0*/  LDS R8, [R6+0x28] ;  /* 0x0000280006087984 */ /* 0x000e680000000800 */
[----:B------:R-:W1:Y:S04]  /*0ad0*/  LDS R10, [R6+0x2c] ;  /* 0x00002c00060a7984 */ /* 0x000e680000000800 */
[----:B------:R-:W1:Y:S04]  /*0ae0*/  LDS R12, [R6+0x30] ;  /* 0x00003000060c7984 */ /* 0x000e680000000800 */
[----:B------:R-:W1:Y:S01]  /*0af0*/  LDS R14, [R6+0x34] ;  /* 0x00003400060e7984 */ /* 0x000e620000000800 */
[----:B---3--:R-:W-:-:S03]  /*0b00*/  IMAD.IADD R23, R21, 0x1, R18 ;  /* 0x0000000115177824 */ /* 0x008fc600078e0212 */
[----:B------:R-:W3:Y:S01]  /*0b10*/  LDS R16, [R6+0x38] ;  /* 0x0000380006107984 */ /* 0x000ee20000000800 */
[----:B--2---:R-:W-:-:S03]  /*0b20*/  IMAD.IADD R28, R23, 0x1, R28 ;  /* 0x00000001171c7824 */ /* 0x004fc600078e021c */
[----:B------:R-:W2:Y:S01]  /*0b30*/  LDS R18, [R6+0x3c] ;  /* 0x00003c0006127984 */ /* 0x000ea20000000800 */
[----:B----4-:R-:W-:-:S03]  /*0b40*/  IMAD.IADD R25, R28, 0x1, R25 ;  /* 0x000000011c197824 */ /* 0x010fc600078e0219 */
[----:B------:R-:W4:Y:S01]  /*0b50*/  LDS R20, [R6+0x40] ;  /* 0x0000400006147984 */ /* 0x000f220000000800 */
[----:B-----5:R-:W-:-:S03]  /*0b60*/  IMAD.IADD R26, R25, 0x1, R26 ;  /* 0x00000001191a7824 */ /* 0x020fc600078e021a */
[----:B------:R-:W5:Y:S01]  /*0b70*/  LDS R22, [R6+0x44] ;  /* 0x0000440006167984 */ /* 0x000f620000000800 */
[----:B0-----:R-:W-:-:S03]  /*0b80*/  IMAD.IADD R29, R26, 0x1, R29 ;  /* 0x000000011a1d7824 */ /* 0x001fc600078e021d */
[----:B------:R-:W0:Y:S01]  /*0b90*/  LDS R24, [R6+0x48] ;  /* 0x0000480006187984 */ /* 0x000e220000000800 */
[----:B-1----:R-:W-:-:S03]  /*0ba0*/  IMAD.IADD R27, R29, 0x1, R27 ;  /* 0x000000011d1b7824 */ /* 0x002fc600078e021b */
[----:B------:R-:W1:Y:S01]  /*0bb0*/  LDS R7, [R6+0x4c] ;  /* 0x00004c0006077984 */ /* 0x000e620000000800 */
[----:B------:R-:W-:-:S03]  /*0bc0*/  IMAD.IADD R9, R27, 0x1, R8 ;  /* 0x000000011b097824 */ /* 0x000fc600078e0208 */
[----:B------:R4:W-:Y:S01]  /*0bd0*/  STS [R6+0x10], R21 ;  /* 0x0000101506007388 */ /* 0x0009e20000000800 */
[----:B------:R-:W-:-:S03]  /*0be0*/  IMAD.IADD R11, R9, 0x1, R10 ;  /* 0x00000001090b7824 */ /* 0x000fc600078e020a */
[----:B------:R-:W0:Y:S01]  /*0bf0*/  LDS R8, [R6+0x50] ;  /* 0x0000500006087984 */ /* 0x000e220000000800 */
[----:B------:R-:W-:-:S03]  /*0c00*/  IMAD.IADD R13, R11, 0x1, R12 ;  /* 0x000000010b0d7824 */ /* 0x000fc600078e020c */
[----:B------:R-:W1:Y:S01]  /*0c10*/  LDS R10, [R6+0x54] ;  /* 0x00005400060a7984 */ /* 0x000e620000000800 */
[----:B------:R-:W-:-:S03]  /*0c20*/  IMAD.IADD R15, R13, 0x1, R14 ;  /* 0x000000010d0f7824 */ /* 0x000fc600078e020e */
[----:B------:R-:W1:Y:S04]  /*0c30*/  LDS R12, [R6+0x58] ;  /* 0x00005800060c7984 */ /* 0x000e680000000800 */
[----:B------:R-:W1:Y:S01]  /*0c40*/  LDS R14, [R6+0x5c] ;  /* 0x00005c00060e7984 */ /* 0x000e620000000800 */
[----:B---3--:R-:W-:-:S03]  /*0c50*/  IMAD.IADD R17, R15, 0x1, R16 ;  /* 0x000000010f117824 */ /* 0x008fc600078e0210 */
[----:B------:R-:W3:Y:S01]  /*0c60*/  LDS R16, [R6+0x60] ;  /* 0x0000600006107984 */ /* 0x000ee20000000800 */
[----:B--2---:R-:W-:-:S03]  /*0c70*/  IMAD.IADD R19, R17, 0x1, R18 ;  /* 0x0000000111137824 */ /* 0x004fc600078e0212 */
[----:B------:R-:W2:Y:S01]  /*0c80*/  LDS R18, [R6+0x64] ;  /* 0x0000640006127984 */ /* 0x000ea20000000800 */
[----:B----4-:R-:W-:-:S03]  /*0c90*/  IMAD.IADD R21, R19, 0x1, R20 ;  /* 0x0000000113157824 */ /* 0x010fc600078e0214 */
[----:B------:R-:W4:Y:S04]  /*0ca0*/  LDS R20, [R6+0x68] ;  /* 0x0000680006147984 */ /* 0x000f280000000800 */
[----:B------:R5:W-:Y:S04]  /*0cb0*/  STS [R6+0x14], R23 ;  /* 0x0000141706007388 */ /* 0x000be80000000800 */
[----:B------:R-:W-:Y:S04]  /*0cc0*/  STS [R6+0x1c], R25 ;  /* 0x00001c1906007388 */ /* 0x000fe80000000800 */
[----:B------:R-:W-:Y:S01]  /*0cd0*/  LDS R25, [R6+0x70] ;  /* 0x0000700006197984 */ /* 0x000fe20000000800 */
[----:B-----5:R-:W-:-:S03]  /*0ce0*/  IMAD.IADD R23, R21, 0x1, R22 ;  /* 0x0000000115177824 */ /* 0x020fc600078e0216 */
[----:B------:R-:W5:Y:S01]  /*0cf0*/  LDS R22, [R6+0x6c] ;  /* 0x00006c0006167984 */ /* 0x000f620000000800 */
[----:B0-----:R-:W-:-:S03]  /*0d00*/  IMAD.IADD R24, R23, 0x1, R24 ;  /* 0x0000000117187824 */ /* 0x001fc600078e0218 */
[----:B------:R1:W-:Y:S04]  /*0d10*/  STS [R6+0x18], R28 ;  /* 0x0000181c06007388 */ /* 0x0003e80000000800 */
[----:B------:R-:W-:Y:S04]  /*0d20*/  STS [R6+0x20], R26 ;  /* 0x0000201a06007388 */ /* 0x000fe80000000800 */
[----:B------:R-:W-:Y:S01]  /*0d30*/  LDS R26, [R6+0x78] ;  /* 0x00007800061a7984 */ /* 0x000fe20000000800 */
[----:B-1----:R-:W-:-:S03]  /*0d40*/  IMAD.IADD R28, R24, 0x1, R7 ;  /* 0x00000001181c7824 */ /* 0x002fc600078e0207 */
[----:B------:R-:W0:Y:S01]  /*0d50*/  LDS R7, [R6+0x74] ;  /* 0x0000740006077984 */ /* 0x000e220000000800 */
[----:B------:R-:W-:-:S03]  /*0d60*/  IMAD.IADD R8, R28, 0x1, R8 ;  /* 0x000000011c087824 */ /* 0x000fc600078e0208 */
[----:B------:R1:W-:Y:S04]  /*0d70*/  STS [R6+0x24], R29 ;  /* 0x0000241d06007388 */ /* 0x0003e80000000800 */
[----:B------:R2:W-:Y:S04]  /*0d80*/  STS [R6+0x28], R27 ;  /* 0x0000281b06007388 */ /* 0x0005e80000000800 */
[----:B------:R-:W-:Y:S01]  /*0d90*/  STS [R6+0x2c], R9 ;  /* 0x00002c0906007388 */ /* 0x000fe20000000800 */
[----:B-1----:R-:W-:-:S03]  /*0da0*/  IMAD.IADD R29, R8, 0x1, R10 ;  /* 0x00000001081d7824 */ /* 0x002fc600078e020a */
[----:B------:R-:W1:Y:S01]  /*0db0*/  LDS R10, [R6+0x7c] ;  /* 0x00007c00060a7984 */ /* 0x000e620000000800 */
[----:B--2---:R-:W-:-:S03]  /*0dc0*/  IMAD.IADD R27, R29, 0x1, R12 ;  /* 0x000000011d1b7824 */ /* 0x004fc600078e020c */
[----:B------:R-:W2:Y:S01]  /*0dd0*/  LDS R9, [R6+0x80] ;  /* 0x0000800006097984 */ /* 0x000ea20000000800 */
[----:B------:R-:W-:-:S03]  /*0de0*/  IMAD.IADD R14, R27, 0x1, R14 ;  /* 0x000000011b0e7824 */ /* 0x000fc600078e020e */
[----:B------:R-:W-:Y:S01]  /*0df0*/  STS [R6+0x30], R11 ;  /* 0x0000300b06007388 */ /* 0x000fe20000000800 */
[----:B---3--:R-:W-:-:S03]  /*0e00*/  IMAD.IADD R16, R14, 0x1, R16 ;  /* 0x000000010e107824 */ /* 0x008fc600078e0210 */
[----:B------:R-:W3:Y:S04]  /*0e10*/  LDS R11, [R6+0x84] ;  /* 0x00008400060b7984 */ /* 0x000ee80000000800 */
[----:B------:R-:W2:Y:S04]  /*0e20*/  LDS R12, [R6+0x88] ;  /* 0x00008800060c7984 */ /* 0x000ea80000000800 */
[----:B------:R0:W-:Y:S04]  /*0e30*/  STS [R6+0x34], R13 ;  /* 0x0000340d06007388 */ /* 0x0001e80000000800 */
[----:B------:R1:W-:Y:S04]  /*0e40*/  STS [R6+0x38], R15 ;  /* 0x0000380f06007388 */ /* 0x0003e80000000800 */
[----:B------:R1:W-:Y:S01]  /*0e50*/  STS [R6+0x3c], R17 ;  /* 0x00003c1106007388 */ /* 0x0003e20000000800 */
[----:B0-----:R-:W-:-:S03]  /*0e60*/  IMAD.IADD R13, R16, 0x1, R18 ;  /* 0x00000001100d7824 */ /* 0x001fc600078e0212 */
[----:B------:R0:W-:Y:S01]  /*0e70*/  STS [R6+0x40], R19 ;  /* 0x0000401306007388 */ /* 0x0001e20000000800 */
[----:B----4-:R-:W-:-:S03]  /*0e80*/  IMAD.IADD R20, R13, 0x1, R20 ;  /* 0x000000010d147824 */ /* 0x010fc600078e0214 */
[----:B------:R0:W-:Y:S01]  /*0e90*/  STS [R6+0x44], R21 ;  /* 0x0000441506007388 */ /* 0x0001e20000000800 */
[----:B-----5:R-:W-:-:S03]  /*0ea0*/  IMAD.IADD R22, R20, 0x1, R22 ;  /* 0x0000000114167824 */ /* 0x020fc600078e0216 */
[----:B------:R0:W-:Y:S01]  /*0eb0*/  STS [R6+0x48], R23 ;  /* 0x0000481706007388 */ /* 0x0001e20000000800 */
[----:B------:R-:W-:-:S03]  /*0ec0*/  IMAD.IADD R25, R22, 0x1, R25 ;  /* 0x0000000116197824 */ /* 0x000fc600078e0219 */
[----:B------:R0:W-:Y:S01]  /*0ed0*/  STS [R6+0x4c], R24 ;  /* 0x00004c1806007388 */ /* 0x0001e20000000800 */
[----:B------:R-:W-:-:S03]  /*0ee0*/  IMAD.IADD R7, R25, 0x1, R7 ;  /* 0x0000000119077824 */ /* 0x000fc600078e0207 */
[----:B------:R0:W-:Y:S01]  /*0ef0*/  STS [R6+0x50], R28 ;  /* 0x0000501c06007388 */ /* 0x0001e20000000800 */
[----:B-1----:R-:W-:-:S03]  /*0f00*/  IMAD.IADD R15, R7, 0x1, R26 ;  /* 0x00000001070f7824 */ /* 0x002fc600078e021a */
[----:B------:R0:W-:Y:S01]  /*0f10*/  STS [R6+0x54], R8 ;  /* 0x0000540806007388 */ /* 0x0001e20000000800 */
[----:B------:R-:W-:-:S03]  /*0f20*/  IMAD.IADD R10, R15, 0x1, R10 ;  /* 0x000000010f0a7824 */ /* 0x000fc600078e020a */
[----:B------:R0:W-:Y:S01]  /*0f30*/  STS [R6+0x58], R29 ;  /* 0x0000581d06007388 */ /* 0x0001e20000000800 */
[----:B--2---:R-:W-:-:S03]  /*0f40*/  IMAD.IADD R9, R10, 0x1, R9 ;  /* 0x000000010a097824 */ /* 0x004fc600078e0209 */
[----:B------:R0:W-:Y:S01]  /*0f50*/  STS [R6+0x5c], R27 ;  /* 0x00005c1b06007388 */ /* 0x0001e20000000800 */
[----:B---3--:R-:W-:-:S03]  /*0f60*/  IMAD.IADD R11, R9, 0x1, R11 ;  /* 0x00000001090b7824 */ /* 0x008fc600078e020b */
[----:B------:R0:W-:Y:S01]  /*0f70*/  STS [R6+0x60], R14 ;  /* 0x0000600e06007388 */ /* 0x0001e20000000800 */
[----:B------:R-:W-:-:S03]  /*0f80*/  IMAD.IADD R17, R11, 0x1, R12 ;  /* 0x000000010b117824 */ /* 0x000fc600078e020c */
[----:B------:R0:W-:Y:S04]  /*0f90*/  STS [R6+0x64], R16 ;  /* 0x0000641006007388 */ /* 0x0001e80000000800 */
        /* <DEDUP_REMOVED lines=9> */
[----:B------:R0:W-:Y:S02]  /*1030*/  STS [R6+0x8c], R17 ;  /* 0x00008c1106007388 */ /* 0x0001e40000000800 */
.L_x_8:
[----:B0-----:R-:W-:Y:S01]  /*1040*/  WARPSYNC 0xffffffff ;  /* 0xffffffff00007948 */ /* 0x001fe20003800000 */
[----:B------:R-:W-:Y:S06]  /*1050*/  BAR.SYNC.DEFER_BLOCKING 0x0 ;  /* 0x0000000000007b1d */ /* 0x000fec0000010000 */
[----:B------:R-:W-:-:S02]  /*1060*/  ULDC UR4, c[0x0][0x160] ;  /* 0x0000580000047ab9 */ /* 0x000fc40000000800 */
[----:B------:R-:W-:-:S04]  /*1070*/  UIADD3 UR4, UR4, -0x1, URZ ;  /* 0xffffffff04047890 */ /* 0x000fc8000fffe03f */
[----:B------:R-:W-:Y:S02]  /*1080*/  USHF.R.S32.HI UR5, URZ, 0x1f, UR4 ;  /* 0x0000001f3f057899 */ /* 0x000fe40008011404 */
[----:B------:R-:W-:-:S04]  /*1090*/  ISETP.NE.U32.AND P1, PT, R0, UR4, PT ;  /* 0x0000000400007c0c */ /* 0x000fc8000bf25070 */
[----:B------:R-:W-:Y:S01]  /*10a0*/  ISETP.NE.AND.EX P1, PT, RZ, UR5, PT, P1 ;  /* 0x00000005ff007c0c */ /* 0x000fe2000bf25310 */
[----:B------:R-:W0:-:S12]  /*10b0*/  LDS R4, [R4.X4+0x10] ;  /* 0x0000100004047984 */ /* 0x000e180000004800 */
[----:B------:R-:W-:Y:S02]  /*10c0*/  @!P1 IMAD.MOV.U32 R6, RZ, RZ, c[0x0][0x188] ;  /* 0x00006200ff069624 */ /* 0x000fe400078e00ff */
[----:B------:R-:W-:Y:S02]  /*10d0*/  @!P1 IMAD.MOV.U32 R7, RZ, RZ, c[0x0][0x18c] ;  /* 0x00006300ff079624 */ /* 0x000fe400078e00ff */
[----:B0-----:R-:W-:Y:S01]  /*10e0*/  @!P1 IMAD.IADD R5, R5, 0x1, R4 ;  /* 0x0000000105059824 */ /* 0x001fe200078e0204 */
[----:B------:R-:W-:Y:S06]  /*10f0*/  BAR.SYNC.DEFER_BLOCKING 0x0 ;  /* 0x0000000000007b1d */ /* 0x000fec0000010000 */
[----:B------:R0:W-:Y:S01]  /*1100*/  @!P1 STG.E [R6.64], R5 ;  /* 0x0000000506009986 */ /* 0x0001e2000c101906 */
[----:B------:R-:W-:Y:S05]  /*1110*/  @P0 EXIT ;  /* 0x000000000000094d */ /* 0x000fea0003800000 */
[----:B------:R-:W-:Y:S01]  /*1120*/  ISETP.NE.AND P0, PT, R2, RZ, PT ;  /* 0x000000ff0200720c */ /* 0x000fe20003f05270 */
[----:B------:R-:W-:-:S12]  /*1130*/  BSSY B0, `(.L_x_11) ;  /* 0x0000041000007945 */ /* 0x000fd80003800000 */
[----:B------:R-:W-:Y:S05]  /*1140*/  @!P0 BRA `(.L_x_12) ;  /* 0x000003f000008947 */ /* 0x000fea0003800000 */
[----:B------:R-:W-:Y:S01]  /*1150*/  ISETP.GT.U32.AND P0, PT, R2, 0x1, PT ;  /* 0x000000010200780c */ /* 0x000fe20003f04070 */
[----:B------:R-:W-:Y:S01]  /*1160*/  BSSY B1, `(.L_x_13) ;  /* 0x000002a000017945 */ /* 0x000fe20003800000 */
[----:B0-----:R-:W-:Y:S01]  /*1170*/  SHF.R.S32.HI R5, RZ, 0x1f, R2 ;  /* 0x0000001fff057819 */ /* 0x001fe20000011402 */
[----:B------:R-:W-:Y:S02]  /*1180*/  IMAD.MOV.U32 R15, RZ, RZ, RZ ;  /* 0x000000ffff0f7224 */ /* 0x000fe400078e00ff */
[----:B------:R-:W-:Y:S01]  /*1190*/  IMAD.MOV.U32 R17, RZ, RZ, RZ ;  /* 0x000000ffff117224 */ /* 0x000fe200078e00ff */
[----:B------:R-:W-:-:S04]  /*11a0*/  ISETP.GT.U32.AND.EX P0, PT, R5, RZ, PT, P0 ;  /* 0x000000ff0500720c */ /* 0x000fc80003f04100 */
[----:B------:R-:W-:Y:S02]  /*11b0*/  SEL R10, R2, 0x1, P0 ;  /* 0x00000001020a7807 */ /* 0x000fe40000000000 */
[----:B------:R-:W-:Y:S02]  /*11c0*/  SEL R5, R5, RZ, P0 ;  /* 0x000000ff05057207 */ /* 0x000fe40000000000 */
[C---:B------:R-:W-:Y:S02]  /*11d0*/  IADD3 R2, P2, R10.reuse, -0x1, RZ ;  /* 0xffffffff0a027810 */ /* 0x040fe40007f5e0ff */
[----:B------:R-:W-:Y:S02]  /*11e0*/  LOP3.LUT R19, R10, 0x3, RZ, 0xc0, !PT ;  /* 0x000000030a137812 */ /* 0x000fe400078ec0ff */
[----:B------:R-:W-:Y:S02]  /*11f0*/  ISETP.GE.U32.AND P1, PT, R2, 0x3, PT ;  /* 0x000000030200780c */ /* 0x000fe40003f26070 */
[----:B------:R-:W-:-:S02]  /*1200*/  IADD3.X R2, R5, -0x1, RZ, P2, !PT ;  /* 0xffffffff05027810 */ /* 0x000fc400017fe4ff */
[----:B------:R-:W-:Y:S02]  /*1210*/  ISETP.NE.U32.AND P0, PT, R19, RZ, PT ;  /* 0x000000ff1300720c */ /* 0x000fe40003f05070 */
[----:B------:R-:W-:Y:S02]  /*1220*/  ISETP.GE.U32.AND.EX P1, PT, R2, RZ, PT, P1 ;  /* 0x000000ff0200720c */ /* 0x000fe40003f26110 */
[----:B------:R-:W-:Y:S02]  /*1230*/  ISETP.NE.AND.EX P0, PT, RZ, RZ, PT, P0 ;  /* 0x000000ffff00720c */ /* 0x000fe40003f05300 */
[----:B------:R-:W-:-:S09]  /*1240*/  SHF.R.S32.HI R2, RZ, 0x1f, R4 ;  /* 0x0000001fff027819 */ /* 0x000fd20000011404 */
[----:B------:R-:W-:Y:S05]  /*1250*/  @!P1 BRA `(.L_x_14) ;  /* 0x000001a000009947 */ /* 0x000fea0003800000 */
[----:B------:R-:W-:Y:S01]  /*1260*/  IADD3 R10, P1, -R19, R10, RZ ;  /* 0x0000000a130a7210 */ /* 0x000fe20007f3e1ff */
[----:B------:R-:W-:Y:S02]  /*1270*/  IMAD.MOV.U32 R15, RZ, RZ, RZ ;  /* 0x000000ffff0f7224 */ /* 0x000fe400078e00ff */
[----:B------:R-:W-:Y:S01]  /*1280*/  IMAD.MOV.U32 R17, RZ, RZ, RZ ;  /* 0x000000ffff117224 */ /* 0x000fe200078e00ff */
[----:B------:R-:W-:Y:S02]  /*1290*/  IADD3.X R12, R5, -0x1, RZ, P1, !PT ;  /* 0xffffffff050c7810 */ /* 0x000fe40000ffe4ff */
.L_x_15:
[----:B0-----:R-:W-:Y:S02]  /*12a0*/  IADD3 R5, P1, R4, R15, RZ ;  /* 0x0000000f04057210 */ /* 0x001fe40007f3e0ff */
[C---:B------:R-:W-:Y:S02]  /*12b0*/  IADD3 R9, R15.reuse, 0x1, RZ ;  /* 0x000000010f097810 */ /* 0x040fe40007ffe0ff */
[----:B------:R-:W-:Y:S01]  /*12c0*/  IADD3 R11, R15, 0x2, RZ ;  /* 0x000000020f0b7810 */ /* 0x000fe20007ffe0ff */
[----:B------:R-:W-:Y:S01]  /*12d0*/  IMAD.X R8, R2, 0x1, R17, P1 ;  /* 0x0000000102087824 */ /* 0x000fe200008e0611 */
[----:B------:R-:W-:Y:S01]  /*12e0*/  LEA R6, P1, R5, c[0x0][0x178], 0x2 ;  /* 0x00005e0005067a11 */ /* 0x000fe200078210ff */
[C---:B------:R-:W-:Y:S01]  /*12f0*/  IMAD R9, R0.reuse, c[0x0][0x164], R9 ;  /* 0x0000590000097a24 */ /* 0x040fe200078e0209 */
[----:B------:R-:W-:Y:S01]  /*1300*/  IADD3 R13, R15, 0x3, RZ ;  /* 0x000000030f0d7810 */ /* 0x000fe20007ffe0ff */
[C---:B------:R-:W-:Y:S01]  /*1310*/  IMAD R11, R0.reuse, c[0x0][0x164], R11 ;  /* 0x00005900000b7a24 */ /* 0x040fe200078e020b */
[----:B------:R-:W-:Y:S01]  /*1320*/  LEA.HI.X R7, R5, c[0x0][0x17c], R8, 0x2, P1 ;  /* 0x00005f0005077a11 */ /* 0x000fe200008f1408 */
[----:B------:R-:W-:Y:S01]  /*1330*/  IMAD R5, R0, c[0x0][0x164], R15 ;  /* 0x0000590000057a24 */ /* 0x000fe200078e020f */
[----:B------:R-:W-:Y:S01]  /*1340*/  IADD3 R10, P1, R10, -0x4, RZ ;  /* 0xfffffffc0a0a7810 */ /* 0x000fe20007f3e0ff */
[----:B------:R-:W-:Y:S01]  /*1350*/  IMAD R13, R0, c[0x0][0x164], R13 ;  /* 0x00005900000d7a24 */ /* 0x000fe200078e020d */
[----:B------:R-:W-:Y:S01]  /*1360*/  IADD3 R15, P2, R15, 0x4, RZ ;  /* 0x000000040f0f7810 */ /* 0x000fe20007f5e0ff */
[----:B------:R0:W-:Y:S01]  /*1370*/  STG.E [R6.64+0x4], R9 ;  /* 0x0000040906007986 */ /* 0x0001e2000c101906 */
[----:B------:R-:W-:-:S02]  /*1380*/  IADD3.X R12, R12, -0x1, RZ, P1, !PT ;  /* 0xffffffff0c0c7810 */ /* 0x000fc40000ffe4ff */
[----:B------:R-:W-:Y:S01]  /*1390*/  ISETP.NE.U32.AND P1, PT, R10, RZ, PT ;  /* 0x000000ff0a00720c */ /* 0x000fe20003f25070 */
[----:B------:R0:W-:Y:S01]  /*13a0*/  STG.E [R6.64], R5 ;  /* 0x0000000506007986 */ /* 0x0001e2000c101906 */
[----:B------:R-:W-:Y:S02]  /*13b0*/  IMAD.X R17, RZ, RZ, R17, P2 ;  /* 0x000000ffff117224 */ /* 0x000fe400010e0611 */
[----:B------:R-:W-:Y:S01]  /*13c0*/  ISETP.NE.AND.EX P1, PT, R12, RZ, PT, P1 ;  /* 0x000000ff0c00720c */ /* 0x000fe20003f25310 */
[----:B------:R0:W-:Y:S04]  /*13d0*/  STG.E [R6.64+0x8], R11 ;  /* 0x0000080b06007986 */ /* 0x0001e8000c101906 */
[----:B------:R0:W-:Y:S08]  /*13e0*/  STG.E [R6.64+0xc], R13 ;  /* 0x00000c0d06007986 */ /* 0x0001f0000c101906 */
[----:B------:R-:W-:Y:S05]  /*13f0*/  @P1 BRA `(.L_x_15) ;  /* 0xfffffea000001947 */ /* 0x000fea000383ffff */
.L_x_14:
[----:B------:R-:W-:Y:S05]  /*1400*/  BSYNC B1 ;  /* 0x0000000000017941 */ /* 0x000fea0003800000 */
.L_x_13:
[----:B------:R-:W-:Y:S05]  /*1410*/  @!P0 BRA `(.L_x_12) ;  /* 0x0000012000008947 */ /* 0x000fea0003800000 */
[----:B------:R-:W-:Y:S01]  /*1420*/  IADD3 R10, P0, R4, R15, RZ ;  /* 0x0000000f040a7210 */ /* 0x000fe20007f1e0ff */
[----:B0-----:R-:W-:Y:S01]  /*1430*/  IMAD R5, R0, c[0x0][0x164], R15 ;  /* 0x0000590000057a24 */ /* 0x001fe200078e020f */
[----:B------:R-:W-:-:S02]  /*1440*/  IADD3 R8, P2, RZ, -R19, RZ ;  /* 0x80000013ff087210 */ /* 0x000fc40007f5e0ff */
[----:B------:R-:W-:Y:S01]  /*1450*/  LEA R9, P1, R10, c[0x0][0x178], 0x2 ;  /* 0x00005e000a097a11 */ /* 0x000fe200078210ff */
[----:B------:R-:W-:Y:S02]  /*1460*/  IMAD.X R7, R2, 0x1, R17, P0 ;  /* 0x0000000102077824 */ /* 0x000fe400000e0611 */
[----:B------:R-:W-:-:S03]  /*1470*/  IMAD.X R2, RZ, RZ, -0x1, P2 ;  /* 0xffffffffff027424 */ /* 0x000fc600010e06ff */
[----:B------:R-:W-:Y:S02]  /*1480*/  LEA.HI.X R10, R10, c[0x0][0x17c], R7, 0x2, P1 ;  /* 0x00005f000a0a7a11 */ /* 0x000fe400008f1407 */
.L_x_16:
[----:B------:R-:W-:Y:S01]  /*1490*/  IADD3 R8, P0, R8, 0x1, RZ ;  /* 0x0000000108087810 */ /* 0x000fe20007f1e0ff */
[----:B------:R-:W-:Y:S01]  /*14a0*/  IMAD.MOV.U32 R6, RZ, RZ, R9 ;  /* 0x000000ffff067224 */ /* 0x000fe200078e0009 */
[----:B------:R-:W-:Y:S01]  /*14b0*/  IADD3 R9, P1, R9, 0x4, RZ ;  /* 0x0000000409097810 */ /* 0x000fe20007f3e0ff */
[----:B------:R-:W-:Y:S02]  /*14c0*/  IMAD.MOV.U32 R7, RZ, RZ, R10 ;  /* 0x000000ffff077224 */ /* 0x000fe400078e000a */
[----:B------:R-:W-:Y:S01]  /*14d0*/  IMAD.X R2, RZ, RZ, R2, P0 ;  /* 0x000000ffff027224 */ /* 0x000fe200000e0602 */
[----:B------:R-:W-:Y:S01]  /*14e0*/  ISETP.NE.U32.AND P0, PT, R8, RZ, PT ;  /* 0x000000ff0800720c */ /* 0x000fe20003f05070 */
[----:B------:R-:W-:Y:S01]  /*14f0*/  IMAD.X R10, RZ, RZ, R10, P1 ;  /* 0x000000ffff0a7224 */ /* 0x000fe200008e060a */
[----:B------:R0:W-:Y:S02]  /*1500*/  STG.E [R6.64], R5 ;  /* 0x0000000506007986 */ /* 0x0001e4000c101906 */
[----:B------:R-:W-:-:S02]  /*1510*/  ISETP.NE.AND.EX P0, PT, R2, RZ, PT, P0 ;  /* 0x000000ff0200720c */ /* 0x000fc40003f05300 */
[----:B0-----:R-:W-:-:S11]  /*1520*/  IADD3 R5, R5, 0x1, RZ ;  /* 0x0000000105057810 */ /* 0x001fd60007ffe0ff */
[----:B------:R-:W-:Y:S05]  /*1530*/  @P0 BRA `(.L_x_16) ;  /* 0xffffff5000000947 */ /* 0x000fea000383ffff */
.L_x_12:
[----:B------:R-:W-:Y:S05]  /*1540*/  BSYNC B0 ;  /* 0x0000000000007941 */ /* 0x000fea0003800000 */
.L_x_11:
[----:B------:R-:W-:Y:S02]  /*1550*/  IABS R8, c[0x0][0x168] ;  /* 0x00005a0000087a13 */ /* 0x000fe40000000000 */
[----:B0-----:R-:W-:Y:S02]  /*1560*/  IABS R9, R3 ;  /* 0x0000000300097213 */ /* 0x001fe40000000000 */
[----:B------:R-:W0:Y:S01]  /*1570*/  I2F.RP R2, R8 ;  /* 0x0000000800027306 */ /* 0x000e220000209400 */
[----:B------:R-:W-:-:S04]  /*1580*/  LOP3.LUT R3, R3, c[0x0][0x168], RZ, 0x3c, !PT ;  /* 0x00005a0003037a12 */ /* 0x000fc800078e3cff */
[----:B------:R-:W-:-:S03]  /*1590*/  ISETP.GE.AND P2, PT, R3, RZ, PT ;  /* 0x000000ff0300720c */ /* 0x000fc60003f46270 */
[----:B0-----:R-:W0:Y:S02]  /*15a0*/  MUFU.RCP R2, R2 ;  /* 0x0000000200027308 */ /* 0x001e240000001000 */
[----:B0-----:R-:W-:-:S06]  /*15b0*/  IADD3 R6, R2, 0xffffffe, RZ ;  /* 0x0ffffffe02067810 */ /* 0x001fcc0007ffe0ff */
[----:B------:R0:W1:Y:S02]  /*15c0*/  F2I.FTZ.U32.TRUNC.NTZ R7, R6 ;  /* 0x0000000600077305 */ /* 0x000064000021f000 */
[----:B0-----:R-:W-:Y:S02]  /*15d0*/  IMAD.MOV.U32 R6, RZ, RZ, RZ ;  /* 0x000000ffff067224 */ /* 0x001fe400078e00ff */
[----:B-1----:R-:W-:-:S04]  /*15e0*/  IMAD.MOV R5, RZ, RZ, -R7 ;  /* 0x000000ffff057224 */ /* 0x002fc800078e0a07 */
        /* <DEDUP_REMOVED lines=9> */
[----:B------:R-:W-:Y:S02]  /*1680*/  @!P1 IADD3 R2, R2, 0x1, RZ ;  /* 0x0000000102029810 */ /* 0x000fe40007ffe0ff */
[----:B------:R-:W-:Y:S02]  /*1690*/  ISETP.NE.AND P1, PT, RZ, c[0x0][0x168], PT ;  /* 0x00005a00ff007a0c */ /* 0x000fe40003f25270 */
[----:B------:R-:W-:-:S13]  /*16a0*/  ISETP.GE.U32.AND P0, PT, R5, R8, PT ;  /* 0x000000080500720c */ /* 0x000fda0003f06070 */
[----:B------:R-:W-:-:S05]  /*16b0*/  @P0 IADD3 R2, R2, 0x1, RZ ;  /* 0x0000000102020810 */ /* 0x000fca0007ffe0ff */
[----:B------:R-:W-:-:S05]  /*16c0*/  @!P2 IMAD.MOV R2, RZ, RZ, -R2 ;  /* 0x000000ffff02a224 */ /* 0x000fca00078e0a02 */
[----:B------:R-:W-:-:S04]  /*16d0*/  SEL R5, R7, R2, !P1 ;  /* 0x0000000207057207 */ /* 0x000fc80004800000 */
[----:B------:R-:W-:-:S13]  /*16e0*/  ISETP.NE.AND P0, PT, R5, RZ, PT ;  /* 0x000000ff0500720c */ /* 0x000fda0003f05270 */
[----:B------:R-:W-:Y:S05]  /*16f0*/  @!P0 EXIT ;  /* 0x000000000000894d */ /* 0x000fea0003800000 */
[----:B------:R-:W-:Y:S01]  /*1700*/  IABS R3, R4 ;  /* 0x0000000400037213 */ /* 0x000fe20000000000 */
[----:B------:R-:W-:Y:S01]  /*1710*/  BSSY B1, `(.L_x_17) ;  /* 0x000006f000017945 */ /* 0x000fe20003800000 */
[----:B------:R-:W-:Y:S02]  /*1720*/  ISETP.GT.U32.AND P0, PT, R5, 0x1, PT ;  /* 0x000000010500780c */ /* 0x000fe40003f04070 */
[----:B------:R-:W-:Y:S01]  /*1730*/  LOP3.LUT R4, R4, c[0x0][0x168], RZ, 0x3c, !PT ;  /* 0x00005a0004047a12 */ /* 0x000fe200078e3cff */
[----:B------:R-:W-:-:S03]  /*1740*/  IMAD.HI.U32 R2, R10, R3, RZ ;  /* 0x000000030a027227 */ /* 0x000fc600078e00ff */
[----:B------:R-:W-:Y:S01]  /*1750*/  ISETP.GE.AND P4, PT, R4, RZ, PT ;  /* 0x000000ff0400720c */ /* 0x000fe20003f86270 */
[----:B------:R-:W-:-:S04]  /*1760*/  IMAD.MOV R6, RZ, RZ, -R2 ;  /* 0x000000ffff067224 */ /* 0x000fc800078e0a02 */
[----:B------:R-:W-:-:S05]  /*1770*/  IMAD R3, R8, R6, R3 ;  /* 0x0000000608037224 */ /* 0x000fca00078e0203 */
[----:B------:R-:W-:-:S13]  /*1780*/  ISETP.GT.U32.AND P3, PT, R8, R3, PT ;  /* 0x000000030800720c */ /* 0x000fda0003f64070 */
[----:B------:R-:W-:Y:S01]  /*1790*/  @!P3 IMAD.IADD R3, R3, 0x1, -R8 ;  /* 0x000000010303b824 */ /* 0x000fe200078e0a08 */
[----:B------:R-:W-:-:S04]  /*17a0*/  @!P3 IADD3 R2, R2, 0x1, RZ ;  /* 0x000000010202b810 */ /* 0x000fc80007ffe0ff */
[----:B------:R-:W-:Y:S01]  /*17b0*/  ISETP.GE.U32.AND P2, PT, R3, R8, PT ;  /* 0x000000080300720c */ /* 0x000fe20003f46070 */
[----:B------:R-:W-:Y:S01]  /*17c0*/  IMAD.MOV.U32 R8, RZ, RZ, RZ ;  /* 0x000000ffff087224 */ /* 0x000fe200078e00ff */
[----:B------:R-:W-:-:S04]  /*17d0*/  SHF.R.S32.HI R3, RZ, 0x1f, R5 ;  /* 0x0000001fff037819 */ /* 0x000fc80000011405 */
[----:B------:R-:W-:-:S04]  /*17e0*/  ISETP.GT.U32.AND.EX P0, PT, R3, RZ, PT, P0 ;  /* 0x000000ff0300720c */ /* 0x000fc80003f04100 */
[----:B------:R-:W-:Y:S02]  /*17f0*/  SEL R5, R5, 0x1, P0 ;  /* 0x0000000105057807 */ /* 0x000fe40000000000 */
[----:B------:R-:W-:Y:S02]  /*1800*/  SEL R3, R3, RZ, P0 ;  /* 0x000000ff03037207 */ /* 0x000fe40000000000 */
[----:B------:R-:W-:Y:S02]  /*1810*/  @P2 IADD3 R2, R2, 0x1, RZ ;  /* 0x0000000102022810 */ /* 0x000fe40007ffe0ff */
[C---:B------:R-:W-:Y:S02]  /*1820*/  IADD3 R4, P2, R5.reuse, -0x1, RZ ;  /* 0xffffffff05047810 */ /* 0x040fe40007f5e0ff */
[----:B------:R-:W-:Y:S01]  /*1830*/  LOP3.LUT R12, R5, 0x3, RZ, 0xc0, !PT ;  /* 0x00000003050c7812 */ /* 0x000fe200078ec0ff */
[----:B------:R-:W-:Y:S01]  /*1840*/  @!P4 IMAD.MOV R2, RZ, RZ, -R2 ;  /* 0x000000ffff02c224 */ /* 0x000fe200078e0a02 */
[----:B------:R-:W-:-:S02]  /*1850*/  ISETP.GE.U32.AND P0, PT, R4, 0x3, PT ;  /* 0x000000030400780c */ /* 0x000fc40003f06070 */
[----:B------:R-:W-:Y:S02]  /*1860*/  IADD3.X R4, R3, -0x1, RZ, P2, !PT ;  /* 0xffffffff03047810 */ /* 0x000fe400017fe4ff */
[----:B------:R-:W-:Y:S01]  /*1870*/  SEL R10, R7, R2, !P1 ;  /* 0x00000002070a7207 */ /* 0x000fe20004800000 */
[----:B------:R-:W-:Y:S01]  /*1880*/  IMAD.MOV.U32 R7, RZ, RZ, RZ ;  /* 0x000000ffff077224 */ /* 0x000fe200078e00ff */
[----:B------:R-:W-:Y:S02]  /*1890*/  ISETP.GE.U32.AND.EX P0, PT, R4, RZ, PT, P0 ;  /* 0x000000ff0400720c */ /* 0x000fe40003f06100 */
[----:B------:R-:W-:-:S11]  /*18a0*/  SHF.R.S32.HI R9, RZ, 0x1f, R10 ;  /* 0x0000001fff097819 */ /* 0x000fd6000001140a */
[----:B------:R-:W-:Y:S05]  /*18b0*/  @!P0 BRA `(.L_x_18) ;  /* 0x0000054000008947 */ /* 0x000fea0003800000 */
[----:B------:R-:W-:Y:S01]  /*18c0*/  IADD3 R5, P0, -R12, R5, RZ ;  /* 0x000000050c057210 */ /* 0x000fe20007f1e1ff */
[----:B------:R-:W-:Y:S01]  /*18d0*/  BSSY B0, `(.L_x_19) ;  /* 0x0000043000007945 */ /* 0x000fe20003800000 */
[----:B------:R-:W-:Y:S02]  /*18e0*/  IMAD.MOV.U32 R7, RZ, RZ, RZ ;  /* 0x000000ffff077224 */ /* 0x000fe400078e00ff */
[----:B------:R-:W-:Y:S01]  /*18f0*/  IADD3.X R6, R3, -0x1, RZ, P0, !PT ;  /* 0xffffffff03067810 */ /* 0x000fe200007fe4ff */
[----:B------:R-:W-:Y:S01]  /*1900*/  IMAD.MOV.U32 R8, RZ, RZ, RZ ;  /* 0x000000ffff087224 */ /* 0x000fe200078e00ff */
[----:B------:R-:W-:-:S04]  /*1910*/  ISETP.GT.U32.AND P0, PT, R5, RZ, PT ;  /* 0x000000ff0500720c */ /* 0x000fc80003f04070 */
[----:B------:R-:W-:-:S13]  /*1920*/  ISETP.GT.AND.EX P0, PT, R6, RZ, PT, P0 ;  /* 0x000000ff0600720c */ /* 0x000fda0003f04300 */
[----:B------:R-:W-:Y:S05]  /*1930*/  @!P0 BRA `(.L_x_20) ;  /* 0x000003c000008947 */ /* 0x000fea0003800000 */
[----:B------:R-:W-:Y:S01]  /*1940*/  ISETP.GT.U32.AND P1, PT, R5, 0xc, PT ;  /* 0x0000000c0500780c */ /* 0x000fe20003f24070 */
[----:B------:R-:W-:Y:S01]  /*1950*/  BSSY B2, `(.L_x_21) ;  /* 0x0000020000027945 */ /* 0x000fe20003800000 */
[----:B------:R-:W-:Y:S02]  /*1960*/  PLOP3.LUT P0, PT, PT, PT, PT, 0x80, 0x0 ;  /* 0x000000000000781c */ /* 0x000fe40003f0f070 */
[----:B------:R-:W-:-:S13]  /*1970*/  ISETP.GT.AND.EX P1, PT, R6, RZ, PT, P1 ;  /* 0x000000ff0600720c */ /* 0x000fda0003f24310 */
[----:B------:R-:W-:Y:S05]  /*1980*/  @!P1 BRA `(.L_x_22) ;  /* 0x000001c000009947 */ /* 0x000fea0003800000 */
[----:B------:R-:W-:Y:S02]  /*1990*/  PLOP3.LUT P0, PT, PT, PT, PT, 0x8, 0x0 ;  /* 0x000000000000781c */ /* 0x000fe40003f0e170 */
.L_x_23:
[----:B0-----:R-:W-:Y:S02]  /*19a0*/  IADD3 R3, P1, R10, R7, RZ ;  /* 0x000000070a037210 */ /* 0x001fe40007f3e0ff */
[----:B------:R-:W-:-:S03]  /*19b0*/  IADD3 R7, P2, R7, 0x10, RZ ;  /* 0x0000001007077810 */ /* 0x000fc60007f5e0ff */
[--C-:B------:R-:W-:Y:S01]  /*19c0*/  IMAD.X R4, R9, 0x1, R8.reuse, P1 ;  /* 0x0000000109047824 */ /* 0x100fe200008e0608 */
[----:B------:R-:W-:Y:S01]  /*19d0*/  LEA R2, P1, R3, c[0x0][0x180], 0x2 ;  /* 0x0000600003027a11 */ /* 0x000fe200078210ff */
[----:B------:R-:W-:-:S03]  /*19e0*/  IMAD.X R8, RZ, RZ, R8, P2 ;  /* 0x000000ffff087224 */ /* 0x000fc600010e0608 */
[----:B------:R-:W-:Y:S02]  /*19f0*/  LEA.HI.X R3, R3, c[0x0][0x184], R4, 0x2, P1 ;  /* 0x0000610003037a11 */ /* 0x000fe400008f1404 */
[----:B------:R-:W-:-:S03]  /*1a00*/  IADD3 R5, P1, R5, -0x10, RZ ;  /* 0xfffffff005057810 */ /* 0x000fc60007f3e0ff */
[----:B------:R0:W-:Y:S01]  /*1a10*/  STG.E [R2.64], R0 ;  /* 0x0000000002007986 */ /* 0x0001e2000c101906 */
[----:B------:R-:W-:Y:S02]  /*1a20*/  IADD3.X R6, R6, -0x1, RZ, P1, !PT ;  /* 0xffffffff06067810 */ /* 0x000fe40000ffe4ff */
[----:B------:R-:W-:Y:S01]  /*1a30*/  ISETP.GT.U32.AND P1, PT, R5, 0xc, PT ;  /* 0x0000000c0500780c */ /* 0x000fe20003f24070 */
[----:B------:R0:W-:Y:S03]  /*1a40*/  STG.E [R2.64+0x4], R0 ;  /* 0x0000040002007986 */ /* 0x0001e6000c101906 */
[----:B------:R-:W-:Y:S01]  /*1a50*/  ISETP.GT.AND.EX P1, PT, R6, RZ, PT, P1 ;  /* 0x000000ff0600720c */ /* 0x000fe20003f24310 */
[----:B------:R0:W-:Y:S04]  /*1a60*/  STG.E [R2.64+0x8], R0 ;  /* 0x0000080002007986 */ /* 0x0001e8000c101906 */
        /* <DEDUP_REMOVED lines=12> */
[----:B------:R0:W-:Y:S01]  /*1b30*/  STG.E [R2.64+0x3c], R0 ;  /* 0x00003c0002007986 */ /* 0x0001e2000c101906 */
[----:B------:R-:W-:Y:S05]  /*1b40*/  @P1 BRA `(.L_x_23) ;  /* 0xfffffe5000001947 */ /* 0x000fea000383ffff */
.L_x_22:
[----:B------:R-:W-:Y:S05]  /*1b50*/  BSYNC B2 ;  /* 0x0000000000027941 */ /* 0x000fea0003800000 */
.L_x_21:
[----:B------:R-:W-:Y:S01]  /*1b60*/  ISETP.GT.U32.AND P1, PT, R5, 0x4, PT ;  /* 0x000000040500780c */ /* 0x000fe20003f24070 */
[----:B------:R-:W-:Y:S03]  /*1b70*/  BSSY B2, `(.L_x_24) ;  /* 0x0000014000027945 */ /* 0x000fe60003800000 */
[----:B------:R-:W-:-:S13]  /*1b80*/  ISETP.GT.AND.EX P1, PT, R6, RZ, PT, P1 ;  /* 0x000000ff0600720c */ /* 0x000fda0003f24310 */
[----:B------:R-:W-:Y:S05]  /*1b90*/  @!P1 BRA `(.L_x_25) ;  /* 0x0000011000009947 */ /* 0x000fea0003800000 */
[----:B0-----:R-:W-:Y:S02]  /*1ba0*/  IADD3 R3, P0, R10, R7, RZ ;  /* 0x000000070a037210 */ /* 0x001fe40007f1e0ff */
[----:B------:R-:W-:Y:S02]  /*1bb0*/  IADD3 R7, P1, R7, 0x8, RZ ;  /* 0x0000000807077810 */ /* 0x000fe40007f3e0ff */
[----:B------:R-:W-:Y:S01]  /*1bc0*/  IADD3 R5, P2, R5, -0x8, RZ ;  /* 0xfffffff805057810 */ /* 0x000fe20007f5e0ff */
[--C-:B------:R-:W-:Y:S01]  /*1bd0*/  IMAD.X R4, R9, 0x1, R8.reuse, P0 ;  /* 0x0000000109047824 */ /* 0x100fe200000e0608 */
[C---:B------:R-:W-:Y:S01]  /*1be0*/  LEA R2, P0, R3.reuse, c[0x0][0x180], 0x2 ;  /* 0x0000600003027a11 */ /* 0x040fe200078010ff */
[----:B------:R-:W-:Y:S01]  /*1bf0*/  IMAD.X R8, RZ, RZ, R8, P1 ;  /* 0x000000ffff087224 */ /* 0x000fe200008e0608 */
[----:B------:R-:W-:Y:S02]  /*1c00*/  IADD3.X R6, R6, -0x1, RZ, P2, !PT ;  /* 0xffffffff06067810 */ /* 0x000fe400017fe4ff */
[----:B------:R-:W-:-:S02]  /*1c10*/  LEA.HI.X R3, R3, c[0x0][0x184], R4, 0x2, P0 ;  /* 0x0000610003037a11 */ /* 0x000fc400000f1404 */
[----:B------:R-:W-:-:S03]  /*1c20*/  PLOP3.LUT P0, PT, PT, PT, PT, 0x8, 0x0 ;  /* 0x000000000000781c */ /* 0x000fc60003f0e170 */
[----:B------:R0:W-:Y:S04]  /*1c30*/  STG.E [R2.64], R0 ;  /* 0x0000000002007986 */ /* 0x0001e8000c101906 */
[----:B------:R0:W-:Y:S04]  /*1c40*/  STG.E [R2.64+0x4], R0 ;  /* 0x0000040002007986 */ /* 0x0001e8000c101906 */
[----:B------:R0:W-:Y:S04]  /*1c50*/  STG.E [R2.64+0x8], R0 ;  /* 0x0000080002007986 */ /* 0x0001e8000c101906 */
[----:B------:R0:W-:Y:S04]  /*1c60*/  STG.E [R2.64+0xc], R0 ;  /* 0x00000c0002007986 */ /* 0x0001e8000c101906 */
[----:B------:R0:W-:Y:S04]  /*1c70*/  STG.E [R2.64+0x10], R0 ;  /* 0x0000100002007986 */ /* 0x0001e8000c101906 */
[----:B------:R0:W-:Y:S04]  /*1c80*/  STG.E [R2.64+0x14], R0 ;  /* 0x0000140002007986 */ /* 0x0001e8000c101906 */
[----:B------:R0:W-:Y:S04]  /*1c90*/  STG.E [R2.64+0x18], R0 ;  /* 0x0000180002007986 */ /* 0x0001e8000c101906 */
[----:B------:R0:W-:Y:S02]  /*1ca0*/  STG.E [R2.64+0x1c], R0 ;  /* 0x00001c0002007986 */ /* 0x0001e4000c101906 */
.L_x_25:
[----:B------:R-:W-:Y:S05]  /*1cb0*/  BSYNC B2 ;  /* 0x0000000000027941 */ /* 0x000fea0003800000 */
.L_x_24:
[----:B------:R-:W-:-:S04]  /*1cc0*/  ISETP.NE.U32.AND P1, PT, R5, RZ, PT ;  /* 0x000000ff0500720c */ /* 0x000fc80003f25070 */
[----:B------:R-:W-:-:S13]  /*1cd0*/  ISETP.NE.OR.EX P0, PT, R6, RZ, P0, P1 ;  /* 0x000000ff0600720c */ /* 0x000fda0000705710 */
[----:B------:R-:W-:Y:S01]  /*1ce0*/  @!P0 BREAK B0 ;  /* 0x0000000000008942 */ /* 0x000fe20003800000 */
[----:B------:R-:W-:Y:S05]  /*1cf0*/  @!P0 BRA `(.L_x_18) ;  /* 0x0000010000008947 */ /* 0x000fea0003800000 */
.L_x_20:
[----:B------:R-:W-:Y:S05]  /*1d00*/  BSYNC B0 ;  /* 0x0000000000007941 */ /* 0x000fea0003800000 */
.L_x_19:
        /* <DEDUP_REMOVED lines=9> */
[----:B------:R-:W-:Y:S01]  /*1da0*/  ISETP.NE.U32.AND P0, PT, R5, RZ, PT ;  /* 0x000000ff0500720c */ /* 0x000fe20003f05070 */
[----:B------:R0:W-:Y:S03]  /*1db0*/  STG.E [R2.64+0x4], R0 ;  /* 0x0000040002007986 */ /* 0x0001e6000c101906 */
[----:B------:R-:W-:Y:S01]  /*1dc0*/  ISETP.NE.AND.EX P0, PT, R6, RZ, PT, P0 ;  /* 0x000000ff0600720c */ /* 0x000fe20003f05300 */
[----:B------:R0:W-:Y:S04]  /*1dd0*/  STG.E [R2.64+0x8], R0 ;  /* 0x0000080002007986 */ /* 0x0001e8000c101906 */
[----:B------:R0:W-:Y:S08]  /*1de0*/  STG.E [R2.64+0xc], R0 ;  /* 0x00000c0002007986 */ /* 0x0001f0000c101906 */
[----:B------:R-:W-:Y:S05]  /*1df0*/  @P0 BRA `(.L_x_19) ;  /* 0xffffff1000000947 */ /* 0x000fea000383ffff */
.L_x_18:
[----:B------:R-:W-:Y:S05]  /*1e00*/  BSYNC B1 ;  /* 0x0000000000017941 */ /* 0x000fea0003800000 */
.L_x_17:
[----:B------:R-:W-:Y:S01]  /*1e10*/  WARPSYNC 0xffffffff ;  /* 0xffffffff00007948 */ /* 0x000fe20003800000 */
[----:B------:R-:W-:-:S04]  /*1e20*/  ISETP.NE.U32.AND P0, PT, R12, RZ, PT ;  /* 0x000000ff0c00720c */ /* 0x000fc80003f05070 */
[----:B------:R-:W-:-:S13]  /*1e30*/  ISETP.NE.AND.EX P0, PT, RZ, RZ, PT, P0 ;  /* 0x000000ffff00720c */ /* 0x000fda0003f05300 */
[----:B------:R-:W-:Y:S05]  /*1e40*/  @!P0 EXIT ;  /* 0x000000000000894d */ /* 0x000fea0003800000 */
[----:B------:R-:W-:Y:S02]  /*1e50*/  IADD3 R7, P0, R10, R7, RZ ;  /* 0x000000070a077210 */ /* 0x000fe40007f1e0ff */
[----:B------:R-:W-:Y:S02]  /*1e60*/  IADD3 R4, P2, RZ, -R12, RZ ;  /* 0x8000000cff047210 */ /* 0x000fe40007f5e0ff */
[----:B------:R-:W-:Y:S01]  /*1e70*/  LEA R6, P1, R7, c[0x0][0x180], 0x2 ;  /* 0x0000600007067a11 */ /* 0x000fe200078210ff */
[----:B0-----:R-:W-:Y:S02]  /*1e80*/  IMAD.X R2, R9, 0x1, R8, P0 ;  /* 0x0000000109027824 */ /* 0x001fe400000e0608 */
[----:B------:R-:W-:-:S03]  /*1e90*/  IMAD.X R5, RZ, RZ, -0x1, P2 ;  /* 0xffffffffff057424 */ /* 0x000fc600010e06ff */
[----:B------:R-:W-:-:S03]  /*1ea0*/  LEA.HI.X R7, R7, c[0x0][0x184], R2, 0x2, P1 ;  /* 0x0000610007077a11 */ /* 0x000fc600008f1402 */
.L_x_26:
[----:B------:R-:W-:Y:S01]  /*1eb0*/  IMAD.MOV.U32 R2, RZ, RZ, R6 ;  /* 0x000000ffff027224 */ /* 0x000fe200078e0006 */
[----:B------:R-:W-:Y:S01]  /*1ec0*/  IADD3 R4, P0, R4, 0x1, RZ ;  /* 0x0000000104047810 */ /* 0x000fe20007f1e0ff */
[----:B------:R-:W-:Y:S01]  /*1ed0*/  IMAD.MOV.U32 R3, RZ, RZ, R7 ;  /* 0x000000ffff037224 */ /* 0x000fe200078e0007 */
[----:B------:R-:W-:-:S03]  /*1ee0*/  IADD3 R6, P1, R6, 0x4, RZ ;  /* 0x0000000406067810 */ /* 0x000fc60007f3e0ff */
[----:B------:R-:W-:Y:S01]  /*1ef0*/  IMAD.X R5, RZ, RZ, R5, P0 ;  /* 0x000000ffff057224 */ /* 0x000fe200000e0605 */
[----:B------:R0:W-:Y:S01]  /*1f00*/  STG.E [R2.64], R0 ;  /* 0x0000000002007986 */ /* 0x0001e2000c101906 */
[----:B------:R-:W-:Y:S01]  /*1f10*/  ISETP.NE.U32.AND P0, PT, R4, RZ, PT ;  /* 0x000000ff0400720c */ /* 0x000fe20003f05070 */
[----:B------:R-:W-:-:S03]  /*1f20*/  IMAD.X R7, RZ, RZ, R7, P1 ;  /* 0x000000ffff077224 */ /* 0x000fc600008e0607 */
[----:B------:R-:W-:-:S13]  /*1f30*/  ISETP.NE.AND.EX P0, PT, R5, RZ, PT, P0 ;  /* 0x000000ff0500720c */ /* 0x000fda0003f05300 */
[----:B0-----:R-:W-:Y:S05]  /*1f40*/  @P0 BRA `(.L_x_26) ;  /* 0xffffff6000000947 */ /* 0x001fea000383ffff */
[----:B------:R-:W-:Y:S05]  /*1f50*/  EXIT ;  /* 0x000000000000794d */ /* 0x000fea0003800000 */
.L_x_9:
[----:B------:R-:W-:Y:S01]  /*1f60*/  IMAD.MOV.U32 R12, RZ, RZ, R9 ;  /* 0x000000ffff0c7224 */ /* 0x000fe200078e0009 */
[----:B------:R-:W-:Y:S01]  /*1f70*/  MOV R10, 0x1fc0 ;  /* 0x00001fc0000a7802 */ /* 0x000fe20000000f00 */
[----:B------:R-:W-:Y:S02]  /*1f80*/  IMAD.MOV.U32 R7, RZ, RZ, 0x1 ;  /* 0x00000001ff077424 */ /* 0x000fe400078e00ff */
[----:B------:R-:W-:Y:S02]  /*1f90*/  IMAD.MOV.U32 R13, RZ, RZ, RZ ;  /* 0x000000ffff0d7224 */ /* 0x000fe400078e00ff */
[----:B------:R-:W-:Y:S02]  /*1fa0*/  IMAD.MOV.U32 R16, RZ, RZ, -0x1 ;  /* 0xffffffffff107424 */ /* 0x000fe400078e00ff */
[----:B------:R-:W-:Y:S05]  /*1fb0*/  CALL.REL.NOINC `($__internal_0_$__cuda_sm70_shflsync_up_p) ;  /* 0x0000023000007944 */ /* 0x000fea0003c00000 */
[----:B------:R-:W-:Y:S01]  /*1fc0*/  ISETP.EQ.U32.AND P1, PT, R8, 0x1, PT ;  /* 0x000000010800780c */ /* 0x000fe20003f22070 */
[----:B------:R-:W-:Y:S08]  /*1fd0*/  BRA `(.L_x_27) ;  /* 0xffffe9a000007947 */ /* 0x000ff0000383ffff */
.L_x_10:
[----:B------:R-:W-:Y:S01]  /*1fe0*/  IMAD.MOV.U32 R12, RZ, RZ, R14 ;  /* 0x000000ffff0c7224 */ /* 0x000fe200078e000e */
[----:B------:R-:W-:Y:S01]  /*1ff0*/  MOV R10, 0x2040 ;  /* 0x00002040000a7802 */ /* 0x000fe20000000f00 */
[----:B------:R-:W-:Y:S02]  /*2000*/  IMAD.MOV.U32 R7, RZ, RZ, 0x2 ;  /* 0x00000002ff077424 */ /* 0x000fe400078e00ff */
[----:B------:R-:W-:-:S02]  /*2010*/  IMAD.MOV.U32 R13, RZ, RZ, RZ ;  /* 0x000000ffff0d7224 */ /* 0x000fc400078e00ff */
[----:B------:R-:W-:Y:S02]  /*2020*/  IMAD.MOV.U32 R16, RZ, RZ, -0x1 ;  /* 0xffffffffff107424 */ /* 0x000fe400078e00ff */
[----:B0-----:R-:W-:Y:S05]  /*2030*/  CALL.REL.NOINC `($__internal_0_$__cuda_sm70_shflsync_up_p) ;  /* 0x000001b000007944 */ /* 0x001fea0003c00000 */
[----:B------:R-:W-:Y:S01]  /*2040*/  ISETP.NE.U32.AND P1, PT, R8, 0x1, PT ;  /* 0x000000010800780c */ /* 0x000fe20003f25070 */
[----:B------:R-:W-:Y:S01]  /*2050*/  IMAD.IADD R8, R14, 0x1, R7 ;  /* 0x000000010e087824 */ /* 0x000fe200078e0207 */
[----:B------:R-:W-:Y:S01]  /*2060*/  MOV R10, 0x20c0 ;  /* 0x000020c0000a7802 */ /* 0x000fe20000000f00 */
[----:B------:R-:W-:Y:S02]  /*2070*/  IMAD.MOV.U32 R13, RZ, RZ, RZ ;  /* 0x000000ffff0d7224 */ /* 0x000fe400078e00ff */
[----:B------:R-:W-:Y:S01]  /*2080*/  IMAD.MOV.U32 R16, RZ, RZ, -0x1 ;  /* 0xffffffffff107424 */ /* 0x000fe200078e00ff */
[----:B------:R-:W-:Y:S01]  /*2090*/  SEL R12, R8, R7, !P1 ;  /* 0x00000007080c7207 */ /* 0x000fe20004800000 */
[----:B------:R-:W-:Y:S02]  /*20a0*/  IMAD.MOV.U32 R7, RZ, RZ, 0x4 ;  /* 0x00000004ff077424 */ /* 0x000fe400078e00ff */
[----:B------:R-:W-:Y:S05]  /*20b0*/  CALL.REL.NOINC `($__internal_0_$__cuda_sm70_shflsync_up_p) ;  /* 0x0000013000007944 */ /* 0x000fea0003c00000 */
[----:B------:R-:W-:Y:S01]  /*20c0*/  ISETP.NE.U32.AND P1, PT, R8, 0x1, PT ;  /* 0x000000010800780c */ /* 0x000fe20003f25070 */
[----:B------:R-:W-:Y:S01]  /*20d0*/  IMAD.IADD R8, R12, 0x1, R7 ;  /* 0x000000010c087824 */ /* 0x000fe200078e0207 */
[----:B------:R-:W-:Y:S01]  /*20e0*/  MOV R10, 0x2140 ;  /* 0x00002140000a7802 */ /* 0x000fe20000000f00 */
[----:B------:R-:W-:-:S02]  /*20f0*/  IMAD.MOV.U32 R13, RZ, RZ, RZ ;  /* 0x000000ffff0d7224 */ /* 0x000fc400078e00ff */
[----:B------:R-:W-:Y:S01]  /*2100*/  IMAD.MOV.U32 R16, RZ, RZ, -0x1 ;  /* 0xffffffffff107424 */ /* 0x000fe200078e00ff */
[----:B------:R-:W-:Y:S01]  /*2110*/  SEL R12, R8, R7, !P1 ;  /* 0x00000007080c7207 */ /* 0x000fe20004800000 */
[----:B------:R-:W-:Y:S02]  /*2120*/  IMAD.MOV.U32 R7, RZ, RZ, 0x8 ;  /* 0x00000008ff077424 */ /* 0x000fe400078e00ff */
[----:B------:R-:W-:Y:S05]  /*2130*/  CALL.REL.NOINC `($__internal_0_$__cuda_sm70_shflsync_up_p) ;  /* 0x000000b000007944 */ /* 0x000fea0003c00000 */
[----:B------:R-:W-:Y:S01]  /*2140*/  IMAD.IADD R12, R12, 0x1, R7 ;  /* 0x000000010c0c7824 */ /* 0x000fe200078e0207 */
[----:B------:R-:W-:Y:S01]  /*2150*/  ISETP.NE.U32.AND P1, PT, R8, 0x1, PT ;  /* 0x000000010800780c */ /* 0x000fe20003f25070 */
[----:B------:R-:W-:Y:S01]  /*2160*/  IMAD.MOV.U32 R13, RZ, RZ, RZ ;  /* 0x000000ffff0d7224 */ /* 0x000fe200078e00ff */
[----:B------:R-:W-:Y:S01]  /*2170*/  MOV R10, 0x21c0 ;  /* 0x000021c0000a7802 */ /* 0x000fe20000000f00 */
[----:B------:R-:W-:Y:S01]  /*2180*/  IMAD.MOV.U32 R16, RZ, RZ, -0x1 ;  /* 0xffffffffff107424 */ /* 0x000fe200078e00ff */
[----:B------:R-:W-:Y:S01]  /*2190*/  SEL R12, R12, R7, !P1 ;  /* 0x000000070c0c7207 */ /* 0x000fe20004800000 */
[----:B------:R-:W-:-:S03]  /*21a0*/  IMAD.MOV.U32 R7, RZ, RZ, 0x10 ;  /* 0x00000010ff077424 */ /* 0x000fc600078e00ff */
[----:B------:R-:W-:Y:S05]  /*21b0*/  CALL.REL.NOINC `($__internal_0_$__cuda_sm70_shflsync_up_p) ;  /* 0x0000003000007944 */ /* 0x000fea0003c00000 */
[----:B------:R-:W-:Y:S01]  /*21c0*/  ISETP.EQ.U32.AND P1, PT, R8, 0x1, PT ;  /* 0x000000010800780c */ /* 0x000fe20003f22070 */
[----:B------:R-:W-:Y:S01]  /*21d0*/  IMAD.MOV.U32 R10, RZ, RZ, R7 ;  /* 0x000000ffff0a7224 */ /* 0x000fe200078e0007 */
[----:B------:R-:W-:Y:S06]  /*21e0*/  BRA `(.L_x_28) ;  /* 0xffffe84000007947 */ /* 0x000fec000383ffff */
        .weak           $__internal_0_$__cuda_sm70_shflsync_up_p
        .type           $__internal_0_$__cuda_sm70_shflsync_up_p,@function
        .size           $__internal_0_$__cuda_sm70_shflsync_up_p,(.L_x_1464 - $__internal_0_$__cuda_sm70_shflsync_up_p)
$__internal_0_$__cuda_sm70_shflsync_up_p:
[----:B------:R-:W-:Y:S04]  /*21f0*/  WARPSYNC R16 ;  /* 0x0000001000007348 */ /* 0x000fe80003800000 */
[----:B------:R-:W0:Y:S01]  /*2200*/  SHFL.UP P1, R7, R12, R7, R13 ;  /* 0x040000070c077389 */ /* 0x000e22000002000d */
[----:B------:R-:W-:Y:S01]  /*2210*/  IMAD.MOV.U32 R11, RZ, RZ, 0x0 ;  /* 0x00000000ff0b7424 */ /* 0x000fe200078e00ff */
[----:B0-----:R-:W-:-:S03]  /*2220*/  SEL R8, RZ, 0x1, !P1 ;  /* 0x00000001ff087807 */ /* 0x001fc60004800000 */
[----:B------:R-:W-:Y:S05]  /*2230*/  RET.REL.NODEC R10 `(_ZN4vllm3moe28batched_moe_align_block_size35batched_moe_align_block_size_kernelEiiiPKiPiS4_S4_) ;  /* 0xffffddc00a007950 */ /* 0x000fea0003c3ffff */
.L_x_29:
[----:B------:R-:W-:-:S00]  /*2240*/  BRA `(.L_x_29) ;  /* 0xfffffff000007947 */ /* 0x000fc0000383ffff */
[----:B------:R-:W-:-:S00]  /*2250*/  NOP ;  /* 0x0000000000007918 */ /* 0x000fc00000000000 */
        /* <DEDUP_REMOVED lines=10> */
.L_x_1464:


//--------------------- .text._ZN4vllm3moe40lora_count_and_sort_expert_tokens_kernelIlEEvPKT_PiS5_S5_miiiS5_S5_b --------------------------
	.section	.text._ZN4vllm3moe40lora_count_and_sort_expert_tokens_kernelIlEEvPKT_PiS5_S5_miiiS5_S5_b,"ax",@progbits
	.sectioninfo	@"SHI_REGISTERS=24"
	.align	128
        .global         _ZN4vllm3moe40lora_count_and_sort_expert_tokens_kernelIlEEvPKT_PiS5_S5_miiiS5_S5_b
        .type           _ZN4vllm3moe40lora_count_and_sort_expert_tokens_kernelIlEEvPKT_PiS5_S5_miiiS5_S5_b,@function
        .size           _ZN4vllm3moe40lora_count_and_sort_expert_tokens_kernelIlEEvPKT_PiS5_S5_miiiS5_S5_b,(.L_x_1465 - _ZN4vllm3moe40lora_count_and_sort_expert_tokens_kernelIlEEvPKT_PiS5_S5_miiiS5_S5_b)
        .other          _ZN4vllm3moe40lora_count_and_sort_expert_tokens_kernelIlEEvPKT_PiS5_S5_miiiS5_S5_b,@"STO_CUDA_ENTRY STV_DEFAULT"
_ZN4vllm3moe40lora_count_and_sort_expert_tokens_kernelIlEEvPKT_PiS5_S5_miiiS5_S5_b:
.text._ZN4vllm3moe40lora_count_and_sort_expert_tokens_kernelIlEEvPKT_PiS5_S5_miiiS5_S5_b:
[----:B------:R-:W-:Y:S02]  /*0000*/  IMAD.MOV.U32 R1, RZ, RZ, c[0x0][0x28] ;  /* 0x00000a00ff017624 */ /* 0x000fe400078e00ff */
[----:B------:R-:W0:Y:S01]  /*0010*/  S2R R2, SR_CTAID.X ;  /* 0x0000000000027919 */ /* 0x000e220000002500 */
[----:B------:R-:W-:Y:S01]  /*0020*/  IMAD.MOV.U32 R3, RZ, RZ, 0x4 ;  /* 0x00000004ff037424 */ /* 0x000fe200078e00ff */
[----:B------:R-:W-:-:S03]  /*0030*/  ULDC.64 UR8, c[0x0][0x118] ;  /* 0x0000460000087ab9 */ /* 0x000fc60000000a00 */
[----:B0-----:R-:W-:-:S05]  /*0040*/  IMAD.WIDE R2, R2, R3, c[0x0][0x1a0] ;  /* 0x0000680002027625 */ /* 0x001fca00078e0203 */
[----:B------:R-:W2:Y:S02]  /*0050*/  LDG.E.CONSTANT R0, [R2.64] ;  /* 0x0000000802007981 */ /* 0x000ea4000c1e9900 */
[----:B--2---:R-:W-:-:S13]  /*0060*/  ISETP.NE.AND P0, PT, R0, -0x1, PT ;  /* 0xffffffff0000780c */ /* 0x004fda0003f05270 */
[----:B------:R-:W-:Y:S05]  /*0070*/  @!P0 EXIT ;  /* 0x000000000000894d */ /* 0x000fea0003800000 */
[----:B------:R-:W-:-:S05]  /*0080*/  IMAD.MOV.U32 R12, RZ, RZ, c[0x0][0x190] ;  /* 0x00006400ff0c7624 */ /* 0x000fca00078e00ff */
[----:B------:R-:W-:-:S04]  /*0090*/  SHF.R.S32.HI R2, RZ, 0x1f, R12 ;  /* 0x0000001fff027819 */ /* 0x000fc8000001140c */
[----:B------:R-:W-:-:S04]  /*00a0*/  LOP3.LUT R3, R2, c[0x0][0x184], RZ, 0xfc, !PT ;  /* 0x0000610002037a12 */ /* 0x000fc800078efcff */
[----:B------:R-:W-:-:S13]  /*00b0*/  ISETP.NE.U32.AND P0, PT, R3, RZ, PT ;  /* 0x000000ff0300720c */ /* 0x000fda0003f05070 */
[----:B------:R-:W-:Y:S05]  /*00c0*/  @!P0 BRA `(.L_x_30) ;  /* 0x0000006000008947 */ /* 0x000fea0003800000 */
[----:B------:R-:W-:Y:S01]  /*00d0*/  IMAD.MOV.U32 R4, RZ, RZ, c[0x0][0x180] ;  /* 0x00006000ff047624 */ /* 0x000fe200078e00ff */
[----:B------:R-:W-:Y:S01]  /*00e0*/  MOV R10, 0x110 ;  /* 0x00000110000a7802 */ /* 0x000fe20000000f00 */
[----:B------:R-:W-:Y:S02]  /*00f0*/  IMAD.MOV.U32 R5, RZ, RZ, c[0x0][0x184] ;  /* 0x00006100ff057624 */ /* 0x000fe400078e00ff */
[----:B------:R-:W-:Y:S05]  /*0100*/  CALL.REL.NOINC `($__internal_1_$__cuda_sm20_div_u64) ;  /* 0x00000c3000007944 */ /* 0x000fea0003c00000 */
[----:B------:R-:W-:Y:S01]  /*0110*/  IMAD.MOV.U32 R3, RZ, RZ, R9 ;  /* 0x000000ffff037224 */ /* 0x000fe200078e0009 */
[----:B------:R-:W-:Y:S05]  /*0120*/  BRA `(.L_x_31) ;  /* 0x0000012000007947 */ /* 0x000fea0003800000 */
.L_x_30:
[----:B------:R-:W0:Y:S01]  /*0130*/  I2F.U32.RP R3, c[0x0][0x190] ;  /* 0x0000640000037b06 */ /* 0x000e220000209000 */
[----:B------:R-:W-:-:S07]  /*0140*/  ISETP.NE.U32.AND P2, PT, RZ, c[0x0][0x190], PT ;  /* 0x00006400ff007a0c */ /* 0x000fce0003f45070 */
[----:B0-----:R-:W0:Y:S02]  /*0150*/  MUFU.RCP R3, R3 ;  /* 0x0000000300037308 */ /* 0x001e240000001000 */
[----:B0-----:R-:W-:-:S06]  /*0160*/  IADD3 R4, R3, 0xffffffe, RZ ;  /* 0x0ffffffe03047810 */ /* 0x001fcc0007ffe0ff */
[----:B------:R0:W1:Y:S02]  /*0170*/  F2I.FTZ.U32.TRUNC.NTZ R5, R4 ;  /* 0x0000000400057305 */ /* 0x000064000021f000 */
[----:B0-----:R-:W-:Y:S02]  /*0180*/  IMAD.MOV.U32 R4, RZ, RZ, RZ ;  /* 0x000000ffff047224 */ /* 0x001fe400078e00ff */
[----:B-1----:R-:W-:-:S04]  /*0190*/  IMAD.MOV R7, RZ, RZ, -R5 ;  /* 0x000000ffff077224 */ /* 0x002fc800078e0a05 */
[----:B------:R-:W-:-:S04]  /*01a0*/  IMAD R7, R7, c[0x0][0x190], RZ ;  /* 0x0000640007077a24 */ /* 0x000fc800078e02ff */
[----:B------:R-:W-:-:S06]  /*01b0*/  IMAD.HI.U32 R5, R5, R7, R4 ;  /* 0x0000000705057227 */ /* 0x000fcc00078e0004 */
[----:B------:R-:W-:-:S04]  /*01c0*/  IMAD.HI.U32 R3, R5, c[0x0][0x180], RZ ;  /* 0x0000600005037a27 */ /* 0x000fc800078e00ff */
[----:B------:R-:W-:-:S04]  /*01d0*/  IMAD.MOV R5, RZ, RZ, -R3 ;  /* 0x000000ffff057224 */ /* 0x000fc800078e0a03 */
[----:B------:R-:W-:-:S05]  /*01e0*/  IMAD R12, R12, R5, c[0x0][0x180] ;  /* 0x000060000c0c7624 */ /* 0x000fca00078e0205 */
[----:B------:R-:W-:-:S13]  /*01f0*/  ISETP.GE.U32.AND P0, PT, R12, c[0x0][0x190], PT ;  /* 0x000064000c007a0c */ /* 0x000fda0003f06070 */
[----:B------:R-:W-:Y:S02]  /*0200*/  @P0 IADD3 R12, R12, -c[0x0][0x190], RZ ;  /* 0x800064000c0c0a10 */ /* 0x000fe40007ffe0ff */
[----:B------:R-:W-:Y:S02]  /*0210*/  @P0 IADD3 R3, R3, 0x1, RZ ;  /* 0x0000000103030810 */ /* 0x000fe40007ffe0ff */
[----:B------:R-:W-:-:S13]  /*0220*/  ISETP.GE.U32.AND P1, PT, R12, c[0x0][0x190], PT ;  /* 0x000064000c007a0c */ /* 0x000fda0003f26070 */
[----:B------:R-:W-:Y:S02]  /*0230*/  @P1 IADD3 R3, R3, 0x1, RZ ;  /* 0x0000000103031810 */ /* 0x000fe40007ffe0ff */
[----:B------:R-:W-:Y:S02]  /*0240*/  @!P2 LOP3.LUT R3, RZ, c[0x0][0x190], RZ, 0x33, !PT ;  /* 0x00006400ff03aa12 */ /* 0x000fe400078e33ff */
.L_x_31:
[----:B------:R-:W0:Y:S04]  /*0250*/  S2R R4, SR_CTAID.Y ;  /* 0x0000000000047919 */ /* 0x000e280000002600 */
[----:B------:R-:W0:Y:S02]  /*0260*/  S2R R5, SR_TID.X ;  /* 0x0000000000057919 */ /* 0x000e240000002100 */
[----:B0-----:R-:W-:-:S05]  /*0270*/  IMAD R4, R4, c[0x0][0x0], R5 ;  /* 0x0000000004047a24 */ /* 0x001fca00078e0205 */
[----:B------:R-:W-:-:S04]  /*0280*/  ISETP.GE.U32.AND P0, PT, R4, c[0x0][0x180], PT ;  /* 0x0000600004007a0c */ /* 0x000fc80003f06070 */
[----:B------:R-:W-:-:S13]  /*0290*/  ISETP.GE.U32.AND.EX P0, PT, RZ, c[0x0][0x184], PT, P0 ;  /* 0x00006100ff007a0c */ /* 0x000fda0003f06100 */
[----:B------:R-:W-:Y:S05]  /*02a0*/  @P0 EXIT ;  /* 0x000000000000094d */ /* 0x000fea0003800000 */
[----:B------:R-:W-:Y:S01]  /*02b0*/  ULDC.S8 UR5, c[0x0][0x1a8] ;  /* 0x00006a0000057ab9 */ /* 0x000fe20000000200 */
[----:B------:R-:W-:Y:S01]  /*02c0*/  IMAD R3, R0, R3, RZ ;  /* 0x0000000300037224 */ /* 0x000fe200078e02ff */
[----:B------:R-:W-:Y:S01]  /*02d0*/  ISETP.NE.AND P0, PT, RZ, UR5, PT ;  /* 0x00000005ff007c0c */ /* 0x000fe2000bf05270 */
[----:B------:R-:W-:Y:S01]  /*02e0*/  ULDC UR4, c[0x0][0x188] ;  /* 0x0000620000047ab9 */ /* 0x000fe20000000800 */
[----:B------:R-:W-:Y:S01]  /*02f0*/  IMAD.MOV.U32 R16, RZ, RZ, 0x4 ;  /* 0x00000004ff107424 */ /* 0x000fe200078e00ff */
[----:B------:R-:W-:Y:S01]  /*0300*/  UIADD3 UR4, UR4, 0x1, URZ ;  /* 0x0000000104047890 */ /* 0x000fe2000fffe03f */
[----:B------:R-:W-:Y:S01]  /*0310*/  IMAD.MOV.U32 R5, RZ, RZ, RZ ;  /* 0x000000ffff057224 */ /* 0x000fe200078e00ff */
[----:B------:R-:W-:Y:S01]  /*0320*/  ULDC UR6, c[0x0][0x0] ;  /* 0x0000000000067ab9 */ /* 0x000fe20000000800 */
[----:B------:R-:W-:Y:S01]  /*0330*/  SHF.R.S32.HI R6, RZ, 0x1f, R3 ;  /* 0x0000001fff067819 */ /* 0x000fe20000011403 */
[----:B------:R-:W-:Y:S01]  /*0340*/  ULDC UR7, c[0x0][0x10] ;  /* 0x0000040000077ab9 */ /* 0x000fe20000000800 */
[----:B------:R-:W-:Y:S01]  /*0350*/  IMAD.WIDE R16, R3, R16, c[0x0][0x198] ;  /* 0x0000660003107625 */ /* 0x000fe200078e0210 */
[----:B------:R-:W-:-:S03]  /*0360*/  UIMAD UR5, UR6, UR7, URZ ;  /* 0x00000007060572a4 */ /* 0x000fc6000f8e023f */
[----:B------:R-:W-:Y:S01]  /*0370*/  IMAD R7, R0, UR4, RZ ;  /* 0x0000000400077c24 */ /* 0x000fe2000f8e02ff */
[----:B------:R-:W-:Y:S05]  /*0380*/  @!P0 BRA `(.L_x_32) ;  /* 0x0000047000008947 */ /* 0x000fea0003800000 */
.L_x_40:
[----:B------:R-:W-:-:S04]  /*0390*/  LEA R8, P0, R4, c[0x0][0x160], 0x3 ;  /* 0x0000580004087a11 */ /* 0x000fc800078018ff */
[----:B------:R-:W-:-:S06]  /*03a0*/  LEA.HI.X R9, R4, c[0x0][0x164], R5, 0x3, P0 ;  /* 0x0000590004097a11 */ /* 0x000fcc00000f1c05 */
[----:B------:R-:W2:Y:S01]  /*03b0*/  LDG.E.CONSTANT R9, [R8.64] ;  /* 0x0000000808097981 */ /* 0x000ea2000c1e9900 */
[----:B------:R-:W-:Y:S01]  /*03c0*/  YIELD ;  /* 0x0000000000007946 */ /* 0x000fe20003800000 */
[----:B------:R-:W-:Y:S01]  /*03d0*/  BSSY B0, `(.L_x_33) ;  /* 0x000003c000007945 */ /* 0x000fe20003800000 */
[----:B--2---:R-:W-:-:S13]  /*03e0*/  ISETP.GE.AND P0, PT, R9, c[0x0][0x188], PT ;  /* 0x0000620009007a0c */ /* 0x004fda0003f06270 */
[----:B------:R-:W-:Y:S05]  /*03f0*/  @P0 BRA `(.L_x_34) ;  /* 0x0000039000000947 */ /* 0x000fea0003800000 */
[----:B------:R-:W-:-:S04]  /*0400*/  SHF.R.S64 R8, RZ, 0x1e, R9 ;  /* 0x0000001eff087819 */ /* 0x000fc80000001009 */
[----:B------:R-:W-:-:S04]  /*0410*/  IADD3 R8, P0, R8, c[0x0][0x178], RZ ;  /* 0x00005e0008087a10 */ /* 0x000fc80007f1e0ff */
[----:B------:R-:W-:-:S05]  /*0420*/  LEA.HI.X.SX32 R9, R9, c[0x0][0x17c], 0x2, P0 ;  /* 0x00005f0009097a11 */ /* 0x000fca00000f16ff */
[----:B------:R-:W2:Y:S02]  /*0430*/  LDG.E.CONSTANT R8, [R8.64] ;  /* 0x0000000808087981 */ /* 0x000ea4000c1e9900 */
[----:B--2---:R-:W-:-:S13]  /*0440*/  ISETP.NE.AND P0, PT, R8, -0x1, PT ;  /* 0xffffffff0800780c */ /* 0x004fda0003f05270 */
[----:B------:R-:W-:Y:S05]  /*0450*/  @!P0 BRA `(.L_x_34) ;  /* 0x0000033000008947 */ /* 0x000fea0003800000 */
[----:B------:R-:W-:Y:S01]  /*0460*/  ISETP.NE.U32.AND P0, PT, R16, RZ, PT ;  /* 0x000000ff1000720c */ /* 0x000fe20003f05070 */
[----:B------:R-:W-:Y:S03]  /*0470*/  BSSY B1, `(.L_x_35) ;  /* 0x0000029000017945 */ /* 0x000fe60003800000 */
[----:B------:R-:W-:-:S13]  /*0480*/  ISETP.NE.AND.EX P0, PT, R17, RZ, PT, P0 ;  /* 0x000000ff1100720c */ /* 0x000fda0003f05300 */
[----:B------:R-:W-:Y:S05]  /*0490*/  @!P0 BRA `(.L_x_36) ;  /* 0x0000026000008947 */ /* 0x000fea0003800000 */
[----:B------:R-:W-:Y:S01]  /*04a0*/  LOP3.LUT R9, R5, R2, RZ, 0xfc, !PT ;  /* 0x0000000205097212 */ /* 0x000fe200078efcff */
[----:B------:R-:W-:Y:S03]  /*04b0*/  BSSY B2, `(.L_x_37) ;  /* 0x000001c000027945 */ /* 0x000fe60003800000 */
[----:B------:R-:W-:-:S13]  /*04c0*/  ISETP.NE.U32.AND P0, PT, R9, RZ, PT ;  /* 0x000000ff0900720c */ /* 0x000fda0003f05070 */
[----:B------:R-:W-:Y:S05]  /*04d0*/  @!P0 BRA `(.L_x_38) ;  /* 0x0000006000008947 */ /* 0x000fea0003800000 */
[----:B------:R-:W-:Y:S01]  /*04e0*/  IMAD.MOV.U32 R12, RZ, RZ, c[0x0][0x190] ;  /* 0x00006400ff0c7624 */ /* 0x000fe200078e00ff */
[----:B------:R-:W-:Y:S02]  /*04f0*/  MOV R10, 0x510 ;  /* 0x00000510000a7802 */ /* 0x000fe40000000f00 */
[----:B------:R-:W-:Y:S05]  /*0500*/  CALL.REL.NOINC `($__internal_1_$__cuda_sm20_div_u64) ;  /* 0x0000083000007944 */ /* 0x000fea0003c00000 */
[----:B------:R-:W-:Y:S02]  /*0510*/  IMAD.MOV.U32 R10, RZ, RZ, R9 ;  /* 0x000000ffff0a7224 */ /* 0x000fe400078e0009 */
[----:B------:R-:W-:Y:S01]  /*0520*/  IMAD.MOV.U32 R11, RZ, RZ, R12 ;  /* 0x000000ffff0b7224 */ /* 0x000fe200078e000c */
[----:B------:R-:W-:Y:S05]  /*0530*/  BRA `(.L_x_39) ;  /* 0x0000013000007947 */ /* 0x000fea0003800000 */
.L_x_38:
[----:B------:R-:W0:Y:S01]  /*0540*/  I2F.U32.RP R12, c[0x0][0x190] ;  /* 0x00006400000c7b06 */ /* 0x000e220000209000 */
[----:B------:R-:W-:Y:S01]  /*0550*/  IMAD.MOV.U32 R10, RZ, RZ, RZ ;  /* 0x000000ffff0a7224 */ /* 0x000fe200078e00ff */
[----:B------:R-:W-:-:S06]  /*0560*/  ISETP.NE.U32.AND P2, PT, RZ, c[0x0][0x190], PT ;  /* 0x00006400ff007a0c */ /* 0x000fcc0003f45070 */
[----:B0-----:R-:W0:Y:S02]  /*0570*/  MUFU.RCP R12, R12 ;  /* 0x0000000c000c7308 */ /* 0x001e240000001000 */
[----:B0-----:R-:W-:-:S06]  /*0580*/  IADD3 R11, R12, 0xffffffe, RZ ;  /* 0x0ffffffe0c0b7810 */ /* 0x001fcc0007ffe0ff */
[----:B------:R-:W0:Y:S02]  /*0590*/  F2I.FTZ.U32.TRUNC.NTZ R11, R11 ;  /* 0x0000000b000b7305 */ /* 0x000e24000021f000 */
[----:B0-----:R-:W-:-:S04]  /*05a0*/  IMAD.MOV R9, RZ, RZ, -R11 ;  /* 0x000000ffff097224 */ /* 0x001fc800078e0a0b */
[----:B------:R-:W-:-:S04]  /*05b0*/  IMAD R9, R9, c[0x0][0x190], RZ ;  /* 0x0000640009097a24 */ /* 0x000fc800078e02ff */
[----:B------:R-:W-:Y:S01]  /*05c0*/  IMAD.HI.U32 R9, R11, R9, R10 ;  /* 0x000000090b097227 */ /* 0x000fe200078e000a */
[----:B------:R-:W-:-:S05]  /*05d0*/  HFMA2.MMA R11, -RZ, RZ, 0, 0 ;  /* 0x00000000ff0b7435 */ /* 0x000fca00000001ff */
[----:B------:R-:W-:-:S04]  /*05e0*/  IMAD.HI.U32 R10, R9, R4, RZ ;  /* 0x00000004090a7227 */ /* 0x000fc800078e00ff */
[----:B------:R-:W-:-:S04]  /*05f0*/  IMAD.MOV R9, RZ, RZ, -R10 ;  /* 0x000000ffff097224 */ /* 0x000fc800078e0a0a */
[----:B------:R-:W-:-:S05]  /*0600*/  IMAD R9, R9, c[0x0][0x190], R4 ;  /* 0x0000640009097a24 */ /* 0x000fca00078e0204 */
[----:B------:R-:W-:-:S13]  /*0610*/  ISETP.GE.U32.AND P0, PT, R9, c[0x0][0x190], PT ;  /* 0x0000640009007a0c */ /* 0x000fda0003f06070 */
[----:B------:R-:W-:Y:S02]  /*0620*/  @P0 IADD3 R9, R9, -c[0x0][0x190], RZ ;  /* 0x8000640009090a10 */ /* 0x000fe40007ffe0ff */
[----:B------:R-:W-:Y:S02]  /*0630*/  @P0 IADD3 R10, R10, 0x1, RZ ;  /* 0x000000010a0a0810 */ /* 0x000fe40007ffe0ff */
[----:B------:R-:W-:-:S13]  /*0640*/  ISETP.GE.U32.AND P1, PT, R9, c[0x0][0x190], PT ;  /* 0x0000640009007a0c */ /* 0x000fda0003f26070 */
[----:B------:R-:W-:Y:S02]  /*0650*/  @P1 IADD3 R10, R10, 0x1, RZ ;  /* 0x000000010a0a1810 */ /* 0x000fe40007ffe0ff */
[----:B------:R-:W-:Y:S02]  /*0660*/  @!P2 LOP3.LUT R10, RZ, c[0x0][0x190], RZ, 0x33, !PT ;  /* 0x00006400ff0aaa12 */ /* 0x000fe400078e33ff */
.L_x_39:
[----:B------:R-:W-:Y:S05]  /*0670*/  BSYNC B2 ;  /* 0x0000000000027941 */ /* 0x000fea0003800000 */
.L_x_37:
[----:B------:R-:W-:-:S05]  /*0680*/  IADD3 R9, P0, R3, R10, RZ ;  /* 0x0000000a03097210 */ /* 0x000fca0007f1e0ff */
[----:B------:R-:W-:Y:S01]  /*0690*/  IMAD.X R12, R6, 0x1, R11, P0 ;  /* 0x00000001060c7824 */ /* 0x000fe200000e060b */
[----:B------:R-:W-:-:S04]  /*06a0*/  LEA R10, P0, R9, c[0x0][0x198], 0x2 ;  /* 0x00006600090a7a11 */ /* 0x000fc800078010ff */
[----:B------:R-:W-:-:S05]  /*06b0*/  LEA.HI.X R11, R9, c[0x0][0x19c], R12, 0x2, P0 ;  /* 0x00006700090b7a11 */ /* 0x000fca00000f140c */
[----:B------:R-:W2:Y:S02]  /*06c0*/  LDG.E.CONSTANT R10, [R10.64] ;  /* 0x000000080a0a7981 */ /* 0x000ea4000c1e9900 */
[----:B--2---:R-:W-:-:S13]  /*06d0*/  ISETP.NE.AND P0, PT, R10, RZ, PT ;  /* 0x000000ff0a00720c */ /* 0x004fda0003f05270 */
[----:B------:R-:W-:Y:S01]  /*06e0*/  @!P0 BREAK B1 ;  /* 0x0000000000018942 */ /* 0x000fe20003800000 */
[----:B------:R-:W-:Y:S05]  /*06f0*/  @!P0 BRA `(.L_x_34) ;  /* 0x0000009000008947 */ /* 0x000fea0003800000 */
.L_x_36:
[----:B------:R-:W-:Y:S05]  /*0700*/  BSYNC B1 ;  /* 0x0000000000017941 */ /* 0x000fea0003800000 */
.L_x_35:
[----:B------:R-:W-:Y:S02]  /*0710*/  IMAD.IADD R8, R7, 0x1, R8 ;  /* 0x0000000107087824 */ /* 0x000fe400078e0208 */
[----:B------:R-:W-:Y:S02]  /*0720*/  IMAD.MOV.U32 R11, RZ, RZ, 0x4 ;  /* 0x00000004ff0b7424 */ /* 0x000fe400078e00ff */
[----:B------:R-:W-:Y:S02]  /*0730*/  IMAD.MOV.U32 R13, RZ, RZ, 0x1 ;  /* 0x00000001ff0d7424 */ /* 0x000fe400078e00ff */
[----:B------:R-:W-:-:S06]  /*0740*/  IMAD.WIDE R8, R8, R11, c[0x0][0x170] ;  /* 0x00005c0008087625 */ /* 0x000fcc00078e020b */
[----:B------:R-:W2:Y:S02]  /*0750*/  ATOMG.E.ADD.STRONG.GPU PT, R9, [R8.64], R13 ;  /* 0x0000000d080979a8 */ /* 0x000ea400081ee1c8 */
[----:B--2---:R-:W-:-:S04]  /*0760*/  IMAD R10, R0, c[0x0][0x18c], R9 ;  /* 0x00006300000a7a24 */ /* 0x004fc800078e0209 */
[----:B------:R-:W-:-:S05]  /*0770*/  IMAD.WIDE R10, R10, R11, c[0x0][0x168] ;  /* 0x00005a000a0a7625 */ /* 0x000fca00078e020b */
[----:B------:R0:W-:Y:S02]  /*0780*/  STG.E [R10.64], R4 ;  /* 0x000000040a007986 */ /* 0x0001e4000c101908 */
.L_x_34:
[----:B------:R-:W-:Y:S05]  /*0790*/  BSYNC B0 ;  /* 0x0000000000007941 */ /* 0x000fea0003800000 */
.L_x_33:
[----:B0-----:R-:W-:-:S05]  /*07a0*/  IADD3 R4, P0, R4, UR5, RZ ;  /* 0x0000000504047c10 */ /* 0x001fca000ff1e0ff */
[----:B------:R-:W-:Y:S01]  /*07b0*/  IMAD.X R5, RZ, RZ, R5, P0 ;  /* 0x000000ffff057224 */ /* 0x000fe200000e0605 */
[----:B------:R-:W-:-:S04]  /*07c0*/  ISETP.GE.U32.AND P0, PT, R4, c[0x0][0x180], PT ;  /* 0x0000600004007a0c */ /* 0x000fc80003f06070 */
[----:B------:R-:W-:-:S13]  /*07d0*/  ISETP.GE.U32.AND.EX P0, PT, R5, c[0x0][0x184], PT, P0 ;  /* 0x0000610005007a0c */ /* 0x000fda0003f06100 */
[----:B------:R-:W-:Y:S05]  /*07e0*/  @!P0 BRA `(.L_x_40) ;  /* 0xfffffba000008947 */ /* 0x000fea000383ffff */
[----:B------:R-:W-:Y:S05]  /*07f0*/  EXIT ;  /* 0x000000000000794d */ /* 0x000fea0003800000 */
.L_x_32:
[----:B------:R-:W-:-:S04]  /*0800*/  ISETP.NE.U32.AND P0, PT, R16, RZ, PT ;  /* 0x000000ff1000720c */ /* 0x000fc80003f05070 */
[----:B------:R-:W-:-:S13]  /*0810*/  ISETP.NE.AND.EX P0, PT, R17, RZ, PT, P0 ;  /* 0x000000ff1100720c */ /* 0x000fda0003f05300 */
[----:B------:R-:W-:Y:S05]  /*0820*/  @!P0 BRA `(.L_x_41) ;  /* 0x000003b000008947 */ /* 0x000fea0003800000 */
.L_x_47:
[----:B------:R-:W-:-:S04]  /*0830*/  LEA R8, P0, R4, c[0x0][0x160], 0x3 ;  /* 0x0000580004087a11 */ /* 0x000fc800078018ff */
[----:B------:R-:W-:-:S05]  /*0840*/  LEA.HI.X R9, R4, c[0x0][0x164], R5, 0x3, P0 ;  /* 0x0000590004097a11 */ /* 0x000fca00000f1c05 */
[----:B------:R-:W2:Y:S01]  /*0850*/  LDG.E.CONSTANT R8, [R8.64] ;  /* 0x0000000808087981 */ /* 0x000ea2000c1e9900 */
[----:B------:R-:W-:Y:S01]  /*0860*/  YIELD ;  /* 0x0000000000007946 */ /* 0x000fe20003800000 */
[----:B------:R-:W-:Y:S01]  /*0870*/  BSSY B0, `(.L_x_42) ;  /* 0x0000030000007945 */ /* 0x000fe20003800000 */
[----:B--2---:R-:W-:-:S13]  /*0880*/  ISETP.GE.AND P0, PT, R8, c[0x0][0x188], PT ;  /* 0x0000620008007a0c */ /* 0x004fda0003f06270 */
[----:B------:R-:W-:Y:S05]  /*0890*/  @P0 BRA `(.L_x_43) ;  /* 0x000002d000000947 */ /* 0x000fea0003800000 */
        /* <DEDUP_REMOVED lines=10> */
.L_x_45:
        /* <DEDUP_REMOVED lines=8> */
[----:B------:R-:W-:-:S04]  /*09c0*/  IMAD.HI.U32 R9, R11, R9, R10 ;  /* 0x000000090b097227 */ /* 0x000fc800078e000a */
[----:B------:R-:W-:Y:S02]  /*09d0*/  IMAD.MOV.U32 R11, RZ, RZ, RZ ;  /* 0x000000ffff0b7224 */ /* 0x000fe400078e00ff */
        /* <DEDUP_REMOVED lines=9> */
.L_x_46:
[----:B------:R-:W-:Y:S05]  /*0a70*/  BSYNC B1 ;  /* 0x0000000000017941 */ /* 0x000fea0003800000 */
.L_x_44:
[----:B------:R-:W-:-:S04]  /*0a80*/  IADD3 R9, P0, R3, R10, RZ ;  /* 0x0000000a03097210 */ /* 0x000fc80007f1e0ff */
[----:B------:R-:W-:Y:S02]  /*0a90*/  IADD3.X R12, R6, R11, RZ, P0, !PT ;  /* 0x0000000b060c7210 */ /* 0x000fe400007fe4ff */
[----:B------:R-:W-:-:S04]  /*0aa0*/  LEA R10, P0, R9, c[0x0][0x198], 0x2 ;  /* 0x00006600090a7a11 */ /* 0x000fc800078010ff */
[----:B------:R-:W-:-:S05]  /*0ab0*/  LEA.HI.X R11, R9, c[0x0][0x19c], R12, 0x2, P0 ;  /* 0x00006700090b7a11 */ /* 0x000fca00000f140c */
[----:B------:R-:W2:Y:S02]  /*0ac0*/  LDG.E.CONSTANT R10, [R10.64] ;  /* 0x000000080a0a7981 */ /* 0x000ea4000c1e9900 */
[----:B--2---:R-:W-:-:S13]  /*0ad0*/  ISETP.NE.AND P0, PT, R10, RZ, PT ;  /* 0x000000ff0a00720c */ /* 0x004fda0003f05270 */
[----:B------:R-:W-:Y:S05]  /*0ae0*/  @!P0 BRA `(.L_x_43) ;  /* 0x0000008000008947 */ /* 0x000fea0003800000 */
        /* <DEDUP_REMOVED lines=8> */
.L_x_43:
[----:B------:R-:W-:Y:S05]  /*0b70*/  BSYNC B0 ;  /* 0x0000000000007941 */ /* 0x000fea0003800000 */
.L_x_42:
[----:B0-----:R-:W-:-:S05]  /*0b80*/  IADD3 R4, P0, R4, UR5, RZ ;  /* 0x0000000504047c10 */ /* 0x001fca000ff1e0ff */
[----:B------:R-:W-:Y:S01]  /*0b90*/  IMAD.X R5, RZ, RZ, R5, P0 ;  /* 0x000000ffff057224 */ /* 0x000fe200000e0605 */
[----:B------:R-:W-:-:S04]  /*0ba0*/  ISETP.GE.U32.AND P0, PT, R4, c[0x0][0x180], PT ;  /* 0x0000600004007a0c */ /* 0x000fc80003f06070 */
[----:B------:R-:W-:-:S13]  /*0bb0*/  ISETP.GE.U32.AND.EX P0, PT, R5, c[0x0][0x184], PT, P0 ;  /* 0x0000610005007a0c */ /* 0x000fda0003f06100 */
[----:B------:R-:W-:Y:S05]  /*0bc0*/  @!P0 BRA `(.L_x_47) ;  /* 0xfffffc6000008947 */ /* 0x000fea000383ffff */
[----:B------:R-:W-:Y:S05]  /*0bd0*/  EXIT ;  /* 0x000000000000794d */ /* 0x000fea0003800000 */
.L_x_41:
[----:B------:R-:W-:-:S04]  /*0be0*/  LEA R2, P0, R4, c[0x0][0x160], 0x3 ;  /* 0x0000580004027a11 */ /* 0x000fc800078018ff */
[----:B------:R-:W-:-:S05]  /*0bf0*/  LEA.HI.X R3, R4, c[0x0][0x164], R5, 0x3, P0 ;  /* 0x0000590004037a11 */ /* 0x000fca00000f1c05 */
[----:B------:R-:W2:Y:S01]  /*0c00*/  LDG.E.CONSTANT R2, [R2.64] ;  /* 0x0000000802027981 */ /* 0x000ea2000c1e9900 */
[----:B------:R-:W-:Y:S01]  /*0c10*/  YIELD ;  /* 0x0000000000007946 */ /* 0x000fe20003800000 */
[----:B------:R-:W-:Y:S01]  /*0c20*/  BSSY B0, `(.L_x_48) ;  /* 0x000000b000007945 */ /* 0x000fe20003800000 */
[----:B--2---:R-:W-:-:S13]  /*0c30*/  ISETP.GE.AND P0, PT, R2, c[0x0][0x188], PT ;  /* 0x0000620002007a0c */ /* 0x004fda0003f06270 */
[----:B------:R-:W-:Y:S05]  /*0c40*/  @P0 BRA `(.L_x_49) ;  /* 0x0000008000000947 */ /* 0x000fea0003800000 */
        /* <DEDUP_REMOVED lines=8> */
.L_x_49:
[----:B------:R-:W-:Y:S05]  /*0cd0*/  BSYNC B0 ;  /* 0x0000000000007941 */ /* 0x000fea0003800000 */
.L_x_48:
[----:B0-----:R-:W-:-:S05]  /*0ce0*/  IADD3 R4, P0, R4, UR5, RZ ;  /* 0x0000000504047c10 */ /* 0x001fca000ff1e0ff */
[----:B------:R-:W-:Y:S01]  /*0cf0*/  IMAD.X R5, RZ, RZ, R5, P0 ;  /* 0x000000ffff057224 */ /* 0x000fe200000e0605 */
[----:B------:R-:W-:-:S04]  /*0d00*/  ISETP.GE.U32.AND P0, PT, R4, c[0x0][0x180], PT ;  /* 0x0000600004007a0c */ /* 0x000fc80003f06070 */
[----:B------:R-:W-:-:S13]  /*0d10*/  ISETP.GE.U32.AND.EX P0, PT, R5, c[0x0][0x184], PT, P0 ;  /* 0x0000610005007a0c */ /* 0x000fda0003f06100 */
[----:B------:R-:W-:Y:S05]  /*0d20*/  @!P0 BRA `(.L_x_41) ;  /* 0xfffffeb000008947 */ /* 0x000fea000383ffff */
[----:B------:R-:W-:Y:S05]  /*0d30*/  EXIT ;  /* 0x000000000000794d */ /* 0x000fea0003800000 */
        .weak           $__internal_1_$__cuda_sm20_div_u64
        .type           $__internal_1_$__cuda_sm20_div_u64,@function
        .size           $__internal_1_$__cuda_sm20_div_u64,(.L_x_1465 - $__internal_1_$__cuda_sm20_div_u64)
$__internal_1_$__cuda_sm20_div_u64:
[----:B------:R-:W-:-:S04]  /*0d40*/  IMAD.MOV.U32 R13, RZ, RZ, R2 ;  /* 0x000000ffff0d7224 */ /* 0x000fc800078e0002 */
[----:B------:R-:W0:Y:S08]  /*0d50*/  I2F.U64.RP R9, R12 ;  /* 0x0000000c00097312 */ /* 0x000e300000309000 */
[----:B0-----:R-:W0:Y:S02]  /*0d60*/  MUFU.RCP R9, R9 ;  /* 0x0000000900097308 */ /* 0x001e240000001000 */
[----:B0-----:R-:W-:-:S06]  /*0d70*/  IADD3 R14, R9, 0x1ffffffe, RZ ;  /* 0x1ffffffe090e7810 */ /* 0x001fcc0007ffe0ff */
[----:B------:R-:W0:Y:S02]  /*0d80*/  F2I.U64.TRUNC R14, R14 ;  /* 0x0000000e000e7311 */ /* 0x000e24000020d800 */
[----:B0-----:R-:W-:-:S04]  /*0d90*/  IMAD.WIDE.U32 R18, R14, R12, RZ ;  /* 0x0000000c0e127225 */ /* 0x001fc800078e00ff */
[C---:B------:R-:W-:Y:S01]  /*0da0*/  IMAD R11, R14.reuse, R2, R19 ;  /* 0x000000020e0b7224 */ /* 0x040fe200078e0213 */
[----:B------:R-:W-:Y:S01]  /*0db0*/  IADD3 R21, P0, RZ, -R18, RZ ;  /* 0x80000012ff157210 */ /* 0x000fe20007f1e0ff */
[----:B------:R-:W-:Y:S02]  /*0dc0*/  IMAD.MOV.U32 R19, RZ, RZ, R14 ;  /* 0x000000ffff137224 */ /* 0x000fe400078e000e */
[----:B------:R-:W-:Y:S02]  /*0dd0*/  IMAD R11, R15, R12, R11 ;  /* 0x0000000c0f0b7224 */ /* 0x000fe400078e020b */
[----:B------:R-:W-:-:S04]  /*0de0*/  IMAD.HI.U32 R18, R14, R21, RZ ;  /* 0x000000150e127227 */ /* 0x000fc800078e00ff */
[----:B------:R-:W-:-:S04]  /*0df0*/  IMAD.X R11, RZ, RZ, ~R11, P0 ;  /* 0x000000ffff0b7224 */ /* 0x000fc800000e0e0b */
[----:B------:R-:W-:-:S04]  /*0e00*/  IMAD.WIDE.U32 R18, P0, R14, R11, R18 ;  /* 0x0000000b0e127225 */ /* 0x000fc80007800012 */
[C---:B------:R-:W-:Y:S02]  /*0e10*/  IMAD R13, R15.reuse, R11, RZ ;  /* 0x0000000b0f0d7224 */ /* 0x040fe400078e02ff */
[----:B------:R-:W-:-:S04]  /*0e20*/  IMAD.HI.U32 R18, P1, R15, R21, R18 ;  /* 0x000000150f127227 */ /* 0x000fc80007820012 */
[----:B------:R-:W-:Y:S01]  /*0e30*/  IMAD.HI.U32 R9, R15, R11, RZ ;  /* 0x0000000b0f097227 */ /* 0x000fe200078e00ff */
[----:B------:R-:W-:-:S04]  /*0e40*/  IADD3 R19, P2, R13, R18, RZ ;  /* 0x000000120d137210 */ /* 0x000fc80007f5e0ff */
[----:B------:R-:W-:Y:S01]  /*0e50*/  IADD3.X R9, R9, R15, RZ, P0, !PT ;  /* 0x0000000f09097210 */ /* 0x000fe200007fe4ff */
[----:B------:R-:W-:-:S03]  /*0e60*/  IMAD.WIDE.U32 R14, R19, R12, RZ ;  /* 0x0000000c130e7225 */ /* 0x000fc600078e00ff */
[----:B------:R-:W-:Y:S01]  /*0e70*/  IADD3.X R9, RZ, RZ, R9, P2, P1 ;  /* 0x000000ffff097210 */ /* 0x000fe200017e2409 */
[----:B------:R-:W-:Y:S01]  /*0e80*/  IMAD R11, R19, R2, R15 ;  /* 0x00000002130b7224 */ /* 0x000fe200078e020f */
[----:B------:R-:W-:-:S03]  /*0e90*/  IADD3 R15, P0, RZ, -R14, RZ ;  /* 0x8000000eff0f7210 */ /* 0x000fc60007f1e0ff */
[----:B------:R-:W-:Y:S02]  /*0ea0*/  IMAD R11, R9, R12, R11 ;  /* 0x0000000c090b7224 */ /* 0x000fe400078e020b */
[----:B------:R-:W-:-:S04]  /*0eb0*/  IMAD.HI.U32 R18, R19, R15, RZ ;  /* 0x0000000f13127227 */ /* 0x000fc800078e00ff */
[----:B------:R-:W-:-:S04]  /*0ec0*/  IMAD.X R14, RZ, RZ, ~R11, P0 ;  /* 0x000000ffff0e7224 */ /* 0x000fc800000e0e0b */
[----:B------:R-:W-:-:S04]  /*0ed0*/  IMAD.WIDE.U32 R18, P0, R19, R14, R18 ;  /* 0x0000000e13127225 */ /* 0x000fc80007800012 */
[C---:B------:R-:W-:Y:S02]  /*0ee0*/  IMAD R20, R9.reuse, R14, RZ ;  /* 0x0000000e09147224 */ /* 0x040fe400078e02ff */
[----:B------:R-:W-:-:S04]  /*0ef0*/  IMAD.HI.U32 R11, P1, R9, R15, R18 ;  /* 0x0000000f090b7227 */ /* 0x000fc80007820012 */
[----:B------:R-:W-:Y:S01]  /*0f00*/  IMAD.HI.U32 R14, R9, R14, RZ ;  /* 0x0000000e090e7227 */ /* 0x000fe200078e00ff */
[----:B------:R-:W-:-:S03]  /*0f10*/  IADD3 R11, P2, R20, R11, RZ ;  /* 0x0000000b140b7210 */ /* 0x000fc60007f5e0ff */
[----:B------:R-:W-:Y:S02]  /*0f20*/  IMAD.X R9, R14, 0x1, R9, P0 ;  /* 0x000000010e097824 */ /* 0x000fe400000e0609 */
[----:B------:R-:W-:-:S03]  /*0f30*/  IMAD.HI.U32 R14, R11, R4, RZ ;  /* 0x000000040b0e7227 */ /* 0x000fc600078e00ff */
[----:B------:R-:W-:Y:S01]  /*0f40*/  IADD3.X R9, RZ, RZ, R9, P2, P1 ;  /* 0x000000ffff097210 */ /* 0x000fe200017e2409 */
[----:B------:R-:W-:-:S04]  /*0f50*/  IMAD.MOV.U32 R15, RZ, RZ, RZ ;  /* 0x000000ffff0f7224 */ /* 0x000fc800078e00ff */
[----:B------:R-:W-:-:S04]  /*0f60*/  IMAD.WIDE.U32 R14, R11, R5, R14 ;  /* 0x000000050b0e7225 */ /* 0x000fc800078e000e */
[C---:B------:R-:W-:Y:S02]  /*0f70*/  IMAD R18, R9.reuse, R5, RZ ;  /* 0x0000000509127224 */ /* 0x040fe400078e02ff */
[----:B------:R-:W-:-:S04]  /*0f80*/  IMAD.HI.U32 R11, P0, R9, R4, R14 ;  /* 0x00000004090b7227 */ /* 0x000fc8000780000e */
[----:B------:R-:W-:Y:S01]  /*0f90*/  IMAD.HI.U32 R9, R9, R5, RZ ;  /* 0x0000000509097227 */ /* 0x000fe200078e00ff */
[----:B------:R-:W-:-:S03]  /*0fa0*/  IADD3 R11, P1, R18, R11, RZ ;  /* 0x0000000b120b7210 */ /* 0x000fc60007f3e0ff */
[----:B------:R-:W-:Y:S02]  /*0fb0*/  IMAD.X R9, RZ, RZ, R9, P0 ;  /* 0x000000ffff097224 */ /* 0x000fe400000e0609 */
[----:B------:R-:W-:-:S04]  /*0fc0*/  IMAD.WIDE.U32 R14, R11, R12, RZ ;  /* 0x0000000c0b0e7225 */ /* 0x000fc800078e00ff */
[----:B------:R-:W-:Y:S01]  /*0fd0*/  IMAD.X R9, RZ, RZ, R9, P1 ;  /* 0x000000ffff097224 */ /* 0x000fe200008e0609 */
[----:B------:R-:W-:Y:S01]  /*0fe0*/  IADD3 R19, P1, -R14, R4, RZ ;  /* 0x000000040e137210 */ /* 0x000fe20007f3e1ff */
[----:B------:R-:W-:-:S03]  /*0ff0*/  IMAD R13, R11, R2, R15 ;  /* 0x000000020b0d7224 */ /* 0x000fc600078e020f */
[-C--:B------:R-:W-:Y:S01]  /*1000*/  ISETP.GE.U32.AND P0, PT, R19, R12.reuse, PT ;  /* 0x0000000c1300720c */ /* 0x080fe20003f06070 */
[-C--:B------:R-:W-:Y:S01]  /*1010*/  IMAD R14, R9, R12.reuse, R13 ;  /* 0x0000000c090e7224 */ /* 0x080fe200078e020d */
[----:B------:R-:W-:-:S03]  /*1020*/  IADD3 R13, P2, R19, -R12, RZ ;  /* 0x8000000c130d7210 */ /* 0x000fc60007f5e0ff */
[----:B------:R-:W-:Y:S01]  /*1030*/  IMAD.X R21, R5, 0x1, ~R14, P1 ;  /* 0x0000000105157824 */ /* 0x000fe200008e0e0e */
[----:B------:R-:W-:-:S03]  /*1040*/  IADD3 R14, P1, R11, 0x1, RZ ;  /* 0x000000010b0e7810 */ /* 0x000fc60007f3e0ff */
[C---:B------:R-:W-:Y:S01]  /*1050*/  IMAD.X R15, R21.reuse, 0x1, ~R2, P2 ;  /* 0x00000001150f7824 */ /* 0x040fe200010e0e02 */
[----:B------:R-:W-:Y:S01]  /*1060*/  ISETP.GE.U32.AND.EX P0, PT, R21, R2, PT, P0 ;  /* 0x000000021500720c */ /* 0x000fe20003f06100 */
[----:B------:R-:W-:Y:S01]  /*1070*/  IMAD.X R18, RZ, RZ, R9, P1 ;  /* 0x000000ffff127224 */ /* 0x000fe200008e0609 */
[----:B------:R-:W-:Y:S02]  /*1080*/  ISETP.NE.U32.AND P1, PT, R12, RZ, PT ;  /* 0x000000ff0c00720c */ /* 0x000fe40003f25070 */
[----:B------:R-:W-:Y:S02]  /*1090*/  SEL R14, R14, R11, P0 ;  /* 0x0000000b0e0e7207 */ /* 0x000fe40000000000 */
[----:B------:R-:W-:Y:S02]  /*10a0*/  SEL R13, R13, R19, P0 ;  /* 0x000000130d0d7207 */ /* 0x000fe40000000000 */
[----:B------:R-:W-:Y:S02]  /*10b0*/  SEL R11, R18, R9, P0 ;  /* 0x00000009120b7207 */ /* 0x000fe40000000000 */
[----:B------:R-:W-:-:S02]  /*10c0*/  IADD3 R9, P2, R14, 0x1, RZ ;  /* 0x000000010e097810 */ /* 0x000fc40007f5e0ff */
[----:B------:R-:W-:Y:S02]  /*10d0*/  SEL R15, R15, R21, P0 ;  /* 0x000000150f0f7207 */ /* 0x000fe40000000000 */
[----:B------:R-:W-:Y:S01]  /*10e0*/  ISETP.GE.U32.AND P0, PT, R13, R12, PT ;  /* 0x0000000c0d00720c */ /* 0x000fe20003f06070 */
[----:B------:R-:W-:Y:S01]  /*10f0*/  IMAD.X R12, RZ, RZ, R11, P2 ;  /* 0x000000ffff0c7224 */ /* 0x000fe200010e060b */
[----:B------:R-:W-:Y:S02]  /*1100*/  ISETP.NE.AND.EX P1, PT, R2, RZ, PT, P1 ;  /* 0x000000ff0200720c */ /* 0x000fe40003f25310 */
[----:B------:R-:W-:-:S04]  /*1110*/  ISETP.GE.U32.AND.EX P0, PT, R15, R2, PT, P0 ;  /* 0x000000020f00720c */ /* 0x000fc80003f06100 */
[----:B------:R-:W-:Y:S01]  /*1120*/  SEL R12, R12, R11, P0 ;  /* 0x0000000b0c0c7207 */ /* 0x000fe20000000000 */
[----:B------:R-:W-:Y:S01]  /*1130*/  IMAD.MOV.U32 R11, RZ, RZ, 0x0 ;  /* 0x00000000ff0b7424 */ /* 0x000fe200078e00ff */
[----:B------:R-:W-:Y:S02]  /*1140*/  SEL R9, R9, R14, P0 ;  /* 0x0000000e09097207 */ /* 0x000fe40000000000 */
[----:B------:R-:W-:Y:S02]  /*1150*/  SEL R12, R12, 0xffffffff, P1 ;  /* 0xffffffff0c0c7807 */ /* 0x000fe40000800000 */
[----:B------:R-:W-:Y:S01]  /*1160*/  SEL R9, R9, 0xffffffff, P1 ;  /* 0xffffffff09097807 */ /* 0x000fe20000800000 */
[----:B------:R-:W-:Y:S06]  /*1170*/  RET.REL.NODEC R10 `(_ZN4vllm3moe40lora_count_and_sort_expert_tokens_kernelIlEEvPKT_PiS5_S5_miiiS5_S5_b) ;  /* 0xffffee800a007950 */ /* 0x000fec0003c3ffff */
.L_x_50:
        /* <DEDUP_REMOVED lines=16> */
.L_x_1465:


//--------------------- .text._ZN4vllm3moe32moe_lora_align_block_size_kernelIlEEvPT_PilS4_iimiiS4_S4_iS4_S4_S4_iiS4_S4_b --------------------------
	.section	.text._ZN4vllm3moe32moe_lora_align_block_size_kernelIlEEvPT_PilS4_iimiiS4_S4_iS4_S4_S4_iiS4_S4_b,"ax",@progbits
	.sectioninfo	@"SHI_REGISTERS=32"
	.align	128
        .global         _ZN4vllm3moe32moe_lora_align_block_size_kernelIlEEvPT_PilS4_iimiiS4_S4_iS4_S4_S4_iiS4_S4_b
        .type           _ZN4vllm3moe32moe_lora_align_block_size_kernelIlEEvPT_PilS4_iimiiS4_S4_iS4_S4_S4_iiS4_S4_b,@function
        .size           _ZN4vllm3moe32moe_lora_align_block_size_kernelIlEEvPT_PilS4_iimiiS4_S4_iS4_S4_S4_iiS4_S4_b,(.L_x_1467 - _ZN4vllm3moe32moe_lora_align_block_size_kernelIlEEvPT_PilS4_iimiiS4_S4_iS4_S4_S4_iiS4_S4_b)
        .other          _ZN4vllm3moe32moe_lora_align_block_size_kernelIlEEvPT_PilS4_iimiiS4_S4_iS4_S4_S4_iiS4_S4_b,@"STO_CUDA_ENTRY STV_DEFAULT"
_ZN4vllm3moe32moe_lora_align_block_size_kernelIlEEvPT_PilS4_iimiiS4_S4_iS4_S4_S4_iiS4_S4_b:
.text._ZN4vllm3moe32moe_lora_align_block_size_kernelIlEEvPT_PilS4_iimiiS4_S4_iS4_S4_S4_iiS4_S4_b:
[----:B------:R-:W-:Y:S02]  /*0000*/  IMAD.MOV.U32 R1, RZ, RZ, c[0x0][0x28] ;  /* 0x00000a00ff017624 */ /* 0x000fe400078e00ff */
[----:B------:R-:W0:Y:S01]  /*0010*/  S2R R2, SR_CTAID.X ;  /* 0x0000000000027919 */ /* 0x000e220000002500 */
[----:B------:R-:W-:Y:S01]  /*0020*/  IMAD.MOV.U32 R5, RZ, RZ, 0x4 ;  /* 0x00000004ff057424 */ /* 0x000fe200078e00ff */
[----:B------:R-:W-:Y:S01]  /*0030*/  ULDC.64 UR6, c[0x0][0x118] ;  /* 0x0000460000067ab9 */ /* 0x000fe20000000a00 */
[----:B0-----:R-:W-:-:S05]  /*0040*/  SHF.R.U32.HI R4, RZ, 0x1, R2 ;  /* 0x00000001ff047819 */ /* 0x001fca0000011602 */
[----:B------:R-:W-:-:S05]  /*0050*/  IMAD.WIDE.U32 R4, R4, R5, c[0x0][0x1d0] ;  /* 0x0000740004047625 */ /* 0x000fca00078e0005 */
[----:B------:R-:W2:Y:S02]  /*0060*/  LDG.E R7, [R4.64] ;  /* 0x0000000604077981 */ /* 0x000ea4000c1e1900 */
[----:B--2---:R-:W-:Y:S02]  /*0070*/  ISETP.NE.U32.AND P0, PT, R7, -0x1, PT ;  /* 0xffffffff0700780c */ /* 0x004fe40003f05070 */
[----:B------:R-:W-:-:S04]  /*0080*/  SHF.R.S32.HI R0, RZ, 0x1f, R7 ;  /* 0x0000001fff007819 */ /* 0x000fc80000011407 */
[----:B------:R-:W-:-:S13]  /*0090*/  ISETP.NE.AND.EX P0, PT, R0, -0x1, PT, P0 ;  /* 0xffffffff0000780c */ /* 0x000fda0003f05300 */
[----:B------:R-:W-:Y:S05]  /*00a0*/  @!P0 EXIT ;  /* 0x000000000000894d */ /* 0x000fea0003800000 */
[C---:B------:R-:W-:Y:S01]  /*00b0*/  IMAD.SHL.U32 R12, R7.reuse, 0x4, RZ ;  /* 0x00000004070c7824 */ /* 0x040fe200078e00ff */
[----:B------:R-:W-:-:S04]  /*00c0*/  SHF.L.U64.HI R3, R7, 0x2, R0 ;  /* 0x0000000207037819 */ /* 0x000fc80000010200 */
[----:B------:R-:W-:-:S04]  /*00d0*/  IADD3 R4, P0, R12, c[0x0][0x1b8], RZ ;  /* 0x00006e000c047a10 */ /* 0x000fc80007f1e0ff */
[----:B------:R-:W-:-:S05]  /*00e0*/  IADD3.X R5, R3, c[0x0][0x1bc], RZ, P0, !PT ;  /* 0x00006f0003057a10 */ /* 0x000fca00007fe4ff */
[----:B------:R-:W2:Y:S02]  /*00f0*/  LDG.E R4, [R4.64] ;  /* 0x0000000604047981 */ /* 0x000ea4000c1e1900 */
[----:B--2---:R-:W-:-:S13]  /*0100*/  ISETP.NE.AND P0, PT, R4, RZ, PT ;  /* 0x000000ff0400720c */ /* 0x004fda0003f05270 */
        /* <DEDUP_REMOVED lines=9> */
[----:B------:R-:W-:Y:S05]  /*01a0*/  CALL.REL.NOINC `($__internal_2_$__cuda_sm20_div_u64) ;  /* 0x00002f5000007944 */ /* 0x000fea0003c00000 */
[----:B------:R-:W-:Y:S01]  /*01b0*/  IMAD.MOV.U32 R4, RZ, RZ, R8 ;  /* 0x000000ffff047224 */ /* 0x000fe200078e0008 */
[----:B------:R-:W-:Y:S05]  /*01c0*/  BRA `(.L_x_52) ;  /* 0x0000012000007947 */ /* 0x000fea0003800000 */
.L_x_51:
        /* <DEDUP_REMOVED lines=18> */
.L_x_52:
[----:B------:R-:W0:Y:S01]  /*02f0*/  S2R R0, SR_TID.X ;  /* 0x0000000000007919 */ /* 0x000e220000002100 */
[----:B------:R-:W-:Y:S01]  /*0300*/  IADD3 R12, P1, R12, c[0x0][0x1b0], RZ ;  /* 0x00006c000c0c7a10 */ /* 0x000fe20007f3e0ff */
[----:B------:R-:W-:Y:S03]  /*0310*/  BSSY B0, `(.L_x_53) ;  /* 0x0000039000007945 */ /* 0x000fe60003800000 */
[----:B------:R-:W-:Y:S02]  /*0320*/  IADD3.X R13, R3, c[0x0][0x1b4], RZ, P1, !PT ;  /* 0x00006d00030d7a10 */ /* 0x000fe40000ffe4ff */
[----:B0-----:R-:W-:-:S13]  /*0330*/  ISETP.NE.AND P0, PT, R0, RZ, PT ;  /* 0x000000ff0000720c */ /* 0x001fda0003f05270 */
[----:B------:R-:W-:Y:S05]  /*0340*/  @P0 BRA `(.L_x_54) ;  /* 0x0000035000000947 */ /* 0x000fea0003800000 */
[----:B------:R0:W-:Y:S01]  /*0350*/  STG.E [R12.64], RZ ;  /* 0x000000ff0c007986 */ /* 0x0001e2000c101906 */
[----:B------:R-:W-:-:S13]  /*0360*/  ISETP.GE.AND P0, PT, R4, 0x1, PT ;  /* 0x000000010400780c */ /* 0x000fda0003f06270 */
[----:B------:R-:W-:Y:S05]  /*0370*/  @!P0 BRA `(.L_x_54) ;  /* 0x0000032000008947 */ /* 0x000fea0003800000 */
[C---:B0-----:R-:W-:Y:S01]  /*0380*/  IADD3 R5, R4.reuse, -0x1, RZ ;  /* 0xffffffff04057810 */ /* 0x041fe20007ffe0ff */
[----:B------:R-:W-:Y:S01]  /*0390*/  BSSY B1, `(.L_x_55) ;  /* 0x0000021000017945 */ /* 0x000fe20003800000 */
[----:B------:R-:W-:Y:S01]  /*03a0*/  LOP3.LUT R3, R4, 0x3, RZ, 0xc0, !PT ;  /* 0x0000000304037812 */ /* 0x000fe200078ec0ff */
[----:B------:R-:W-:Y:S01]  /*03b0*/  IMAD R6, R7, R4, RZ ;  /* 0x0000000407067224 */ /* 0x000fe200078e02ff */
[----:B------:R-:W-:Y:S01]  /*03c0*/  ISETP.GE.U32.AND P0, PT, R5, 0x3, PT ;  /* 0x000000030500780c */ /* 0x000fe20003f06070 */
[----:B------:R-:W-:Y:S01]  /*03d0*/  IMAD.MOV.U32 R5, RZ, RZ, RZ ;  /* 0x000000ffff057224 */ /* 0x000fe200078e00ff */
[----:B------:R-:W-:-:S11]  /*03e0*/  ISETP.NE.AND P4, PT, R3, RZ, PT ;  /* 0x000000ff0300720c */ /* 0x000fd60003f85270 */
[----:B------:R-:W-:Y:S05]  /*03f0*/  @!P0 BRA `(.L_x_56) ;  /* 0x000001a000008947 */ /* 0x000fea0003800000 */
[----:B------:R-:W-:Y:S02]  /*0400*/  IMAD.IADD R8, R4, 0x1, -R3 ;  /* 0x0000000104087824 */ /* 0x000fe400078e0a03 */
[----:B------:R-:W-:Y:S02]  /*0410*/  IMAD.MOV.U32 R5, RZ, RZ, RZ ;  /* 0x000000ffff057224 */ /* 0x000fe400078e00ff */
.L_x_57:
[----:B------:R-:W-:-:S04]  /*0420*/  IMAD.MOV.U32 R22, RZ, RZ, 0x4 ;  /* 0x00000004ff167424 */ /* 0x000fc800078e00ff */
[----:B------:R-:W-:-:S05]  /*0430*/  IMAD.WIDE R14, R5, R22, c[0x0][0x168] ;  /* 0x00005a00050e7625 */ /* 0x000fca00078e0216 */
[----:B0-----:R-:W2:Y:S04]  /*0440*/  LDG.E.CONSTANT R10, [R14.64] ;  /* 0x000000060e0a7981 */ /* 0x001ea8000c1e9900 */
[----:B------:R-:W3:Y:S04]  /*0450*/  LDG.E.CONSTANT R16, [R14.64+0x4] ;  /* 0x000004060e107981 */ /* 0x000ee8000c1e9900 */
[----:B------:R-:W4:Y:S04]  /*0460*/  LDG.E.CONSTANT R18, [R14.64+0x8] ;  /* 0x000008060e127981 */ /* 0x000f28000c1e9900 */
[----:B------:R-:W5:Y:S01]  /*0470*/  LDG.E.CONSTANT R20, [R14.64+0xc] ;  /* 0x00000c060e147981 */ /* 0x000f62000c1e9900 */
[----:B------:R-:W-:Y:S01]  /*0480*/  IMAD.IADD R11, R6, 0x1, R5 ;  /* 0x00000001060b7824 */ /* 0x000fe200078e0205 */
[----:B------:R-:W-:-:S02]  /*0490*/  IADD3 R8, R8, -0x4, RZ ;  /* 0xfffffffc08087810 */ /* 0x000fc40007ffe0ff */
[----:B------:R-:W-:Y:S02]  /*04a0*/  IADD3 R5, R5, 0x4, RZ ;  /* 0x0000000405057810 */ /* 0x000fe40007ffe0ff */
[-C--:B--2---:R-:W-:Y:S01]  /*04b0*/  ISETP.NE.AND P0, PT, R10, R7.reuse, PT ;  /* 0x000000070a00720c */ /* 0x084fe20003f05270 */
[----:B------:R-:W-:Y:S01]  /*04c0*/  IMAD.WIDE R10, R11, R22, c[0x0][0x1d8] ;  /* 0x000076000b0a7625 */ /* 0x000fe200078e0216 */
[-C--:B---3--:R-:W-:Y:S02]  /*04d0*/  ISETP.NE.AND P1, PT, R16, R7.reuse, PT ;  /* 0x000000071000720c */ /* 0x088fe40003f25270 */
[----:B------:R-:W-:Y:S02]  /*04e0*/  SEL R17, RZ, 0x1, P0 ;  /* 0x00000001ff117807 */ /* 0x000fe40000000000 */
[-C--:B----4-:R-:W-:Y:S02]  /*04f0*/  ISETP.NE.AND P2, PT, R18, R7.reuse, PT ;  /* 0x000000071200720c */ /* 0x090fe40003f45270 */
[----:B------:R-:W-:Y:S01]  /*0500*/  SEL R19, RZ, 0x1, P1 ;  /* 0x00000001ff137807 */ /* 0x000fe20000800000 */
[----:B------:R0:W-:Y:S01]  /*0510*/  STG.E [R10.64], R17 ;  /* 0x000000110a007986 */ /* 0x0001e2000c101906 */
[----:B-----5:R-:W-:-:S02]  /*0520*/  ISETP.NE.AND P3, PT, R20, R7, PT ;  /* 0x000000071400720c */ /* 0x020fc40003f65270 */
[----:B------:R-:W-:Y:S01]  /*0530*/  SEL R21, RZ, 0x1, P2 ;  /* 0x00000001ff157807 */ /* 0x000fe20001000000 */
[----:B------:R0:W-:Y:S01]  /*0540*/  STG.E [R10.64+0x4], R19 ;  /* 0x000004130a007986 */ /* 0x0001e2000c101906 */
[----:B------:R-:W-:Y:S02]  /*0550*/  SEL R23, RZ, 0x1, P3 ;  /* 0x00000001ff177807 */ /* 0x000fe40001800000 */
[----:B------:R-:W-:Y:S01]  /*0560*/  ISETP.NE.AND P0, PT, R8, RZ, PT ;  /* 0x000000ff0800720c */ /* 0x000fe20003f05270 */
[----:B------:R0:W-:Y:S04]  /*0570*/  STG.E [R10.64+0x8], R21 ;  /* 0x000008150a007986 */ /* 0x0001e8000c101906 */
[----:B------:R0:W-:Y:S08]  /*0580*/  STG.E [R10.64+0xc], R23 ;  /* 0x00000c170a007986 */ /* 0x0001f0000c101906 */
[----:B------:R-:W-:Y:S05]  /*0590*/  @P0 BRA `(.L_x_57) ;  /* 0xfffffe8000000947 */ /* 0x000fea000383ffff */
.L_x_56:
[----:B------:R-:W-:Y:S05]  /*05a0*/  BSYNC B1 ;  /* 0x0000000000017941 */ /* 0x000fea0003800000 */
.L_x_55:
[----:B------:R-:W-:Y:S05]  /*05b0*/  @!P4 BRA `(.L_x_54) ;  /* 0x000000e00000c947 */ /* 0x000fea0003800000 */
[----:B------:R-:W-:-:S04]  /*05c0*/  IMAD.MOV.U32 R16, RZ, RZ, 0x4 ;  /* 0x00000004ff107424 */ /* 0x000fc800078e00ff */
[----:B0-----:R-:W-:-:S05]  /*05d0*/  IMAD.WIDE R10, R5, R16, c[0x0][0x168] ;  /* 0x00005a00050a7625 */ /* 0x001fca00078e0210 */
.L_x_58:
[----:B0-----:R0:W2:Y:S01]  /*05e0*/  LDG.E.CONSTANT R8, [R10.64] ;  /* 0x000000060a087981 */ /* 0x0010a2000c1e9900 */
[----:B------:R-:W-:Y:S01]  /*05f0*/  IMAD.IADD R15, R6, 0x1, R5 ;  /* 0x00000001060f7824 */ /* 0x000fe200078e0205 */
[----:B------:R-:W-:Y:S02]  /*0600*/  IADD3 R3, R3, -0x1, RZ ;  /* 0xffffffff03037810 */ /* 0x000fe40007ffe0ff */
[----:B------:R-:W-:Y:S01]  /*0610*/  IADD3 R5, R5, 0x1, RZ ;  /* 0x0000000105057810 */ /* 0x000fe20007ffe0ff */
[----:B------:R-:W-:Y:S01]  /*0620*/  IMAD.WIDE R14, R15, R16, c[0x0][0x1d8] ;  /* 0x000076000f0e7625 */ /* 0x000fe200078e0210 */
[----:B0-----:R-:W-:-:S05]  /*0630*/  IADD3 R10, P1, R10, 0x4, RZ ;  /* 0x000000040a0a7810 */ /* 0x001fca0007f3e0ff */
[----:B------:R-:W-:Y:S01]  /*0640*/  IMAD.X R11, RZ, RZ, R11, P1 ;  /* 0x000000ffff0b7224 */ /* 0x000fe200008e060b */
[----:B--2---:R-:W-:-:S04]  /*0650*/  ISETP.NE.AND P0, PT, R8, R7, PT ;  /* 0x000000070800720c */ /* 0x004fc80003f05270 */
[----:B------:R-:W-:Y:S02]  /*0660*/  SEL R17, RZ, 0x1, P0 ;  /* 0x00000001ff117807 */ /* 0x000fe40000000000 */
[----:B------:R-:W-:-:S03]  /*0670*/  ISETP.NE.AND P0, PT, R3, RZ, PT ;  /* 0x000000ff0300720c */ /* 0x000fc60003f05270 */
[----:B------:R0:W-:Y:S10]  /*0680*/  STG.E [R14.64], R17 ;  /* 0x000000110e007986 */ /* 0x0001f4000c101906 */
[----:B------:R-:W-:Y:S05]  /*0690*/  @P0 BRA `(.L_x_58) ;  /* 0xffffff4000000947 */ /* 0x000fea000383ffff */
.L_x_54:
[----:B0-----:R-:W-:Y:S05]  /*06a0*/  BSYNC B0 ;  /* 0x0000000000007941 */ /* 0x001fea0003800000 */
.L_x_53:
[----:B------:R-:W-:Y:S01]  /*06b0*/  LOP3.LUT R2, R2, 0x1, RZ, 0xc0, !PT ;  /* 0x0000000102027812 */ /* 0x000fe200078ec0ff */
[----:B------:R-:W-:Y:S01]  /*06c0*/  IMAD.MOV.U32 R8, RZ, RZ, 0x1 ;  /* 0x00000001ff087424 */ /* 0x000fe200078e00ff */
[----:B------:R-:W-:Y:S01]  /*06d0*/  BAR.SYNC.DEFER_BLOCKING 0x0 ;  /* 0x0000000000007b1d */ /* 0x000fe20000010000 */
[----:B------:R-:W-:Y:S01]  /*06e0*/  IMAD.MOV.U32 R15, RZ, RZ, 0x4 ;  /* 0x00000004ff0f7424 */ /* 0x000fe200078e00ff */
[----:B------:R-:W-:Y:S01]  /*06f0*/  ISETP.NE.U32.AND P0, PT, R2, 0x1, PT ;  /* 0x000000010200780c */ /* 0x000fe20003f05070 */
[C---:B------:R-:W-:Y:S01]  /*0700*/  IMAD R2, R7.reuse, R4, RZ ;  /* 0x0000000407027224 */ /* 0x040fe200078e02ff */
[----:B------:R-:W-:Y:S01]  /*0710*/  IADD3 R6, R8, c[0x0][0x180], RZ ;  /* 0x0000600008067a10 */ /* 0x000fe20007ffe0ff */
[----:B------:R-:W-:-:S02]  /*0720*/  IMAD R3, R7, c[0x0][0x194], RZ ;  /* 0x0000650007037a24 */ /* 0x000fc400078e02ff */
[----:B------:R-:W-:Y:S01]  /*0730*/  IMAD.WIDE R14, R2, R15, c[0x0][0x1d8] ;  /* 0x00007600020e7625 */ /* 0x000fe200078e020f */
[----:B------:R-:W-:-:S03]  /*0740*/  SHF.R.S32.HI R4, RZ, 0x1f, R2 ;  /* 0x0000001fff047819 */ /* 0x000fc60000011402 */
[----:B------:R-:W-:-:S04]  /*0750*/  IMAD R5, R7, R6, RZ ;  /* 0x0000000607057224 */ /* 0x000fc800078e02ff */
[----:B------:R-:W-:Y:S05]  /*0760*/  @P0 BRA `(.L_x_59) ;  /* 0x0000014000000947 */ /* 0x000fea0003800000 */
[----:B------:R-:W-:Y:S01]  /*0770*/  ULDC UR4, c[0x0][0x190] ;  /* 0x0000640000047ab9 */ /* 0x000fe20000000800 */
[----:B------:R-:W-:Y:S01]  /*0780*/  ISETP.GE.U32.AND P0, PT, R0, c[0x0][0x190], PT ;  /* 0x0000640000007a0c */ /* 0x000fe20003f06070 */
[----:B------:R-:W-:-:S06]  /*0790*/  USHF.R.S32.HI UR4, URZ, 0x1f, UR4 ;  /* 0x0000001f3f047899 */ /* 0x000fcc0008011404 */
[----:B------:R-:W-:-:S13]  /*07a0*/  ISETP.GE.U32.AND.EX P0, PT, RZ, UR4, PT, P0 ;  /* 0x00000004ff007c0c */ /* 0x000fda000bf06100 */
[----:B------:R-:W-:Y:S05]  /*07b0*/  @P0 EXIT ;  /* 0x000000000000094d */ /* 0x000fea0003800000 */
[----:B------:R-:W-:Y:S02]  /*07c0*/  IMAD.MOV.U32 R4, RZ, RZ, R0 ;  /* 0x000000ffff047224 */ /* 0x000fe400078e0000 */
[----:B------:R-:W-:Y:S02]  /*07d0*/  IMAD R7, R7, c[0x0][0x190], RZ ;  /* 0x0000640007077a24 */ /* 0x000fe400078e02ff */
[----:B------:R-:W-:Y:S02]  /*07e0*/  IMAD.MOV.U32 R6, RZ, RZ, RZ ;  /* 0x000000ffff067224 */ /* 0x000fe400078e00ff */
[----:B------:R-:W-:Y:S02]  /*07f0*/  IMAD.MOV.U32 R5, RZ, RZ, c[0x0][0x188] ;  /* 0x00006200ff057624 */ /* 0x000fe400078e00ff */
.L_x_60:
[C---:B------:R-:W-:Y:S02]  /*0800*/  IADD3 R0, P0, R7.reuse, R4, RZ ;  /* 0x0000000407007210 */ /* 0x040fe40007f1e0ff */
[----:B------:R-:W-:Y:S02]  /*0810*/  IADD3 R4, P1, R4, c[0x0][0x0], RZ ;  /* 0x0000000004047a10 */ /* 0x000fe40007f3e0ff */
[----:B------:R-:W-:-:S02]  /*0820*/  LEA.HI.X.SX32 R3, R7, R6, 0x1, P0 ;  /* 0x0000000607037211 */ /* 0x000fc400000f0eff */
[----:B------:R-:W-:Y:S01]  /*0830*/  LEA R2, P0, R0, c[0x0][0x198], 0x2 ;  /* 0x0000660000027a11 */ /* 0x000fe200078010ff */
[----:B------:R-:W-:-:S03]  /*0840*/  IMAD.X R6, RZ, RZ, R6, P1 ;  /* 0x000000ffff067224 */ /* 0x000fc600008e0606 */
[----:B------:R-:W-:Y:S02]  /*0850*/  LEA.HI.X R3, R0, c[0x0][0x19c], R3, 0x2, P0 ;  /* 0x0000670000037a11 */ /* 0x000fe400000f1403 */
[----:B------:R-:W-:-:S03]  /*0860*/  ISETP.GE.U32.AND P0, PT, R4, c[0x0][0x190], PT ;  /* 0x0000640004007a0c */ /* 0x000fc60003f06070 */
[----:B------:R0:W-:Y:S01]  /*0870*/  STG.E [R2.64], R5 ;  /* 0x0000000502007986 */ /* 0x0001e2000c101906 */
[----:B------:R-:W-:-:S13]  /*0880*/  ISETP.GE.U32.AND.EX P0, PT, R6, UR4, PT, P0 ;  /* 0x0000000406007c0c */ /* 0x000fda000bf06100 */
[----:B0-----:R-:W-:Y:S05]  /*0890*/  @!P0 BRA `(.L_x_60) ;  /* 0xffffff6000008947 */ /* 0x001fea000383ffff */
[----:B------:R-:W-:Y:S05]  /*08a0*/  EXIT ;  /* 0x000000000000794d */ /* 0x000fea0003800000 */
.L_x_59:
[----:B------:R-:W-:Y:S02]  /*08b0*/  ISETP.LE.AND P0, PT, R8, c[0x0][0x1c8], PT ;  /* 0x0000720008007a0c */ /* 0x000fe40003f03270 */
[----:B------:R-:W-:-:S11]  /*08c0*/  SHF.R.U32.HI R7, RZ, 0x5, R0 ;  /* 0x00000005ff077819 */ /* 0x000fd60000011600 */
[----:B------:R-:W-:Y:S05]  /*08d0*/  @!P0 BRA `(.L_x_61) ;  /* 0x0000027000008947 */ /* 0x000fea0003800000 */
[----:B------:R-:W-:Y:S01]  /*08e0*/  IMAD.MOV.U32 R6, RZ, RZ, 0x1 ;  /* 0x00000001ff067424 */ /* 0x000fe200078e00ff */
[----:B------:R-:W-:Y:S02]  /*08f0*/  UMOV UR4, 0x3 ;  /* 0x0000000300047882 */ /* 0x000fe40000000000 */
[----:B------:R-:W-:Y:S02]  /*0900*/  ULDC UR5, c[0x0][0x1c8] ;  /* 0x0000720000057ab9 */ /* 0x000fe40000000800 */
[----:B------:R-:W-:Y:S01]  /*0910*/  IADD3 R6, -R6, c[0x0][0x1c8], RZ ;  /* 0x0000720006067a10 */ /* 0x000fe20007ffe1ff */
[----:B------:R-:W-:-:S03]  /*0920*/  ULOP3.LUT UR4, UR4, UR5, URZ, 0xc0, !UPT ;  /* 0x0000000504047292 */ /* 0x000fc6000f8ec03f */
[----:B------:R-:W-:Y:S01]  /*0930*/  ISETP.GE.U32.AND P0, PT, R6, 0x3, PT ;  /* 0x000000030600780c */ /* 0x000fe20003f06070 */
[----:B------:R-:W-:Y:S02]  /*0940*/  IMAD.MOV.U32 R6, RZ, RZ, RZ ;  /* 0x000000ffff067224 */ /* 0x000fe400078e00ff */
[----:B------:R-:W-:-:S10]  /*0950*/  ISETP.NE.AND P4, PT, RZ, UR4, PT ;  /* 0x00000004ff007c0c */ /* 0x000fd4000bf85270 */
[----:B------:R-:W-:Y:S05]  /*0960*/  @!P0 BRA `(.L_x_62) ;  /* 0x0000014000008947 */ /* 0x000fea0003800000 */
[----:B------:R-:W-:Y:S01]  /*0970*/  IMAD.MOV.U32 R6, RZ, RZ, RZ ;  /* 0x000000ffff067224 */ /* 0x000fe200078e00ff */
[----:B------:R-:W-:Y:S02]  /*0980*/  ULDC UR5, c[0x0][0x1c8] ;  /* 0x0000720000057ab9 */ /* 0x000fe40000000800 */
[----:B------:R-:W-:-:S03]  /*0990*/  UIADD3 UR5, -UR4, UR5, URZ ;  /* 0x0000000504057290 */ /* 0x000fc6000fffe13f */
.L_x_63:
[----:B------:R-:W-:Y:S01]  /*09a0*/  IMAD R8, R7, c[0x0][0x1c8], R6 ;  /* 0x0000720007087a24 */ /* 0x000fe200078e0206 */
[----:B------:R-:W-:Y:S01]  /*09b0*/  UIADD3 UR5, UR5, -0x4, URZ ;  /* 0xfffffffc05057890 */ /* 0x000fe2000fffe03f */
[----:B------:R-:W-:-:S03]  /*09c0*/  IADD3 R6, R6, 0x4, RZ ;  /* 0x0000000406067810 */ /* 0x000fc60007ffe0ff */
[C---:B------:R-:W-:Y:S02]  /*09d0*/  IADD3 R10, R8.reuse, 0x1, RZ ;  /* 0x00000001080a7810 */ /* 0x040fe40007ffe0ff */
[C---:B------:R-:W-:Y:S02]  /*09e0*/  IADD3 R11, R8.reuse, 0x2, RZ ;  /* 0x00000002080b7810 */ /* 0x040fe40007ffe0ff */
[----:B------:R-:W-:Y:S02]  /*09f0*/  IADD3 R16, R8, 0x3, RZ ;  /* 0x0000000308107810 */ /* 0x000fe40007ffe0ff */
[----:B------:R-:W-:Y:S02]  /*0a00*/  ISETP.GE.AND P1, PT, R10, c[0x0][0x1cc], PT ;  /* 0x000073000a007a0c */ /* 0x000fe40003f26270 */
[----:B------:R-:W-:Y:S02]  /*0a10*/  ISETP.GE.AND P2, PT, R11, c[0x0][0x1cc], PT ;  /* 0x000073000b007a0c */ /* 0x000fe40003f46270 */
[----:B------:R-:W-:-:S02]  /*0a20*/  ISETP.GE.AND P3, PT, R16, c[0x0][0x1cc], PT ;  /* 0x0000730010007a0c */ /* 0x000fc40003f66270 */
[C---:B------:R-:W-:Y:S02]  /*0a30*/  ISETP.GE.AND P0, PT, R8.reuse, c[0x0][0x1cc], PT ;  /* 0x0000730008007a0c */ /* 0x040fe40003f06270 */
[----:B------:R-:W-:-:S05]  /*0a40*/  LEA R8, R8, 0x10a0, 0x2 ;  /* 0x000010a008087811 */ /* 0x000fca00078e10ff */
[----:B------:R0:W-:Y:S04]  /*0a50*/  @!P1 STS [R8+0x4], RZ ;  /* 0x000004ff08009388 */ /* 0x0001e80000000800 */
[----:B------:R0:W-:Y:S04]  /*0a60*/  @!P2 STS [R8+0x8], RZ ;  /* 0x000008ff0800a388 */ /* 0x0001e80000000800 */
[----:B------:R0:W-:Y:S04]  /*0a70*/  @!P3 STS [R8+0xc], RZ ;  /* 0x00000cff0800b388 */ /* 0x0001e80000000800 */
[----:B------:R0:W-:Y:S01]  /*0a80*/  @!P0 STS [R8], RZ ;  /* 0x000000ff08008388 */ /* 0x0001e20000000800 */
[----:B------:R-:W-:-:S13]  /*0a90*/  ISETP.NE.AND P0, PT, RZ, UR5, PT ;  /* 0x00000005ff007c0c */ /* 0x000fda000bf05270 */
[----:B0-----:R-:W-:Y:S05]  /*0aa0*/  @P0 BRA `(.L_x_63) ;  /* 0xfffffef000000947 */ /* 0x001fea000383ffff */
.L_x_62:
[----:B------:R-:W-:Y:S05]  /*0ab0*/  @!P4 BRA `(.L_x_61) ;  /* 0x000000900000c947 */ /* 0x000fea0003800000 */
[----:B------:R-:W-:-:S05]  /*0ac0*/  IMAD R6, R7, c[0x0][0x1c8], R6 ;  /* 0x0000720007067a24 */ /* 0x000fca00078e0206 */
[----:B------:R-:W-:Y:S02]  /*0ad0*/  LEA R8, R6, 0x10a0, 0x2 ;  /* 0x000010a006087811 */ /* 0x000fe400078e10ff */
.L_x_64:
[C---:B------:R-:W-:Y:S01]  /*0ae0*/  ISETP.GE.AND P0, PT, R6.reuse, c[0x0][0x1cc], PT ;  /* 0x0000730006007a0c */ /* 0x040fe20003f06270 */
[----:B------:R-:W-:Y:S01]  /*0af0*/  UIADD3 UR4, UR4, -0x1, URZ ;  /* 0xffffffff04047890 */ /* 0x000fe2000fffe03f */
[----:B------:R-:W-:-:S11]  /*0b00*/  IADD3 R6, R6, 0x1, RZ ;  /* 0x0000000106067810 */ /* 0x000fd60007ffe0ff */
[----:B------:R0:W-:Y:S01]  /*0b10*/  @!P0 STS [R8], RZ ;  /* 0x000000ff08008388 */ /* 0x0001e20000000800 */
[----:B------:R-:W-:Y:S02]  /*0b20*/  ISETP.NE.AND P0, PT, RZ, UR4, PT ;  /* 0x00000004ff007c0c */ /* 0x000fe4000bf05270 */
[----:B0-----:R-:W-:-:S11]  /*0b30*/  IADD3 R8, R8, 0x4, RZ ;  /* 0x0000000408087810 */ /* 0x001fd60007ffe0ff */
[----:B------:R-:W-:Y:S05]  /*0b40*/  @P0 BRA `(.L_x_64) ;  /* 0xffffff9000000947 */ /* 0x000fea000383ffff */
.L_x_61:
[----:B------:R-:W-:Y:S01]  /*0b50*/  BAR.SYNC.DEFER_BLOCKING 0x0 ;  /* 0x0000000000007b1d */ /* 0x000fe20000010000 */
[----:B------:R-:W-:-:S04]  /*0b60*/  ISETP.GE.U32.AND P0, PT, R0, c[0x0][0x188], PT ;  /* 0x0000620000007a0c */ /* 0x000fc80003f06070 */
[----:B------:R-:W-:-:S13]  /*0b70*/  ISETP.GE.U32.AND.EX P0, PT, RZ, c[0x0][0x18c], PT, P0 ;  /* 0x00006300ff007a0c */ /* 0x000fda0003f06100 */
[----:B------:R-:W-:Y:S05]  /*0b80*/  @P0 BRA `(.L_x_65) ;  /* 0x0000086000000947 */ /* 0x000fea0003800000 */
[----:B------:R-:W-:Y:S01]  /*0b90*/  ULDC.S8 UR4, c[0x0][0x1e0] ;  /* 0x0000780000047ab9 */ /* 0x000fe20000000200 */
[----:B------:R-:W-:Y:S01]  /*0ba0*/  IMAD.MOV.U32 R10, RZ, RZ, R0 ;  /* 0x000000ffff0a7224 */ /* 0x000fe200078e0000 */
[----:B------:R-:W-:Y:S01]  /*0bb0*/  ISETP.NE.AND P0, PT, RZ, UR4, PT ;  /* 0x00000004ff007c0c */ /* 0x000fe2000bf05270 */
[----:B------:R-:W-:-:S12]  /*0bc0*/  IMAD.MOV.U32 R11, RZ, RZ, RZ ;  /* 0x000000ffff0b7224 */ /* 0x000fd800078e00ff */
[----:B------:R-:W-:Y:S05]  /*0bd0*/  @!P0 BRA `(.L_x_66) ;  /* 0x000003e000008947 */ /* 0x000fea0003800000 */
.L_x_74:
[----:B0-----:R-:W-:-:S04]  /*0be0*/  LEA R16, P0, R10, c[0x0][0x160], 0x3 ;  /* 0x000058000a107a11 */ /* 0x001fc800078018ff */
[----:B-1----:R-:W-:-:S05]  /*0bf0*/  LEA.HI.X R17, R10, c[0x0][0x164], R11, 0x3, P0 ;  /* 0x000059000a117a11 */ /* 0x002fca00000f1c0b */
        /* <DEDUP_REMOVED lines=12> */
[----:B------:R-:W-:Y:S01]  /*0cc0*/  BSSY B1, `(.L_x_69) ;  /* 0x0000027000017945 */ /* 0x000fe20003800000 */
[----:B------:R-:W-:Y:S02]  /*0cd0*/  IMAD.MOV.U32 R17, RZ, RZ, 0x1 ;  /* 0x00000001ff117424 */ /* 0x000fe400078e00ff */
        /* <DEDUP_REMOVED lines=8> */
[----:B------:R-:W-:Y:S05]  /*0d60*/  CALL.REL.NOINC `($__internal_2_$__cuda_sm20_div_u64) ;  /* 0x0000239000007944 */ /* 0x000fea0003c00000 */
[----:B------:R-:W-:Y:S02]  /*0d70*/  IMAD.MOV.U32 R16, RZ, RZ, R8 ;  /* 0x000000ffff107224 */ /* 0x000fe400078e0008 */
[----:B------:R-:W-:Y:S01]  /*0d80*/  IMAD.MOV.U32 R17, RZ, RZ, R19 ;  /* 0x000000ffff117224 */ /* 0x000fe200078e0013 */
[----:B------:R-:W-:Y:S05]  /*0d90*/  BRA `(.L_x_73) ;  /* 0x0000013000007947 */ /* 0x000fea0003800000 */
.L_x_72:
        /* <DEDUP_REMOVED lines=8> */
[----:B------:R-:W-:-:S06]  /*0e20*/  IMAD.HI.U32 R19, R17, R19, R16 ;  /* 0x0000001311137227 */ /* 0x000fcc00078e0010 */
[----:B------:R-:W-:-:S04]  /*0e30*/  IMAD.HI.U32 R16, R19, R10, RZ ;  /* 0x0000000a13107227 */ /* 0x000fc800078e00ff */
[----:B------:R-:W-:-:S04]  /*0e40*/  IMAD.MOV R17, RZ, RZ, -R16 ;  /* 0x000000ffff117224 */ /* 0x000fc800078e0a10 */
[----:B------:R-:W-:Y:S02]  /*0e50*/  IMAD R6, R17, c[0x0][0x1a8], R10 ;  /* 0x00006a0011067a24 */ /* 0x000fe400078e020a */
[----:B------:R-:W-:-:S03]  /*0e60*/  IMAD.MOV.U32 R17, RZ, RZ, RZ ;  /* 0x000000ffff117224 */ /* 0x000fc600078e00ff */
[----:B------:R-:W-:-:S13]  /*0e70*/  ISETP.GE.U32.AND P0, PT, R6, c[0x0][0x1a8], PT ;  /* 0x00006a0006007a0c */ /* 0x000fda0003f06070 */
[----:B------:R-:W-:Y:S02]  /*0e80*/  @P0 IADD3 R6, R6, -c[0x0][0x1a8], RZ ;  /* 0x80006a0006060a10 */ /* 0x000fe40007ffe0ff */
[----:B------:R-:W-:Y:S02]  /*0e90*/  @P0 IADD3 R16, R16, 0x1, RZ ;  /* 0x0000000110100810 */ /* 0x000fe40007ffe0ff */
[----:B------:R-:W-:-:S13]  /*0ea0*/  ISETP.GE.U32.AND P1, PT, R6, c[0x0][0x1a8], PT ;  /* 0x00006a0006007a0c */ /* 0x000fda0003f26070 */
[----:B------:R-:W-:Y:S02]  /*0eb0*/  @P1 IADD3 R16, R16, 0x1, RZ ;  /* 0x0000000110101810 */ /* 0x000fe40007ffe0ff */
[----:B------:R-:W-:Y:S02]  /*0ec0*/  @!P2 LOP3.LUT R16, RZ, c[0x0][0x1a8], RZ, 0x33, !PT ;  /* 0x00006a00ff10aa12 */ /* 0x000fe400078e33ff */
.L_x_73:
[----:B------:R-:W-:Y:S05]  /*0ed0*/  BSYNC B2 ;  /* 0x0000000000027941 */ /* 0x000fea0003800000 */
.L_x_71:
[----:B------:R-:W-:-:S05]  /*0ee0*/  IADD3 R6, P0, R2, R16, RZ ;  /* 0x0000001002067210 */ /* 0x000fca0007f1e0ff */
[----:B------:R-:W-:Y:S01]  /*0ef0*/  IMAD.X R17, R4, 0x1, R17, P0 ;  /* 0x0000000104117824 */ /* 0x000fe200000e0611 */
[----:B------:R-:W-:-:S04]  /*0f00*/  LEA R16, P0, R6, c[0x0][0x1d8], 0x2 ;  /* 0x0000760006107a11 */ /* 0x000fc800078010ff */
[----:B------:R-:W-:-:S06]  /*0f10*/  LEA.HI.X R17, R6, c[0x0][0x1dc], R17, 0x2, P0 ;  /* 0x0000770006117a11 */ /* 0x000fcc00000f1411 */
[----:B------:R0:W5:Y:S03]  /*0f20*/  LDG.E R17, [R16.64] ;  /* 0x0000000610117981 */ /* 0x000166000c1e1900 */
.L_x_70:
[----:B------:R-:W-:Y:S05]  /*0f30*/  BSYNC B1 ;  /* 0x0000000000017941 */ /* 0x000fea0003800000 */
.L_x_69:
[----:B-----5:R1:W-:Y:S02]  /*0f40*/  ATOMS.ADD RZ, [R20.X4+0x10a0], R17 ;  /* 0x0010a01114ff738c */ /* 0x0203e40000004000 */
.L_x_68:
[----:B------:R-:W-:Y:S05]  /*0f50*/  BSYNC B0 ;  /* 0x0000000000007941 */ /* 0x000fea0003800000 */
.L_x_67:
[----:B------:R-:W-:-:S05]  /*0f60*/  IADD3 R10, P0, R10, c[0x0][0x0], RZ ;  /* 0x000000000a0a7a10 */ /* 0x000fca0007f1e0ff */
[----:B------:R-:W-:Y:S01]  /*0f70*/  IMAD.X R11, RZ, RZ, R11, P0 ;  /* 0x000000ffff0b7224 */ /* 0x000fe200000e060b */
[----:B------:R-:W-:-:S04]  /*0f80*/  ISETP.GE.U32.AND P0, PT, R10, c[0x0][0x188], PT ;  /* 0x000062000a007a0c */ /* 0x000fc80003f06070 */
[----:B------:R-:W-:-:S13]  /*0f90*/  ISETP.GE.U32.AND.EX P0, PT, R11, c[0x0][0x18c], PT, P0 ;  /* 0x000063000b007a0c */ /* 0x000fda0003f06100 */
[----:B------:R-:W-:Y:S05]  /*0fa0*/  @!P0 BRA `(.L_x_74) ;  /* 0xfffffc3000008947 */ /* 0x000fea000383ffff */
[----:B------:R-:W-:Y:S05]  /*0fb0*/  BRA `(.L_x_65) ;  /* 0x0000043000007947 */ /* 0x000fea0003800000 */
.L_x_66:
[----:B------:R-:W-:-:S04]  /*0fc0*/  ISETP.NE.U32.AND P0, PT, R14, RZ, PT ;  /* 0x000000ff0e00720c */ /* 0x000fc80003f05070 */
[----:B------:R-:W-:-:S13]  /*0fd0*/  ISETP.NE.AND.EX P0, PT, R15, RZ, PT, P0 ;  /* 0x000000ff0f00720c */ /* 0x000fda0003f05300 */
[----:B------:R-:W-:Y:S05]  /*0fe0*/  @!P0 BRA `(.L_x_75) ;  /* 0x0000032000008947 */ /* 0x000fea0003800000 */
.L_x_81:
[----:B0-----:R-:W-:-:S04]  /*0ff0*/  LEA R14, P0, R10, c[0x0][0x160], 0x3 ;  /* 0x000058000a0e7a11 */ /* 0x001fc800078018ff */
        /* <DEDUP_REMOVED lines=16> */
.L_x_79:
        /* <DEDUP_REMOVED lines=19> */
.L_x_80:
[----:B------:R-:W-:Y:S05]  /*1230*/  BSYNC B1 ;  /* 0x0000000000017941 */ /* 0x000fea0003800000 */
.L_x_78:
[----:B------:R-:W-:-:S05]  /*1240*/  IADD3 R6, P0, R2, R16, RZ ;  /* 0x0000001002067210 */ /* 0x000fca0007f1e0ff */
[----:B------:R-:W-:Y:S01]  /*1250*/  IMAD.X R17, R4, 0x1, R17, P0 ;  /* 0x0000000104117824 */ /* 0x000fe200000e0611 */
[----:B------:R-:W-:-:S04]  /*1260*/  LEA R16, P0, R6, c[0x0][0x1d8], 0x2 ;  /* 0x0000760006107a11 */ /* 0x000fc800078010ff */
[----:B------:R-:W-:-:S06]  /*1270*/  LEA.HI.X R17, R6, c[0x0][0x1dc], R17, 0x2, P0 ;  /* 0x0000770006117a11 */ /* 0x000fcc00000f1411 */
[----:B------:R-:W2:Y:S04]  /*1280*/  LDG.E R17, [R16.64] ;  /* 0x0000000610117981 */ /* 0x000ea8000c1e1900 */
[----:B--2---:R0:W-:Y:S02]  /*1290*/  ATOMS.ADD RZ, [R14.X4+0x10a0], R17 ;  /* 0x0010a0110eff738c */ /* 0x0041e40000004000 */
.L_x_77:
[----:B------:R-:W-:Y:S05]  /*12a0*/  BSYNC B0 ;  /* 0x0000000000007941 */ /* 0x000fea0003800000 */
.L_x_76:
[----:B------:R-:W-:-:S05]  /*12b0*/  IADD3 R10, P0, R10, c[0x0][0x0], RZ ;  /* 0x000000000a0a7a10 */ /* 0x000fca0007f1e0ff */
[----:B------:R-:W-:Y:S01]  /*12c0*/  IMAD.X R11, RZ, RZ, R11, P0 ;  /* 0x000000ffff0b7224 */ /* 0x000fe200000e060b */
[----:B------:R-:W-:-:S04]  /*12d0*/  ISETP.GE.U32.AND P0, PT, R10, c[0x0][0x188], PT ;  /* 0x000062000a007a0c */ /* 0x000fc80003f06070 */
[----:B------:R-:W-:-:S13]  /*12e0*/  ISETP.GE.U32.AND.EX P0, PT, R11, c[0x0][0x18c], PT, P0 ;  /* 0x000063000b007a0c */ /* 0x000fda0003f06100 */
[----:B------:R-:W-:Y:S05]  /*12f0*/  @!P0 BRA `(.L_x_81) ;  /* 0xfffffcf000008947 */ /* 0x000fea000383ffff */
[----:B------:R-:W-:Y:S05]  /*1300*/  BRA `(.L_x_65) ;  /* 0x000000e000007947 */ /* 0x000fea0003800000 */
.L_x_75:
[----:B0-----:R-:W-:-:S04]  /*1310*/  LEA R8, P0, R10, c[0x0][0x160], 0x3 ;  /* 0x000058000a087a11 */ /* 0x001fc800078018ff */
[----:B------:R-:W-:-:S05]  /*1320*/  LEA.HI.X R9, R10, c[0x0][0x164], R11, 0x3, P0 ;  /* 0x000059000a097a11 */ /* 0x000fca00000f1c0b */
[----:B------:R-:W2:Y:S01]  /*1330*/  LDG.E.CONSTANT R8, [R8.64] ;  /* 0x0000000608087981 */ /* 0x000ea2000c1e9900 */
[----:B------:R-:W-:Y:S01]  /*1340*/  IADD3 R10, P0, R10, c[0x0][0x0], RZ ;  /* 0x000000000a0a7a10 */ /* 0x000fe20007f1e0ff */
[----:B------:R-:W-:Y:S01]  /*1350*/  YIELD ;  /* 0x0000000000007946 */ /* 0x000fe20003800000 */
[----:B------:R-:W-:Y:S03]  /*1360*/  BSSY B0, `(.L_x_82) ;  /* 0x0000007000007945 */ /* 0x000fe60003800000 */
[----:B------:R-:W-:Y:S01]  /*1370*/  IMAD.X R11, RZ, RZ, R11, P0 ;  /* 0x000000ffff0b7224 */ /* 0x000fe200000e060b */
[----:B------:R-:W-:-:S04]  /*1380*/  ISETP.GE.U32.AND P0, PT, R10, c[0x0][0x188], PT ;  /* 0x000062000a007a0c */ /* 0x000fc80003f06070 */
[----:B------:R-:W-:Y:S02]  /*1390*/  ISETP.GE.U32.AND.EX P0, PT, R11, c[0x0][0x18c], PT, P0 ;  /* 0x000063000b007a0c */ /* 0x000fe40003f06100 */
[----:B--2---:R-:W-:-:S13]  /*13a0*/  ISETP.GE.AND P1, PT, R8, c[0x0][0x180], PT ;  /* 0x0000600008007a0c */ /* 0x004fda0003f26270 */
[----:B------:R-:W-:Y:S05]  /*13b0*/  @P1 BRA `(.L_x_83) ;  /* 0x0000001000001947 */ /* 0x000fea0003800000 */
[----:B------:R0:W-:Y:S02]  /*13c0*/  ATOMS.POPC.INC.32 RZ, [R8.X4+URZ+0x10a0] ;  /* 0x0010a00008ff7f8c */ /* 0x0001e4000d00403f */
.L_x_83:
[----:B------:R-:W-:Y:S05]  /*13d0*/  BSYNC B0 ;  /* 0x0000000000007941 */ /* 0x000fea0003800000 */
.L_x_82:
[----:B------:R-:W-:Y:S05]  /*13e0*/  @!P0 BRA `(.L_x_75) ;  /* 0xffffff2000008947 */ /* 0x000fea000383ffff */
.L_x_65:
[----:B------:R-:W-:Y:S01]  /*13f0*/  ISETP.GE.AND P0, PT, R0, c[0x0][0x180], PT ;  /* 0x0000600000007a0c */ /* 0x000fe20003f06270 */
[----:B------:R-:W-:Y:S01]  /*1400*/  WARPSYNC 0xffffffff ;  /* 0xffffffff00007948 */ /* 0x000fe20003800000 */
[----:B------:R-:W-:Y:S01]  /*1410*/  BAR.SYNC.DEFER_BLOCKING 0x0 ;  /* 0x0000000000007b1d */ /* 0x000fe20000010000 */
[----:B------:R-:W-:Y:S02]  /*1420*/  IMAD.IADD R7, R7, 0x1, R0 ;  /* 0x0000000107077824 */ /* 0x000fe400078e0200 */
[----:B------:R-:W-:-:S03]  /*1430*/  IMAD.MOV.U32 R2, RZ, RZ, RZ ;  /* 0x000000ffff027224 */ /* 0x000fc600078e00ff */
[----:B------:R-:W-:Y:S05]  /*1440*/  BSSY B0, `(.L_x_84) ;  /* 0x000001b000007945 */ /* 0x000fea0003800000 */
[----:B------:R-:W-:Y:S05]  /*1450*/  @P0 BRA `(.L_x_85) ;  /* 0x0000019000000947 */ /* 0x000fea0003800000 */
[----:B------:R-:W-:Y:S01]  /*1460*/  IABS R11, c[0x0][0x170] ;  /* 0x00005c00000b7a13 */ /* 0x000fe20000000000 */
[----:B------:R-:W2:Y:S03]  /*1470*/  LDS R2, [R0.X4+0x10a0] ;  /* 0x0010a00000027984 */ /* 0x000ea60000004800 */
[----:B------:R-:W3:Y:S08]  /*1480*/  I2F.RP R4, R11 ;  /* 0x0000000b00047306 */ /* 0x000ef00000209400 */
[----:B---3--:R-:W3:Y:S02]  /*1490*/  MUFU.RCP R4, R4 ;  /* 0x0000000400047308 */ /* 0x008ee40000001000 */
[----:B0--3--:R-:W-:-:S06]  /*14a0*/  IADD3 R8, R4, 0xffffffe, RZ ;  /* 0x0ffffffe04087810 */ /* 0x009fcc0007ffe0ff */
[----:B------:R0:W3:Y:S01]  /*14b0*/  F2I.FTZ.U32.TRUNC.NTZ R9, R8 ;  /* 0x0000000800097305 */ /* 0x0000e2000021f000 */
[----:B--2---:R-:W-:-:S04]  /*14c0*/  IADD3 R2, R2, c[0x0][0x170], RZ ;  /* 0x00005c0002027a10 */ /* 0x004fc80007ffe0ff */
[----:B------:R-:W-:Y:S01]  /*14d0*/  IADD3 R2, R2, -0x1, RZ ;  /* 0xffffffff02027810 */ /* 0x000fe20007ffe0ff */
[----:B0-----:R-:W-:-:S03]  /*14e0*/  IMAD.MOV.U32 R8, RZ, RZ, RZ ;  /* 0x000000ffff087224 */ /* 0x001fc600078e00ff */
[----:B------:R-:W-:Y:S02]  /*14f0*/  IABS R4, R2 ;  /* 0x0000000200047213 */ /* 0x000fe40000000000 */
[----:B------:R-:W-:Y:S01]  /*1500*/  ISETP.GE.AND P2, PT, R2, RZ, PT ;  /* 0x000000ff0200720c */ /* 0x000fe20003f46270 */
[----:B---3--:R-:W-:-:S04]  /*1510*/  IMAD.MOV R6, RZ, RZ, -R9 ;  /* 0x000000ffff067224 */ /* 0x008fc800078e0a09 */
[----:B------:R-:W-:-:S04]  /*1520*/  IMAD R15, R6, R11, RZ ;  /* 0x0000000b060f7224 */ /* 0x000fc800078e02ff */
[----:B------:R-:W-:-:S06]  /*1530*/  IMAD.HI.U32 R9, R9, R15, R8 ;  /* 0x0000000f09097227 */ /* 0x000fcc00078e0008 */
[----:B------:R-:W-:-:S04]  /*1540*/  IMAD.HI.U32 R9, R9, R4, RZ ;  /* 0x0000000409097227 */ /* 0x000fc800078e00ff */
[----:B------:R-:W-:-:S04]  /*1550*/  IMAD.MOV R9, RZ, RZ, -R9 ;  /* 0x000000ffff097224 */ /* 0x000fc800078e0a09 */
[----:B------:R-:W-:-:S05]  /*1560*/  IMAD R4, R11, R9, R4 ;  /* 0x000000090b047224 */ /* 0x000fca00078e0204 */
[----:B------:R-:W-:-:S13]  /*1570*/  ISETP.GT.U32.AND P0, PT, R11, R4, PT ;  /* 0x000000040b00720c */ /* 0x000fda0003f04070 */
[----:B------:R-:W-:Y:S01]  /*1580*/  @!P0 IMAD.IADD R4, R4, 0x1, -R11 ;  /* 0x0000000104048824 */ /* 0x000fe200078e0a0b */
[----:B------:R-:W-:-:S04]  /*1590*/  ISETP.NE.AND P0, PT, RZ, c[0x0][0x170], PT ;  /* 0x00005c00ff007a0c */ /* 0x000fc80003f05270 */
[----:B------:R-:W-:-:S13]  /*15a0*/  ISETP.GT.U32.AND P1, PT, R11, R4, PT ;  /* 0x000000040b00720c */ /* 0x000fda0003f24070 */
[----:B------:R-:W-:-:S04]  /*15b0*/  @!P1 IMAD.IADD R4, R4, 0x1, -R11 ;  /* 0x0000000104049824 */ /* 0x000fc800078e0a0b */
[----:B------:R-:W-:Y:S01]  /*15c0*/  @!P2 IMAD.MOV R4, RZ, RZ, -R4 ;  /* 0x000000ffff04a224 */ /* 0x000fe200078e0a04 */
[----:B------:R-:W-:-:S05]  /*15d0*/  @!P0 LOP3.LUT R4, RZ, c[0x0][0x170], RZ, 0x33, !PT ;  /* 0x00005c00ff048a12 */ /* 0x000fca00078e33ff */
[----:B------:R-:W-:Y:S02]  /*15e0*/  IMAD.IADD R2, R2, 0x1, -R4 ;  /* 0x0000000102027824 */ /* 0x000fe400078e0a04 */
.L_x_85:
[----:B------:R-:W-:Y:S05]  /*15f0*/  BSYNC B0 ;  /* 0x0000000000007941 */ /* 0x000fea0003800000 */
.L_x_84:
[----:B------:R-:W-:Y:S01]  /*1600*/  ISETP.GT.U32.AND P0, PT, R0, 0x1f, PT ;  /* 0x0000001f0000780c */ /* 0x000fe20003f04070 */
[----:B------:R2:W-:Y:S01]  /*1610*/  STS [R7.X4+0x10], R2 ;  /* 0x0000100207007388 */ /* 0x0005e20000004800 */
[----:B------:R-:W-:Y:S03]  /*1620*/  BSSY B0, `(.L_x_86) ;  /* 0x00000a2000007945 */ /* 0x000fe60003800000 */
[----:B------:R-:W-:Y:S08]  /*1630*/  BAR.SYNC.DEFER_BLOCKING 0x0 ;  /* 0x0000000000007b1d */ /* 0x000ff00000010000 */
[----:B------:R-:W-:Y:S05]  /*1640*/  @P0 BRA `(.L_x_87) ;  /* 0x000009f000000947 */ /* 0x000fea0003800000 */
[----:B--2---:R-:W-:-:S05]  /*1650*/  IMAD R2, R0, 0x84, RZ ;  /* 0x0000008400027824 */ /* 0x004fca00078e02ff */
[----:B------:R-:W-:Y:S04]  /*1660*/  LDS R6, [R2+0x14] ;  /* 0x0000140002067984 */ /* 0x000fe80000000800 */
[----:B------:R-:W-:Y:S04]  /*1670*/  LDS R9, [R2+0x10] ;  /* 0x0000100002097984 */ /* 0x000fe80000000800 */
[----:B0-----:R-:W0:Y:S04]  /*1680*/  LDS R8, [R2+0x18] ;  /* 0x0000180002087984 */ /* 0x001e280000000800 */
[----:B------:R-:W-:Y:S04]  /*1690*/  LDS R27, [R2+0x1c] ;  /* 0x00001c00021b7984 */ /* 0x000fe80000000800 */
[----:B------:R-:W2:Y:S04]  /*16a0*/  LDS R22, [R2+0x20] ;  /* 0x0000200002167984 */ /* 0x000ea80000000800 */
[----:B------:R-:W-:Y:S04]  /*16b0*/  LDS R14, [R2+0x24] ;  /* 0x00002400020e7984 */ /* 0x000fe80000000800 */
[----:B------:R-:W3:Y:S04]  /*16c0*/  LDS R19, [R2+0x28] ;  /* 0x0000280002137984 */ /* 0x000ee80000000800 */
[----:B------:R-:W-:Y:S04]  /*16d0*/  LDS R16, [R2+0x2c] ;  /* 0x00002c0002107984 */ /* 0x000fe80000000800 */
[----:B------:R-:W4:Y:S04]  /*16e0*/  LDS R21, [R2+0x30] ;  /* 0x0000300002157984 */ /* 0x000f280000000800 */
[----:B-1----:R-:W-:Y:S04]  /*16f0*/  LDS R20, [R2+0x34] ;  /* 0x0000340002147984 */ /* 0x002fe80000000800 */
[----:B------:R-:W1:Y:S04]  /*1700*/  LDS R25, [R2+0x38] ;  /* 0x0000380002197984 */ /* 0x000e680000000800 */
[----:B------:R-:W-:Y:S04]  /*1710*/  LDS R18, [R2+0x3c] ;  /* 0x00003c0002127984 */ /* 0x000fe80000000800 */
[----:B------:R-:W5:Y:S01]  /*1720*/  LDS R23, [R2+0x40] ;  /* 0x0000400002177984 */ /* 0x000f620000000800 */
[----:B0-----:R-:W-:-:S03]  /*1730*/  IADD3 R6, R8, R6, R9 ;  /* 0x0000000608067210 */ /* 0x001fc60007ffe009 */
[----:B------:R-:W-:Y:S04]  /*1740*/  LDS R17, [R2+0x44] ;  /* 0x0000440002117984 */ /* 0x000fe80000000800 */
[----:B------:R-:W0:Y:S01]  /*1750*/  LDS R10, [R2+0x48] ;  /* 0x00004800020a7984 */ /* 0x000e220000000800 */
        /* <DEDUP_REMOVED lines=9> */
[----:B-1----:R-:W-:-:S03]  /*17f0*/  IADD3 R22, R25, R22, R20 ;  /* 0x0000001619167210 */ /* 0x002fc60007ffe014 */
[----:B------:R-:W-:Y:S04]  /*1800*/  LDS R19, [R2+0x64] ;  /* 0x0000640002137984 */ /* 0x000fe80000000800 */
[----:B------:R-:W1:Y:S01]  /*1810*/  LDS R14, [R2+0x68] ;  /* 0x00006800020e7984 */ /* 0x000e620000000800 */
[----:B-----5:R-:W-:-:S03]  /*1820*/  IADD3 R24, R23, R22, R18 ;  /* 0x0000001617187210 */ /* 0x020fc60007ffe012 */
        /* <DEDUP_REMOVED lines=12> */
[----:B------:R-:W4:Y:S01]  /*18f0*/  LDS R10, [R2+0x8c] ;  /* 0x00008c00020a7984 */ /* 0x000f220000000800 */
[----:B-1----:R-:W-:-:S04]  /*1900*/  IADD3 R4, R14, R4, R19 ;  /* 0x000000040e047210 */ /* 0x002fc80007ffe013 */
[----:B-----5:R-:W-:-:S04]  /*1910*/  IADD3 R4, R16, R4, R21 ;  /* 0x0000000410047210 */ /* 0x020fc80007ffe015 */
[----:B0-----:R-:W-:-:S04]  /*1920*/  IADD3 R4, R20, R4, R25 ;  /* 0x0000000414047210 */ /* 0x001fc80007ffe019 */
[----:B--2---:R-:W-:-:S04]  /*1930*/  IADD3 R4, R22, R4, R27 ;  /* 0x0000000416047210 */ /* 0x004fc80007ffe01b */
[----:B---3--:R-:W-:-:S05]  /*1940*/  IADD3 R19, R18, R4, R23 ;  /* 0x0000000412137210 */ /* 0x008fca0007ffe017 */
[----:B----4-:R-:W-:Y:S01]  /*1950*/  IMAD.IADD R19, R19, 0x1, R10 ;  /* 0x0000000113137824 */ /* 0x010fe200078e020a */
[----:B------:R-:W-:Y:S05]  /*1960*/  BRA.DIV ~URZ, `(.L_x_88) ;  /* 0x000015027f007947 */ /* 0x000fea000b800000 */
[----:B------:R0:W1:Y:S02]  /*1970*/  SHFL.UP P0, R4, R19, 0x1, RZ ;  /* 0x0420000013047989 */ /* 0x00006400000000ff */
.L_x_97:
        /* <DEDUP_REMOVED lines=11> */
.L_x_98:
[----:B------:R-:W3:Y:S01]  /*1a30*/  LDS R4, [R2+0x10] ;  /* 0x0000100002047984 */ /* 0x000ee20000000800 */
[----:B--2---:R-:W-:-:S03]  /*1a40*/  IMAD.MOV.U32 R11, RZ, RZ, R8 ;  /* 0x000000ffff0b7224 */ /* 0x004fc600078e0008 */
[----:B------:R-:W2:Y:S01]  /*1a50*/  LDS R18, [R2+0x14] ;  /* 0x0000140002127984 */ /* 0x000ea20000000800 */
[----:B------:R-:W-:-:S03]  /*1a60*/  @P0 IMAD.IADD R11, R11, 0x1, R10 ;  /* 0x000000010b0b0824 */ /* 0x000fc600078e020a */
[----:B------:R-:W4:Y:S01]  /*1a70*/  LDS R20, [R2+0x18] ;  /* 0x0000180002147984 */ /* 0x000f220000000800 */
[----:B0-----:R-:W-:-:S03]  /*1a80*/  IMAD.IADD R19, R11, 0x1, -R19 ;  /* 0x000000010b137824 */ /* 0x001fc600078e0a13 */
[----:B------:R-:W0:Y:S04]  /*1a90*/  LDS R28, [R2+0x1c] ;  /* 0x00001c00021c7984 */ /* 0x000e280000000800 */
[----:B------:R-:W5:Y:S04]  /*1aa0*/  LDS R9, [R2+0x20] ;  /* 0x0000200002097984 */ /* 0x000f680000000800 */
[----:B------:R-:W1:Y:S04]  /*1ab0*/  LDS R29, [R2+0x24] ;  /* 0x00002400021d7984 */ /* 0x000e680000000800 */
[----:B-1----:R-:W1:Y:S04]  /*1ac0*/  LDS R6, [R2+0x28] ;  /* 0x0000280002067984 */ /* 0x002e680000000800 */
[----:B------:R-:W1:Y:S04]  /*1ad0*/  LDS R8, [R2+0x2c] ;  /* 0x00002c0002087984 */ /* 0x000e680000000800 */
[----:B------:R-:W1:Y:S04]  /*1ae0*/  LDS R10, [R2+0x30] ;  /* 0x00003000020a7984 */ /* 0x000e680000000800 */
[----:B------:R-:W1:Y:S04]  /*1af0*/  LDS R14, [R2+0x34] ;  /* 0x00003400020e7984 */ /* 0x000e680000000800 */
[----:B------:R-:W1:Y:S01]  /*1b00*/  LDS R16, [R2+0x38] ;  /* 0x0000380002107984 */ /* 0x000e620000000800 */
[----:B---3--:R-:W-:-:S03]  /*1b10*/  IMAD.IADD R21, R19, 0x1, R4 ;  /* 0x0000000113157824 */ /* 0x008fc600078e0204 */
[----:B------:R-:W-:Y:S01]  /*1b20*/  LDS R22, [R2+0x44] ;  /* 0x0000440002167984 */ /* 0x000fe20000000800 */
[----:B--2---:R-:W-:-:S03]  /*1b30*/  IMAD.IADD R23, R21, 0x1, R18 ;  /* 0x0000000115177824 */ /* 0x004fc600078e0212 */
[----:B------:R-:W2:Y:S01]  /*1b40*/  LDS R18, [R2+0x3c] ;  /* 0x00003c0002127984 */ /* 0x000ea20000000800 */
[----:B----4-:R-:W-:-:S03]  /*1b50*/  IMAD.IADD R25, R23, 0x1, R20 ;  /* 0x0000000117197824 */ /* 0x010fc600078e0214 */
[----:B------:R-:W3:Y:S01]  /*1b60*/  LDS R20, [R2+0x40] ;  /* 0x0000400002147984 */ /* 0x000ee20000000800 */
[----:B0-----:R-:W-:-:S03]  /*1b70*/  IMAD.IADD R28, R25, 0x1, R28 ;  /* 0x00000001191c7824 */ /* 0x001fc600078e021c */
[----:B------:R-:W0:Y:S01]  /*1b80*/  LDS R24, [R2+0x48] ;  /* 0x0000480002187984 */ /* 0x000e220000000800 */
[----:B-----5:R-:W-:-:S03]  /*1b90*/  IMAD.IADD R26, R28, 0x1, R9 ;  /* 0x000000011c1a7824 */ /* 0x020fc600078e0209 */
[----:B------:R-:W4:Y:S01]  /*1ba0*/  LDS R4, [R2+0x4c] ;  /* 0x00004c0002047984 */ /* 0x000f220000000800 */
[----:B------:R-:W-:-:S03]  /*1bb0*/  IMAD.IADD R29, R26, 0x1, R29 ;  /* 0x000000011a1d7824 */ /* 0x000fc600078e021d */
[----:B------:R2:W-:Y:S01]  /*1bc0*/  STS [R2+0x10], R19 ;  /* 0x0000101302007388 */ /* 0x0005e20000000800 */
[----:B-1----:R-:W-:-:S03]  /*1bd0*/  IMAD.IADD R27, R29, 0x1, R6 ;  /* 0x000000011d1b7824 */ /* 0x002fc600078e0206 */
[----:B------:R-:W1:Y:S01]  /*1be0*/  LDS R6, [R2+0x50] ;  /* 0x0000500002067984 */ /* 0x000e620000000800 */
[----:B------:R-:W-:-:S03]  /*1bf0*/  IMAD.IADD R9, R27, 0x1, R8 ;  /* 0x000000011b097824 */ /* 0x000fc600078e0208 */
[----:B------:R-:W5:Y:S01]  /*1c00*/  LDS R8, [R2+0x54] ;  /* 0x0000540002087984 */ /* 0x000f620000000800 */
[----:B------:R-:W-:-:S03]  /*1c10*/  IMAD.IADD R11, R9, 0x1, R10 ;  /* 0x00000001090b7824 */ /* 0x000fc600078e020a */
[----:B------:R-:W1:Y:S01]  /*1c20*/  LDS R10, [R2+0x58] ;  /* 0x00005800020a7984 */ /* 0x000e620000000800 */
[----:B------:R-:W-:-:S03]  /*1c30*/  IMAD.IADD R15, R11, 0x1, R14 ;  /* 0x000000010b0f7824 */ /* 0x000fc600078e020e */
[----:B------:R-:W1:Y:S01]  /*1c40*/  LDS R14, [R2+0x5c] ;  /* 0x00005c00020e7984 */ /* 0x000e620000000800 */
[----:B------:R-:W-:-:S03]  /*1c50*/  IMAD.IADD R17, R15, 0x1, R16 ;  /* 0x000000010f117824 */ /* 0x000fc600078e0210 */
[----:B------:R-:W1:Y:S01]  /*1c60*/  LDS R16, [R2+0x60] ;  /* 0x0000600002107984 */ /* 0x000e620000000800 */
[----:B--2---:R-:W-:-:S03]  /*1c70*/  IMAD.IADD R19, R17, 0x1, R18 ;  /* 0x0000000111137824 */ /* 0x004fc600078e0212 */
[----:B------:R3:W-:Y:S04]  /*1c80*/  STS [R2+0x14], R21 ;  /* 0x0000141502007388 */ /* 0x0007e80000000800 */
[----:B------:R-:W2:Y:S04]  /*1c90*/  LDS R18, [R2+0x64] ;  /* 0x0000640002127984 */ /* 0x000ea80000000800 */
[----:B------:R0:W-:Y:S01]  /*1ca0*/  STS [R2+0x18], R23 ;  /* 0x0000181702007388 */ /* 0x0001e20000000800 */
[----:B---3--:R-:W-:-:S03]  /*1cb0*/  IMAD.IADD R21, R19, 0x1, R20 ;  /* 0x0000000113157824 */ /* 0x008fc600078e0214 */
[----:B------:R-:W3:Y:S04]  /*1cc0*/  LDS R20, [R2+0x68] ;  /* 0x0000680002147984 */ /* 0x000ee80000000800 */
[----:B------:R4:W-:Y:S01]  /*1cd0*/  STS [R2+0x1c], R25 ;  /* 0x00001c1902007388 */ /* 0x0009e20000000800 */
[----:B0-----:R-:W-:-:S03]  /*1ce0*/  IMAD.IADD R23, R21, 0x1, R22 ;  /* 0x0000000115177824 */ /* 0x001fc600078e0216 */
[----:B------:R-:W0:Y:S04]  /*1cf0*/  LDS R22, [R2+0x6c] ;  /* 0x00006c0002167984 */ /* 0x000e280000000800 */
[----:B------:R5:W-:Y:S01]  /*1d00*/  STS [R2+0x20], R28 ;  /* 0x0000201c02007388 */ /* 0x000be20000000800 */
[----:B----4-:R-:W-:-:S03]  /*1d10*/  IMAD.IADD R25, R23, 0x1, R24 ;  /* 0x0000000117197824 */ /* 0x010fc600078e0218 */
[----:B------:R-:W4:Y:S04]  /*1d20*/  LDS R24, [R2+0x70] ;  /* 0x0000700002187984 */ /* 0x000f280000000800 */
[----:B------:R-:W-:Y:S01]  /*1d30*/  STS [R2+0x24], R26 ;  /* 0x0000241a02007388 */ /* 0x000fe20000000800 */
[----:B-----5:R-:W-:-:S03]  /*1d40*/  IMAD.IADD R28, R25, 0x1, R4 ;  /* 0x00000001191c7824 */ /* 0x020fc600078e0204 */
[----:B------:R-:W5:Y:S01]  /*1d50*/  LDS R4, [R2+0x74] ;  /* 0x0000740002047984 */ /* 0x000f620000000800 */
[----:B-1----:R-:W-:-:S03]  /*1d60*/  IMAD.IADD R6, R28, 0x1, R6 ;  /* 0x000000011c067824 */ /* 0x002fc600078e0206 */
[----:B------:R-:W1:Y:S04]  /*1d70*/  LDS R26, [R2+0x78] ;  /* 0x00007800021a7984 */ /* 0x000e680000000800 */
[----:B------:R2:W-:Y:S04]  /*1d80*/  STS [R2+0x28], R29 ;  /* 0x0000281d02007388 */ /* 0x0005e80000000800 */
[----:B------:R3:W-:Y:S04]  /*1d90*/  STS [R2+0x2c], R27 ;  /* 0x00002c1b02007388 */ /* 0x0007e80000000800 */
[----:B------:R-:W-:Y:S01]  /*1da0*/  STS [R2+0x30], R9 ;  /* 0x0000300902007388 */ /* 0x000fe20000000800 */
[----:B--2---:R-:W-:-:S03]  /*1db0*/  IMAD.IADD R29, R6, 0x1, R8 ;  /* 0x00000001061d7824 */ /* 0x004fc600078e0208 */
[----:B------:R-:W2:Y:S01]  /*1dc0*/  LDS R8, [R2+0x7c] ;  /* 0x00007c0002087984 */ /* 0x000ea20000000800 */
[----:B---3--:R-:W-:-:S03]  /*1dd0*/  IMAD.IADD R27, R29, 0x1, R10 ;  /* 0x000000011d1b7824 */ /* 0x008fc600078e020a */
[----:B------:R-:W3:Y:S01]  /*1de0*/  LDS R9, [R2+0x80] ;  /* 0x0000800002097984 */ /* 0x000ee20000000800 */
[----:B------:R-:W-:-:S03]  /*1df0*/  IMAD.IADD R14, R27, 0x1, R14 ;  /* 0x000000011b0e7824 */ /* 0x000fc600078e020e */
[----:B------:R-:W2:Y:S04]  /*1e00*/  LDS R10, [R2+0x84] ;  /* 0x00008400020a7984 */ /* 0x000ea80000000800 */
[----:B------:R0:W-:Y:S04]  /*1e10*/  STS [R2+0x34], R11 ;  /* 0x0000340b02007388 */ /* 0x0001e80000000800 */
[----:B------:R1:W-:Y:S04]  /*1e20*/  STS [R2+0x38], R15 ;  /* 0x0000380f02007388 */ /* 0x0003e80000000800 */
[----:B------:R4:W-:Y:S01]  /*1e30*/  STS [R2+0x3c], R17 ;  /* 0x00003c1102007388 */ /* 0x0009e20000000800 */
[----:B0-----:R-:W-:-:S03]  /*1e40*/  IMAD.IADD R11, R14, 0x1, R16 ;  /* 0x000000010e0b7824 */ /* 0x001fc600078e0210 */
[----:B------:R-:W0:Y:S01]  /*1e50*/  LDS R16, [R2+0x88] ;  /* 0x0000880002107984 */ /* 0x000e220000000800 */
[----:B-1----:R-:W-:-:S03]  /*1e60*/  IMAD.IADD R15, R11, 0x1, R18 ;  /* 0x000000010b0f7824 */ /* 0x002fc600078e0212 */
[----:B------:R1:W-:Y:S01]  /*1e70*/  STS [R2+0x40], R19 ;  /* 0x0000401302007388 */ /* 0x0003e20000000800 */
[----:B------:R-:W-:-:S03]  /*1e80*/  IMAD.IADD R20, R15, 0x1, R20 ;  /* 0x000000010f147824 */ /* 0x000fc600078e0214 */
[----:B------:R1:W-:Y:S01]  /*1e90*/  STS [R2+0x44], R21 ;  /* 0x0000441502007388 */ /* 0x0003e20000000800 */
[----:B------:R-:W-:-:S03]  /*1ea0*/  IMAD.IADD R22, R20, 0x1, R22 ;  /* 0x0000000114167824 */ /* 0x000fc600078e0216 */
[----:B------:R0:W-:Y:S01]  /*1eb0*/  STS [R2+0x48], R23 ;  /* 0x0000481702007388 */ /* 0x0001e20000000800 */
[----:B----4-:R-:W-:-:S03]  /*1ec0*/  IMAD.IADD R17, R22, 0x1, R24 ;  /* 0x0000000116117824 */ /* 0x010fc600078e0218 */
[----:B------:R4:W-:Y:S01]  /*1ed0*/  STS [R2+0x4c], R25 ;  /* 0x00004c1902007388 */ /* 0x0009e20000000800 */
[----:B-----5:R-:W-:-:S03]  /*1ee0*/  IMAD.IADD R4, R17, 0x1, R4 ;  /* 0x0000000111047824 */ /* 0x020fc600078e0204 */
[----:B------:R4:W-:Y:S01]  /*1ef0*/  STS [R2+0x50], R28 ;  /* 0x0000501c02007388 */ /* 0x0009e20000000800 */
[----:B-1----:R-:W-:-:S03]  /*1f00*/  IMAD.IADD R19, R4, 0x1, R26 ;  /* 0x0000000104137824 */ /* 0x002fc600078e021a */
[----:B------:R4:W-:Y:S01]  /*1f10*/  STS [R2+0x54], R6 ;  /* 0x0000540602007388 */ /* 0x0009e20000000800 */
[----:B--2---:R-:W-:-:S03]  /*1f20*/  IMAD.IADD R8, R19, 0x1, R8 ;  /* 0x0000000113087824 */ /* 0x004fc600078e0208 */
[----:B------:R4:W-:Y:S01]  /*1f30*/  STS [R2+0x58], R29 ;  /* 0x0000581d02007388 */ /* 0x0009e20000000800 */
[----:B---3--:R-:W-:-:S03]  /*1f40*/  IMAD.IADD R9, R8, 0x1, R9 ;  /* 0x0000000108097824 */ /* 0x008fc600078e0209 */
[----:B------:R4:W-:Y:S01]  /*1f50*/  STS [R2+0x5c], R27 ;  /* 0x00005c1b02007388 */ /* 0x0009e20000000800 */
[----:B------:R-:W-:-:S03]  /*1f60*/  IMAD.IADD R21, R9, 0x1, R10 ;  /* 0x0000000109157824 */ /* 0x000fc600078e020a */
[----:B------:R4:W-:Y:S01]  /*1f70*/  STS [R2+0x60], R14 ;  /* 0x0000600e02007388 */ /* 0x0009e20000000800 */
[----:B0-----:R-:W-:-:S03]  /*1f80*/  IMAD.IADD R23, R21, 0x1, R16 ;  /* 0x0000000115177824 */ /* 0x001fc600078e0210 */
        /* <DEDUP_REMOVED lines=11> */
.L_x_87:
[----:B--2---:R-:W-:Y:S05]  /*2040*/  BSYNC B0 ;  /* 0x0000000000007941 */ /* 0x004fea0003800000 */
.L_x_86:
[----:B------:R-:W-:Y:S01]  /*2050*/  WARPSYNC 0xffffffff ;  /* 0xffffffff00007948 */ /* 0x000fe20003800000 */
[----:B------:R-:W-:Y:S01]  /*2060*/  BAR.SYNC.DEFER_BLOCKING 0x0 ;  /* 0x0000000000007b1d */ /* 0x000fe20000010000 */
[----:B------:R-:W-:-:S02]  /*2070*/  ISETP.GT.AND P0, PT, R0, c[0x0][0x180], PT ;  /* 0x0000600000007a0c */ /* 0x000fc40003f04270 */
[----:B------:R-:W-:-:S03]  /*2080*/  ISETP.NE.AND P1, PT, R0, c[0x0][0x180], PT ;  /* 0x0000600000007a0c */ /* 0x000fc60003f25270 */
[----:B------:R-:W-:Y:S08]  /*2090*/  BSSY B0, `(.L_x_90) ;  /* 0x00000ae000007945 */ /* 0x000ff00003800000 */
[----:B0---4-:R-:W-:Y:S02]  /*20a0*/  @!P0 IMAD.IADD R8, R5, 0x1, R0 ;  /* 0x0000000105088824 */ /* 0x011fe400078e0200 */
[----:B------:R-:W-:-:S04]  /*20b0*/  @!P0 IMAD.MOV.U32 R9, RZ, RZ, 0x4 ;  /* 0x00000004ff098424 */ /* 0x000fc800078e00ff */
[----:B------:R-:W-:Y:S01]  /*20c0*/  @!P0 IMAD.WIDE R8, R8, R9, c[0x0][0x1c0] ;  /* 0x0000700008088625 */ /* 0x000fe200078e0209 */
[----:B------:R-:W0:Y:S04]  /*20d0*/  LDS R7, [R7.X4+0x10] ;  /* 0x0000100007077984 */ /* 0x000e280000004800 */
[----:B0-----:R0:W-:Y:S01]  /*20e0*/  @!P0 STG.E [R8.64], R7 ;  /* 0x0000000708008986 */ /* 0x0011e2000c101906 */
[----:B------:R-:W-:-:S03]  /*20f0*/  ISETP.GE.U32.AND P0, PT, R0, c[0x0][0x180], PT ;  /* 0x0000600000007a0c */ /* 0x000fc60003f06070 */
[----:B------:R0:W-:Y:S04]  /*2100*/  @!P1 STG.E [R12.64], R7 ;  /* 0x000000070c009986 */ /* 0x0001e8000c101906 */
[----:B------:R-:W-:Y:S06]  /*2110*/  BAR.SYNC.DEFER_BLOCKING 0x0 ;  /* 0x0000000000007b1d */ /* 0x000fec0000010000 */
[----:B------:R-:W-:Y:S05]  /*2120*/  @P0 BRA `(.L_x_91) ;  /* 0x00000a4000000947 */ /* 0x000fea0003800000 */
[----:B------:R-:W-:Y:S02]  /*2130*/  IMAD.IADD R6, R5, 0x1, R0 ;  /* 0x0000000105067824 */ /* 0x000fe400078e0200 */
[----:B0-----:R-:W-:-:S03]  /*2140*/  IMAD.MOV.U32 R9, RZ, RZ, 0x4 ;  /* 0x00000004ff097424 */ /* 0x001fc600078e00ff */
[C---:B------:R-:W-:Y:S01]  /*2150*/  IADD3 R8, R6.reuse, 0x1, RZ ;  /* 0x0000000106087810 */ /* 0x040fe20007ffe0ff */
[----:B------:R-:W-:-:S04]  /*2160*/  IMAD.WIDE.U32 R6, R6, R9, c[0x0][0x1c0] ;  /* 0x0000700006067625 */ /* 0x000fc800078e0009 */
[----:B------:R-:W-:Y:S02]  /*2170*/  IMAD.WIDE.U32 R8, R8, R9, c[0x0][0x1c0] ;  /* 0x0000700008087625 */ /* 0x000fe400078e0009 */
[----:B------:R-:W2:Y:S04]  /*2180*/  LDG.E R7, [R6.64] ;  /* 0x0000000606077981 */ /* 0x000ea8000c1e1900 */
[----:B------:R-:W2:Y:S02]  /*2190*/  LDG.E R2, [R8.64] ;  /* 0x0000000608027981 */ /* 0x000ea4000c1e1900 */
[----:B--2---:R-:W-:-:S13]  /*21a0*/  ISETP.GE.AND P0, PT, R7, R2, PT ;  /* 0x000000020700720c */ /* 0x004fda0003f06270 */
[----:B------:R-:W-:Y:S05]  /*21b0*/  @P0 BRA `(.L_x_91) ;  /* 0x000009b000000947 */ /* 0x000fea0003800000 */
[----:B------:R-:W0:Y:S01]  /*21c0*/  I2F.U32.RP R6, c[0x0][0x170] ;  /* 0x00005c0000067b06 */ /* 0x000e220000209000 */
[----:B------:R-:W-:Y:S01]  /*21d0*/  IADD3 R11, R7, c[0x0][0x170], RZ ;  /* 0x00005c00070b7a10 */ /* 0x000fe20007ffe0ff */
[----:B------:R-:W-:Y:S01]  /*21e0*/  BSSY B1, `(.L_x_92) ;  /* 0x000003a000017945 */ /* 0x000fe20003800000 */
[----:B------:R-:W-:Y:S02]  /*21f0*/  LOP3.LUT R4, RZ, R7, RZ, 0x33, !PT ;  /* 0x00000007ff047212 */ /* 0x000fe400078e33ff */
[----:B------:R-:W-:-:S05]  /*2200*/  IMNMX R11, R2, R11, !PT ;  /* 0x0000000b020b7217 */ /* 0x000fca0007800200 */
[----:B------:R-:W-:Y:S01]  /*2210*/  IMAD.IADD R4, R11, 0x1, R4 ;  /* 0x000000010b047824 */ /* 0x000fe200078e0204 */
[----:B0-----:R-:W0:Y:S02]  /*2220*/  MUFU.RCP R6, R6 ;  /* 0x0000000600067308 */ /* 0x001e240000001000 */
[----:B0-----:R-:W-:-:S06]  /*2230*/  IADD3 R8, R6, 0xffffffe, RZ ;  /* 0x0ffffffe06087810 */ /* 0x001fcc0007ffe0ff */
[----:B------:R0:W2:Y:S02]  /*2240*/  F2I.FTZ.U32.TRUNC.NTZ R9, R8 ;  /* 0x0000000800097305 */ /* 0x0000a4000021f000 */
[----:B0-----:R-:W-:Y:S02]  /*2250*/  IMAD.MOV.U32 R8, RZ, RZ, RZ ;  /* 0x000000ffff087224 */ /* 0x001fe400078e00ff */
[----:B--2---:R-:W-:-:S04]  /*2260*/  IMAD.MOV R13, RZ, RZ, -R9 ;  /* 0x000000ffff0d7224 */ /* 0x004fc800078e0a09 */
[----:B------:R-:W-:-:S04]  /*2270*/  IMAD R13, R13, c[0x0][0x170], RZ ;  /* 0x00005c000d0d7a24 */ /* 0x000fc800078e02ff */
[----:B------:R-:W-:-:S06]  /*2280*/  IMAD.HI.U32 R9, R9, R13, R8 ;  /* 0x0000000d09097227 */ /* 0x000fcc00078e0008 */
[----:B------:R-:W-:-:S04]  /*2290*/  IMAD.HI.U32 R9, R9, R4, RZ ;  /* 0x0000000409097227 */ /* 0x000fc800078e00ff */
[----:B------:R-:W-:-:S04]  /*22a0*/  IMAD.MOV R11, RZ, RZ, -R9 ;  /* 0x000000ffff0b7224 */ /* 0x000fc800078e0a09 */
[----:B------:R-:W-:-:S05]  /*22b0*/  IMAD R4, R11, c[0x0][0x170], R4 ;  /* 0x00005c000b047a24 */ /* 0x000fca00078e0204 */
[----:B------:R-:W-:-:S13]  /*22c0*/  ISETP.GE.U32.AND P0, PT, R4, c[0x0][0x170], PT ;  /* 0x00005c0004007a0c */ /* 0x000fda0003f06070 */
[----:B------:R-:W-:Y:S02]  /*22d0*/  @P0 IADD3 R4, R4, -c[0x0][0x170], RZ ;  /* 0x80005c0004040a10 */ /* 0x000fe40007ffe0ff */
[----:B------:R-:W-:Y:S02]  /*22e0*/  @P0 IADD3 R9, R9, 0x1, RZ ;  /* 0x0000000109090810 */ /* 0x000fe40007ffe0ff */
[----:B------:R-:W-:Y:S02]  /*22f0*/  ISETP.GE.U32.AND P1, PT, R4, c[0x0][0x170], PT ;  /* 0x00005c0004007a0c */ /* 0x000fe40003f26070 */
[----:B------:R-:W-:Y:S02]  /*2300*/  ISETP.NE.U32.AND P0, PT, RZ, c[0x0][0x170], PT ;  /* 0x00005c00ff007a0c */ /* 0x000fe40003f05070 */
[----:B------:R-:W-:-:S09]  /*2310*/  LOP3.LUT R4, RZ, c[0x0][0x170], RZ, 0x33, !PT ;  /* 0x00005c00ff047a12 */ /* 0x000fd200078e33ff */
[----:B------:R-:W-:-:S04]  /*2320*/  @P1 IADD3 R9, R9, 0x1, RZ ;  /* 0x0000000109091810 */ /* 0x000fc80007ffe0ff */
[----:B------:R-:W-:-:S04]  /*2330*/  SEL R9, R4, R9, !P0 ;  /* 0x0000000904097207 */ /* 0x000fc80004000000 */
[C---:B------:R-:W-:Y:S02]  /*2340*/  IADD3 R6, R9.reuse, 0x1, RZ ;  /* 0x0000000109067810 */ /* 0x040fe40007ffe0ff */
[----:B------:R-:W-:Y:S02]  /*2350*/  ISETP.GE.U32.AND P3, PT, R9, 0x3, PT ;  /* 0x000000030900780c */ /* 0x000fe40003f66070 */
[----:B------:R-:W-:-:S13]  /*2360*/  LOP3.LUT P0, R10, R6, 0x3, RZ, 0xc0, !PT ;  /* 0x00000003060a7812 */ /* 0x000fda000780c0ff */
[----:B------:R-:W-:Y:S05]  /*2370*/  @!P0 BRA `(.L_x_93) ;  /* 0x0000020000008947 */ /* 0x000fea0003800000 */
[----:B------:R-:W-:Y:S02]  /*2380*/  IABS R6, c[0x0][0x170] ;  /* 0x00005c0000067a13 */ /* 0x000fe40000000000 */
[----:B------:R-:W-:Y:S02]  /*2390*/  ISETP.NE.AND P4, PT, RZ, c[0x0][0x170], PT ;  /* 0x00005c00ff007a0c */ /* 0x000fe40003f85270 */
[----:B------:R-:W0:Y:S01]  /*23a0*/  I2F.RP R11, R6 ;  /* 0x00000006000b7306 */ /* 0x000e220000209400 */
[----:B------:R-:W-:-:S07]  /*23b0*/  IABS R16, c[0x0][0x170] ;  /* 0x00005c0000107a13 */ /* 0x000fce0000000000 */
[----:B0-----:R-:W0:Y:S02]  /*23c0*/  MUFU.RCP R11, R11 ;  /* 0x0000000b000b7308 */ /* 0x001e240000001000 */
[----:B0-----:R-:W-:Y:S01]  /*23d0*/  IADD3 R8, R11, 0xffffffe, RZ ;  /* 0x0ffffffe0b087810 */ /* 0x001fe20007ffe0ff */
[----:B------:R-:W-:-:S05]  /*23e0*/  IMAD.MOV.U32 R11, RZ, RZ, 0x4 ;  /* 0x00000004ff0b7424 */ /* 0x000fca00078e00ff */
[----:B------:R0:W2:Y:S02]  /*23f0*/  F2I.FTZ.U32.TRUNC.NTZ R9, R8 ;  /* 0x0000000800097305 */ /* 0x0000a4000021f000 */
[----:B0-----:R-:W-:Y:S02]  /*2400*/  IMAD.MOV.U32 R8, RZ, RZ, RZ ;  /* 0x000000ffff087224 */ /* 0x001fe400078e00ff */
[----:B--2---:R-:W-:-:S04]  /*2410*/  IMAD.MOV R13, RZ, RZ, -R9 ;  /* 0x000000ffff0d7224 */ /* 0x004fc800078e0a09 */
[----:B------:R-:W-:-:S04]  /*2420*/  IMAD R13, R13, R6, RZ ;  /* 0x000000060d0d7224 */ /* 0x000fc800078e02ff */
[----:B------:R-:W-:-:S04]  /*2430*/  IMAD.HI.U32 R14, R9, R13, R8 ;  /* 0x0000000d090e7227 */ /* 0x000fc800078e0008 */
.L_x_94:
[----:B0-----:R-:W-:Y:S02]  /*2440*/  IABS R9, R7 ;  /* 0x0000000700097213 */ /* 0x001fe40000000000 */
[----:B------:R-:W-:-:S03]  /*2450*/  IADD3 R10, R10, -0x1, RZ ;  /* 0xffffffff0a0a7810 */ /* 0x000fc60007ffe0ff */
[----:B------:R-:W-:-:S04]  /*2460*/  IMAD.HI.U32 R8, R14, R9, RZ ;  /* 0x000000090e087227 */ /* 0x000fc800078e00ff */
[----:B------:R-:W-:-:S04]  /*2470*/  IMAD.MOV R12, RZ, RZ, -R8 ;  /* 0x000000ffff0c7224 */ /* 0x000fc800078e0a08 */
[----:B------:R-:W-:-:S05]  /*2480*/  IMAD R9, R16, R12, R9 ;  /* 0x0000000c10097224 */ /* 0x000fca00078e0209 */
[----:B------:R-:W-:-:S13]  /*2490*/  ISETP.GT.U32.AND P1, PT, R6, R9, PT ;  /* 0x000000090600720c */ /* 0x000fda0003f24070 */
[----:B------:R-:W-:Y:S01]  /*24a0*/  @!P1 IMAD.IADD R9, R9, 0x1, -R16 ;  /* 0x0000000109099824 */ /* 0x000fe200078e0a10 */
[----:B------:R-:W-:-:S04]  /*24b0*/  @!P1 IADD3 R8, R8, 0x1, RZ ;  /* 0x0000000108089810 */ /* 0x000fc80007ffe0ff */
[----:B------:R-:W-:Y:S02]  /*24c0*/  ISETP.GE.U32.AND P0, PT, R9, R6, PT ;  /* 0x000000060900720c */ /* 0x000fe40003f06070 */
[C---:B------:R-:W-:Y:S02]  /*24d0*/  LOP3.LUT R9, R7.reuse, c[0x0][0x170], RZ, 0x3c, !PT ;  /* 0x00005c0007097a12 */ /* 0x040fe400078e3cff */
[----:B------:R-:W-:Y:S02]  /*24e0*/  IADD3 R7, R7, c[0x0][0x170], RZ ;  /* 0x00005c0007077a10 */ /* 0x000fe40007ffe0ff */
[----:B------:R-:W-:-:S07]  /*24f0*/  ISETP.GE.AND P2, PT, R9, RZ, PT ;  /* 0x000000ff0900720c */ /* 0x000fce0003f46270 */
[----:B------:R-:W-:Y:S02]  /*2500*/  @P0 IADD3 R8, R8, 0x1, RZ ;  /* 0x0000000108080810 */ /* 0x000fe40007ffe0ff */
[----:B------:R-:W-:-:S04]  /*2510*/  ISETP.NE.AND P0, PT, R10, RZ, PT ;  /* 0x000000ff0a00720c */ /* 0x000fc80003f05270 */
[----:B------:R-:W-:-:S05]  /*2520*/  @!P2 IMAD.MOV R8, RZ, RZ, -R8 ;  /* 0x000000ffff08a224 */ /* 0x000fca00078e0a08 */
[----:B------:R-:W-:-:S05]  /*2530*/  SEL R8, R4, R8, !P4 ;  /* 0x0000000804087207 */ /* 0x000fca0006000000 */
[----:B------:R-:W-:-:S04]  /*2540*/  IMAD.IADD R8, R3, 0x1, R8 ;  /* 0x0000000103087824 */ /* 0x000fc800078e0208 */
[----:B------:R-:W-:-:S05]  /*2550*/  IMAD.WIDE R8, R8, R11, c[0x0][0x1a0] ;  /* 0x0000680008087625 */ /* 0x000fca00078e020b */
[----:B------:R0:W-:Y:S01]  /*2560*/  STG.E [R8.64], R0 ;  /* 0x0000000008007986 */ /* 0x0001e2000c101906 */
[----:B------:R-:W-:Y:S05]  /*2570*/  @P0 BRA `(.L_x_94) ;  /* 0xfffffec000000947 */ /* 0x000fea000383ffff */
.L_x_93:
[----:B------:R-:W-:Y:S05]  /*2580*/  BSYNC B1 ;  /* 0x0000000000017941 */ /* 0x000fea0003800000 */
.L_x_92:
[----:B------:R-:W-:Y:S05]  /*2590*/  @!P3 BRA `(.L_x_91) ;  /* 0x000005d00000b947 */ /* 0x000fea0003800000 */
[----:B------:R-:W-:-:S04]  /*25a0*/  IABS R4, c[0x0][0x170] ;  /* 0x00005c0000047a13 */ /* 0x000fc80000000000 */
[----:B------:R-:W2:Y:S08]  /*25b0*/  I2F.RP R10, R4 ;  /* 0x00000004000a7306 */ /* 0x000eb00000209400 */
[----:B--2---:R-:W2:Y:S02]  /*25c0*/  MUFU.RCP R10, R10 ;  /* 0x0000000a000a7308 */ /* 0x004ea40000001000 */
[----:B0-2---:R-:W-:-:S06]  /*25d0*/  IADD3 R8, R10, 0xffffffe, RZ ;  /* 0x0ffffffe0a087810 */ /* 0x005fcc0007ffe0ff */
[----:B------:R0:W2:Y:S02]  /*25e0*/  F2I.FTZ.U32.TRUNC.NTZ R9, R8 ;  /* 0x0000000800097305 */ /* 0x0000a4000021f000 */
[----:B0-----:R-:W-:Y:S02]  /*25f0*/  IMAD.MOV.U32 R8, RZ, RZ, RZ ;  /* 0x000000ffff087224 */ /* 0x001fe400078e00ff */
[----:B--2---:R-:W-:-:S04]  /*2600*/  IMAD.MOV R11, RZ, RZ, -R9 ;  /* 0x000000ffff0b7224 */ /* 0x004fc800078e0a09 */
[----:B------:R-:W-:-:S04]  /*2610*/  IMAD R11, R11, R4, RZ ;  /* 0x000000040b0b7224 */ /* 0x000fc800078e02ff */
[----:B------:R-:W-:-:S04]  /*2620*/  IMAD.HI.U32 R6, R9, R11, R8 ;  /* 0x0000000b09067227 */ /* 0x000fc800078e0008 */
.L_x_95:
[----:B0-----:R-:W-:Y:S02]  /*2630*/  IABS R13, c[0x0][0x170] ;  /* 0x00005c00000d7a13 */ /* 0x001fe40000000000 */
[----:B------:R-:W-:Y:S02]  /*2640*/  IABS R11, R7 ;  /* 0x00000007000b7213 */ /* 0x000fe40000000000 */
[----:B------:R-:W0:Y:S01]  /*2650*/  I2F.RP R14, R13 ;  /* 0x0000000d000e7306 */ /* 0x000e220000209400 */
[C---:B------:R-:W-:Y:S02]  /*2660*/  IADD3 R12, R7.reuse, c[0x0][0x170], RZ ;  /* 0x00005c00070c7a10 */ /* 0x040fe40007ffe0ff */
[----:B------:R-:W-:Y:S01]  /*2670*/  IMAD.HI.U32 R10, R6, R11, RZ ;  /* 0x0000000b060a7227 */ /* 0x000fe200078e00ff */
[----:B------:R-:W-:Y:S02]  /*2680*/  LOP3.LUT R7, R7, c[0x0][0x170], RZ, 0x3c, !PT ;  /* 0x00005c0007077a12 */ /* 0x000fe400078e3cff */
[----:B------:R-:W-:Y:S01]  /*2690*/  IADD3 R15, R12, c[0x0][0x170], RZ ;  /* 0x00005c000c0f7a10 */ /* 0x000fe20007ffe0ff */
[----:B------:R-:W-:Y:S01]  /*26a0*/  IMAD.MOV R6, RZ, RZ, -R10 ;  /* 0x000000ffff067224 */ /* 0x000fe200078e0a0a */
[----:B------:R-:W-:-:S02]  /*26b0*/  ISETP.GE.AND P3, PT, R7, RZ, PT ;  /* 0x000000ff0700720c */ /* 0x000fc40003f66270 */
[----:B------:R-:W-:Y:S01]  /*26c0*/  IABS R19, R15 ;  /* 0x0000000f00137213 */ /* 0x000fe20000000000 */
[----:B------:R-:W-:Y:S01]  /*26d0*/  IMAD R11, R13, R6, R11 ;  /* 0x000000060d0b7224 */ /* 0x000fe200078e020b */
[----:B0-----:R-:W0:Y:S04]  /*26e0*/  MUFU.RCP R14, R14 ;  /* 0x0000000e000e7308 */ /* 0x001e280000001000 */
[----:B------:R-:W-:-:S13]  /*26f0*/  ISETP.GT.U32.AND P2, PT, R4, R11, PT ;  /* 0x0000000b0400720c */ /* 0x000fda0003f44070 */
[--C-:B------:R-:W-:Y:S01]  /*2700*/  @!P2 IMAD.IADD R11, R11, 0x1, -R13.reuse ;  /* 0x000000010b0ba824 */ /* 0x100fe200078e0a0d */
[----:B------:R-:W-:Y:S02]  /*2710*/  @!P2 IADD3 R10, R10, 0x1, RZ ;  /* 0x000000010a0aa810 */ /* 0x000fe40007ffe0ff */
[----:B0-----:R-:W-:Y:S02]  /*2720*/  IADD3 R8, R14, 0xffffffe, RZ ;  /* 0x0ffffffe0e087810 */ /* 0x001fe40007ffe0ff */
[----:B------:R-:W-:Y:S02]  /*2730*/  IABS R14, R12 ;  /* 0x0000000c000e7213 */ /* 0x000fe40000000000 */
[----:B------:R0:W2:Y:S01]  /*2740*/  F2I.FTZ.U32.TRUNC.NTZ R9, R8 ;  /* 0x0000000800097305 */ /* 0x0000a2000021f000 */
[----:B------:R-:W-:Y:S01]  /*2750*/  ISETP.GE.U32.AND P0, PT, R11, R4, PT ;  /* 0x000000040b00720c */ /* 0x000fe20003f06070 */
[----:B------:R-:W-:Y:S01]  /*2760*/  IMAD.MOV.U32 R4, RZ, RZ, R13 ;  /* 0x000000ffff047224 */ /* 0x000fe200078e000d */
[----:B------:R-:W-:Y:S01]  /*2770*/  LOP3.LUT R12, R12, c[0x0][0x170], RZ, 0x3c, !PT ;  /* 0x00005c000c0c7a12 */ /* 0x000fe200078e3cff */
[----:B0-----:R-:W-:-:S10]  /*2780*/  IMAD.MOV.U32 R8, RZ, RZ, RZ ;  /* 0x000000ffff087224 */ /* 0x001fd400078e00ff */
[----:B------:R-:W-:Y:S01]  /*2790*/  @P0 IADD3 R10, R10, 0x1, RZ ;  /* 0x000000010a0a0810 */ /* 0x000fe20007ffe0ff */
[----:B--2---:R-:W-:-:S04]  /*27a0*/  IMAD.MOV R16, RZ, RZ, -R9 ;  /* 0x000000ffff107224 */ /* 0x004fc800078e0a09 */
[----:B------:R-:W-:Y:S02]  /*27b0*/  @!P3 IMAD.MOV R10, RZ, RZ, -R10 ;  /* 0x000000ffff0ab224 */ /* 0x000fe400078e0a0a */
[----:B-1----:R-:W-:-:S04]  /*27c0*/  IMAD R17, R16, R13, RZ ;  /* 0x0000000d10117224 */ /* 0x002fc800078e02ff */
[----:B------:R-:W-:Y:S01]  /*27d0*/  IMAD.HI.U32 R6, R9, R17, R8 ;  /* 0x0000001109067227 */ /* 0x000fe200078e0008 */
[C---:B------:R-:W-:Y:S02]  /*27e0*/  IADD3 R8, R15.reuse, c[0x0][0x170], RZ ;  /* 0x00005c000f087a10 */ /* 0x040fe40007ffe0ff */
[----:B------:R-:W-:Y:S01]  /*27f0*/  LOP3.LUT R15, R15, c[0x0][0x170], RZ, 0x3c, !PT ;  /* 0x00005c000f0f7a12 */ /* 0x000fe200078e3cff */
[----:B------:R-:W-:Y:S01]  /*2800*/  IMAD.MOV.U32 R17, RZ, RZ, R14 ;  /* 0x000000ffff117224 */ /* 0x000fe200078e000e */
[----:B------:R-:W-:Y:S01]  /*2810*/  IABS R21, R8 ;  /* 0x0000000800157213 */ /* 0x000fe20000000000 */
[----:B------:R-:W-:Y:S01]  /*2820*/  IMAD.HI.U32 R9, R6, R19, RZ ;  /* 0x0000001306097227 */ /* 0x000fe200078e00ff */
[----:B------:R-:W-:-:S03]  /*2830*/  LOP3.LUT R7, R8, c[0x0][0x170], RZ, 0x3c, !PT ;  /* 0x00005c0008077a12 */ /* 0x000fc600078e3cff */
[----:B------:R-:W-:-:S04]  /*2840*/  IMAD.HI.U32 R14, R6, R17, RZ ;  /* 0x00000011060e7227 */ /* 0x000fc800078e00ff */
[----:B------:R-:W-:Y:S02]  /*2850*/  IMAD.MOV R16, RZ, RZ, -R14 ;  /* 0x000000ffff107224 */ /* 0x000fe400078e0a0e */
[----:B------:R-:W-:-:S04]  /*2860*/  IMAD.HI.U32 R11, R6, R21, RZ ;  /* 0x00000015060b7227 */ /* 0x000fc800078e00ff */
[C---:B------:R-:W-:Y:S02]  /*2870*/  IMAD R17, R13.reuse, R16, R17 ;  /* 0x000000100d117224 */ /* 0x040fe400078e0211 */
[----:B------:R-:W-:Y:S02]  /*2880*/  IMAD.MOV R18, RZ, RZ, -R9 ;  /* 0x000000ffff127224 */ /* 0x000fe400078e0a09 */
[----:B------:R-:W-:Y:S01]  /*2890*/  IMAD.MOV R16, RZ, RZ, -R11 ;  /* 0x000000ffff107224 */ /* 0x000fe200078e0a0b */
[----:B------:R-:W-:Y:S01]  /*28a0*/  ISETP.GT.U32.AND P6, PT, R4, R17, PT ;  /* 0x000000110400720c */ /* 0x000fe20003fc4070 */
[C---:B------:R-:W-:Y:S01]  /*28b0*/  IMAD R19, R13.reuse, R18, R19 ;  /* 0x000000120d137224 */ /* 0x040fe200078e0213 */
[----:B------:R-:W-:Y:S01]  /*28c0*/  LOP3.LUT R18, RZ, c[0x0][0x170], RZ, 0x33, !PT ;  /* 0x00005c00ff127a12 */ /* 0x000fe200078e33ff */
[----:B------:R-:W-:-:S03]  /*28d0*/  IMAD R21, R13, R16, R21 ;  /* 0x000000100d157224 */ /* 0x000fc600078e0215 */
[C---:B------:R-:W-:Y:S02]  /*28e0*/  ISETP.GT.U32.AND P5, PT, R4.reuse, R19, PT ;  /* 0x000000130400720c */ /* 0x040fe40003fa4070 */
[----:B------:R-:W-:-:S05]  /*28f0*/  ISETP.GT.U32.AND P1, PT, R4, R21, PT ;  /* 0x000000150400720c */ /* 0x000fca0003f24070 */
[--C-:B------:R-:W-:Y:S01]  /*2900*/  @!P6 IMAD.IADD R17, R17, 0x1, -R13.reuse ;  /* 0x000000011111e824 */ /* 0x100fe200078e0a0d */
[----:B------:R-:W-:Y:S02]  /*2910*/  @!P6 IADD3 R14, R14, 0x1, RZ ;  /* 0x000000010e0ee810 */ /* 0x000fe40007ffe0ff */
[----:B------:R-:W-:Y:S02]  /*2920*/  ISETP.GE.AND P6, PT, R12, RZ, PT ;  /* 0x000000ff0c00720c */ /* 0x000fe40003fc6270 */
[-C--:B------:R-:W-:Y:S01]  /*2930*/  ISETP.GE.U32.AND P4, PT, R17, R4.reuse, PT ;  /* 0x000000041100720c */ /* 0x080fe20003f86070 */
[--C-:B------:R-:W-:Y:S01]  /*2940*/  @!P5 IMAD.IADD R19, R19, 0x1, -R13.reuse ;  /* 0x000000011313d824 */ /* 0x100fe200078e0a0d */
[----:B------:R-:W-:Y:S01]  /*2950*/  @!P5 IADD3 R9, R9, 0x1, RZ ;  /* 0x000000010909d810 */ /* 0x000fe20007ffe0ff */
[----:B------:R-:W-:Y:S01]  /*2960*/  @!P1 IMAD.IADD R21, R21, 0x1, -R13 ;  /* 0x0000000115159824 */ /* 0x000fe200078e0a0d */
[----:B------:R-:W-:Y:S01]  /*2970*/  ISETP.GE.AND P5, PT, R15, RZ, PT ;  /* 0x000000ff0f00720c */ /* 0x000fe20003fa6270 */
[----:B------:R-:W-:Y:S01]  /*2980*/  IMAD.MOV.U32 R17, RZ, RZ, 0x4 ;  /* 0x00000004ff117424 */ /* 0x000fe200078e00ff */
[----:B------:R-:W-:-:S02]  /*2990*/  ISETP.GE.U32.AND P2, PT, R19, R4, PT ;  /* 0x000000041300720c */ /* 0x000fc40003f46070 */
[----:B------:R-:W-:Y:S02]  /*29a0*/  ISETP.GE.U32.AND P0, PT, R21, R4, PT ;  /* 0x000000041500720c */ /* 0x000fe40003f06070 */
[----:B------:R-:W-:Y:S02]  /*29b0*/  @!P1 IADD3 R11, R11, 0x1, RZ ;  /* 0x000000010b0b9810 */ /* 0x000fe40007ffe0ff */
[----:B------:R-:W-:Y:S02]  /*29c0*/  ISETP.NE.AND P1, PT, RZ, c[0x0][0x170], PT ;  /* 0x00005c00ff007a0c */ /* 0x000fe40003f25270 */
[----:B------:R-:W-:Y:S02]  /*29d0*/  @P4 IADD3 R14, R14, 0x1, RZ ;  /* 0x000000010e0e4810 */ /* 0x000fe40007ffe0ff */
[----:B------:R-:W-:Y:S02]  /*29e0*/  ISETP.GE.AND P4, PT, R7, RZ, PT ;  /* 0x000000ff0700720c */ /* 0x000fe40003f86270 */
[----:B------:R-:W-:Y:S01]  /*29f0*/  SEL R10, R18, R10, !P1 ;  /* 0x0000000a120a7207 */ /* 0x000fe20004800000 */
[----:B------:R-:W-:Y:S01]  /*2a00*/  @!P6 IMAD.MOV R14, RZ, RZ, -R14 ;  /* 0x000000ffff0ee224 */ /* 0x000fe200078e0a0e */
[----:B------:R-:W-:-:S02]  /*2a10*/  @P2 IADD3 R9, R9, 0x1, RZ ;  /* 0x0000000109092810 */ /* 0x000fc40007ffe0ff */
[----:B------:R-:W-:Y:S01]  /*2a20*/  @P0 IADD3 R11, R11, 0x1, RZ ;  /* 0x000000010b0b0810 */ /* 0x000fe20007ffe0ff */
[----:B------:R-:W-:Y:S01]  /*2a30*/  IMAD.IADD R10, R3, 0x1, R10 ;  /* 0x00000001030a7824 */ /* 0x000fe200078e020a */
[----:B------:R-:W-:Y:S01]  /*2a40*/  SEL R14, R18, R14, !P1 ;  /* 0x0000000e120e7207 */ /* 0x000fe20004800000 */
[----:B------:R-:W-:Y:S01]  /*2a50*/  @!P5 IMAD.MOV R9, RZ, RZ, -R9 ;  /* 0x000000ffff09d224 */ /* 0x000fe200078e0a09 */
[----:B------:R-:W-:-:S03]  /*2a60*/  IADD3 R7, R8, c[0x0][0x170], RZ ;  /* 0x00005c0008077a10 */ /* 0x000fc60007ffe0ff */
[----:B------:R-:W-:Y:S01]  /*2a70*/  @!P4 IMAD.MOV R11, RZ, RZ, -R11 ;  /* 0x000000ffff0bc224 */ /* 0x000fe200078e0a0b */
[C---:B------:R-:W-:Y:S01]  /*2a80*/  SEL R16, R18.reuse, R9, !P1 ;  /* 0x0000000912107207 */ /* 0x040fe20004800000 */
[----:B------:R-:W-:Y:S01]  /*2a90*/  IMAD.IADD R12, R3, 0x1, R14 ;  /* 0x00000001030c7824 */ /* 0x000fe200078e020e */
[----:B------:R-:W-:Y:S02]  /*2aa0*/  ISETP.GE.AND P0, PT, R7, R2, PT ;  /* 0x000000020700720c */ /* 0x000fe40003f06270 */
[----:B------:R-:W-:Y:S01]  /*2ab0*/  SEL R18, R18, R11, !P1 ;  /* 0x0000000b12127207 */ /* 0x000fe20004800000 */
[----:B------:R-:W-:Y:S02]  /*2ac0*/  IMAD.IADD R14, R3, 0x1, R16 ;  /* 0x00000001030e7824 */ /* 0x000fe400078e0210 */
[----:B------:R-:W-:-:S04]  /*2ad0*/  IMAD.WIDE R10, R10, R17, c[0x0][0x1a0] ;  /* 0x000068000a0a7625 */ /* 0x000fc800078e0211 */
[----:B------:R-:W-:Y:S01]  /*2ae0*/  IMAD.IADD R16, R3, 0x1, R18 ;  /* 0x0000000103107824 */ /* 0x000fe200078e0212 */
[----:B------:R0:W-:Y:S01]  /*2af0*/  STG.E [R10.64], R0 ;  /* 0x000000000a007986 */ /* 0x0001e2000c101906 */
[----:B------:R-:W-:-:S04]  /*2b00*/  IMAD.WIDE R12, R12, R17, c[0x0][0x1a0] ;  /* 0x000068000c0c7625 */ /* 0x000fc800078e0211 */
[-C--:B------:R-:W-:Y:S01]  /*2b10*/  IMAD.WIDE R14, R14, R17.reuse, c[0x0][0x1a0] ;  /* 0x000068000e0e7625 */ /* 0x080fe200078e0211 */
[----:B------:R0:W-:Y:S03]  /*2b20*/  STG.E [R12.64], R0 ;  /* 0x000000000c007986 */ /* 0x0001e6000c101906 */
[----:B------:R-:W-:Y:S01]  /*2b30*/  IMAD.WIDE R16, R16, R17, c[0x0][0x1a0] ;  /* 0x0000680010107625 */ /* 0x000fe200078e0211 */
[----:B------:R0:W-:Y:S04]  /*2b40*/  STG.E [R14.64], R0 ;  /* 0x000000000e007986 */ /* 0x0001e8000c101906 */
[----:B------:R0:W-:Y:S01]  /*2b50*/  STG.E [R16.64], R0 ;  /* 0x0000000010007986 */ /* 0x0001e2000c101906 */
[----:B------:R-:W-:Y:S05]  /*2b60*/  @!P0 BRA `(.L_x_95) ;  /* 0xfffffac000008947 */ /* 0x000fea000383ffff */
.L_x_91:
[----:B------:R-:W-:Y:S05]  /*2b70*/  BSYNC B0 ;  /* 0x0000000000007941 */ /* 0x000fea0003800000 */
.L_x_90:
[----:B------:R-:W-:Y:S01]  /*2b80*/  IADD3 R5, R5, c[0x0][0x180], RZ ;  /* 0x0000600005057a10 */ /* 0x000fe20007ffe0ff */
[----:B------:R-:W-:-:S04]  /*2b90*/  IMAD.MOV.U32 R4, RZ, RZ, 0x4 ;  /* 0x00000004ff047424 */ /* 0x000fc800078e00ff */
[----:B------:R-:W-:-:S06]  /*2ba0*/  IMAD.WIDE R4, R5, R4, c[0x0][0x1c0] ;  /* 0x0000700005047625 */ /* 0x000fcc00078e0204 */
[----:B------:R-:W2:Y:S01]  /*2bb0*/  LDG.E R4, [R4.64] ;  /* 0x0000000604047981 */ /* 0x000ea2000c1e1900 */
[----:B0-----:R-:W-:Y:S01]  /*2bc0*/  IABS R8, c[0x0][0x170] ;  /* 0x00005c0000087a13 */ /* 0x001fe20000000000 */
[----:B------:R-:W-:Y:S01]  /*2bd0*/  IMAD.MOV.U32 R6, RZ, RZ, RZ ;  /* 0x000000ffff067224 */ /* 0x000fe200078e00ff */
[----:B------:R-:W-:Y:S02]  /*2be0*/  ULDC UR4, c[0x0][0x194] ;  /* 0x0000650000047ab9 */ /* 0x000fe40000000800 */
[----:B------:R-:W0:Y:S01]  /*2bf0*/  I2F.RP R9, R8 ;  /* 0x0000000800097306 */ /* 0x000e220000209400 */
[----:B------:R-:W-:-:S07]  /*2c00*/  USHF.R.S32.HI UR4, URZ, 0x1f, UR4 ;  /* 0x0000001f3f047899 */ /* 0x000fce0008011404 */
[----:B0-----:R-:W0:Y:S02]  /*2c10*/  MUFU.RCP R9, R9 ;  /* 0x0000000900097308 */ /* 0x001e240000001000 */
[----:B0-----:R-:W-:-:S06]  /*2c20*/  IADD3 R7, R9, 0xffffffe, RZ ;  /* 0x0ffffffe09077810 */ /* 0x001fcc0007ffe0ff */
[----:B------:R-:W0:Y:S02]  /*2c30*/  F2I.FTZ.U32.TRUNC.NTZ R7, R7 ;  /* 0x0000000700077305 */ /* 0x000e24000021f000 */
[----:B0-----:R-:W-:-:S04]  /*2c40*/  IMAD.MOV R11, RZ, RZ, -R7 ;  /* 0x000000ffff0b7224 */ /* 0x001fc800078e0a07 */
[----:B------:R-:W-:-:S04]  /*2c50*/  IMAD R11, R11, R8, RZ ;  /* 0x000000080b0b7224 */ /* 0x000fc800078e02ff */
[----:B------:R-:W-:Y:S01]  /*2c60*/  IMAD.HI.U32 R2, R7, R11, R6 ;  /* 0x0000000b07027227 */ /* 0x000fe200078e0006 */
[----:B--2---:R-:W-:Y:S02]  /*2c70*/  IABS R5, R4 ;  /* 0x0000000400057213 */ /* 0x004fe40000000000 */
[----:B------:R-:W-:-:S03]  /*2c80*/  LOP3.LUT R4, R4, c[0x0][0x170], RZ, 0x3c, !PT ;  /* 0x00005c0004047a12 */ /* 0x000fc600078e3cff */
[----:B------:R-:W-:Y:S01]  /*2c90*/  IMAD.HI.U32 R2, R2, R5, RZ ;  /* 0x0000000502027227 */ /* 0x000fe200078e00ff */
[----:B------:R-:W-:-:S03]  /*2ca0*/  ISETP.GE.AND P2, PT, R4, RZ, PT ;  /* 0x000000ff0400720c */ /* 0x000fc60003f46270 */
[----:B------:R-:W-:-:S04]  /*2cb0*/  IMAD.MOV R6, RZ, RZ, -R2 ;  /* 0x000000ffff067224 */ /* 0x000fc800078e0a02 */
[----:B------:R-:W-:-:S05]  /*2cc0*/  IMAD R5, R8, R6, R5 ;  /* 0x0000000608057224 */ /* 0x000fca00078e0205 */
[----:B------:R-:W-:-:S13]  /*2cd0*/  ISETP.GT.U32.AND P1, PT, R8, R5, PT ;  /* 0x000000050800720c */ /* 0x000fda0003f24070 */
[----:B------:R-:W-:Y:S01]  /*2ce0*/  @!P1 IMAD.IADD R5, R5, 0x1, -R8 ;  /* 0x0000000105059824 */ /* 0x000fe200078e0a08 */
[----:B------:R-:W-:Y:S02]  /*2cf0*/  @!P1 IADD3 R2, R2, 0x1, RZ ;  /* 0x0000000102029810 */ /* 0x000fe40007ffe0ff */
[----:B------:R-:W-:Y:S02]  /*2d00*/  ISETP.NE.AND P1, PT, RZ, c[0x0][0x170], PT ;  /* 0x00005c00ff007a0c */ /* 0x000fe40003f25270 */
[----:B------:R-:W-:-:S13]  /*2d10*/  ISETP.GE.U32.AND P0, PT, R5, R8, PT ;  /* 0x000000080500720c */ /* 0x000fda0003f06070 */
[----:B------:R-:W-:-:S05]  /*2d20*/  @P0 IADD3 R2, R2, 0x1, RZ ;  /* 0x0000000102020810 */ /* 0x000fca0007ffe0ff */
[----:B------:R-:W-:Y:S01]  /*2d30*/  @!P2 IMAD.MOV R2, RZ, RZ, -R2 ;  /* 0x000000ffff02a224 */ /* 0x000fe200078e0a02 */
[----:B------:R-:W-:-:S05]  /*2d40*/  @!P1 LOP3.LUT R2, RZ, c[0x0][0x170], RZ, 0x33, !PT ;  /* 0x00005c00ff029a12 */ /* 0x000fca00078e33ff */
[----:B------:R-:W-:-:S05]  /*2d50*/  IMAD.IADD R0, R2, 0x1, R0 ;  /* 0x0000000102007824 */ /* 0x000fca00078e0200 */
[----:B------:R-:W-:-:S04]  /*2d60*/  ISETP.GE.U32.AND P0, PT, R0, c[0x0][0x194], PT ;  /* 0x0000650000007a0c */ /* 0x000fc80003f06070 */
[----:B------:R-:W-:-:S13]  /*2d70*/  ISETP.GE.U32.AND.EX P0, PT, RZ, UR4, PT, P0 ;  /* 0x00000004ff007c0c */ /* 0x000fda000bf06100 */
[----:B------:R-:W-:Y:S05]  /*2d80*/  @P0 EXIT ;  /* 0x000000000000094d */ /* 0x000fea0003800000 */
[----:B------:R-:W-:Y:S02]  /*2d90*/  IMAD.MOV.U32 R2, RZ, RZ, R0 ;  /* 0x000000ffff027224 */ /* 0x000fe400078e0000 */
[----:B------:R-:W-:Y:S02]  /*2da0*/  IMAD.MOV.U32 R6, RZ, RZ, RZ ;  /* 0x000000ffff067224 */ /* 0x000fe400078e00ff */
[----:B------:R-:W-:Y:S02]  /*2db0*/  IMAD.MOV.U32 R7, RZ, RZ, -0x1 ;  /* 0xffffffffff077424 */ /* 0x000fe400078e00ff */
.L_x_96:
[C---:B------:R-:W-:Y:S02]  /*2dc0*/  IADD3 R0, P0, R3.reuse, R2, RZ ;  /* 0x0000000203007210 */ /* 0x040fe40007f1e0ff */
[----:B------:R-:W-:Y:S02]  /*2dd0*/  IADD3 R2, P1, R2, c[0x0][0x0], RZ ;  /* 0x0000000002027a10 */ /* 0x000fe40007f3e0ff */
[----:B------:R-:W-:Y:S02]  /*2de0*/  LEA.HI.X.SX32 R5, R3, R6, 0x1, P0 ;  /* 0x0000000603057211 */ /* 0x000fe400000f0eff */
        /* <DEDUP_REMOVED lines=8> */
.L_x_88:
[----:B------:R-:W-:Y:S01]  /*2e70*/  IMAD.MOV.U32 R10, RZ, RZ, R19 ;  /* 0x000000ffff0a7224 */ /* 0x000fe200078e0013 */
[----:B------:R-:W-:Y:S01]  /*2e80*/  MOV R8, 0x2ed0 ;  /* 0x00002ed000087802 */ /* 0x000fe20000000f00 */
[----:B------:R-:W-:Y:S02]  /*2e90*/  IMAD.MOV.U32 R15, RZ, RZ, 0x1 ;  /* 0x00000001ff0f7424 */ /* 0x000fe400078e00ff */
[----:B------:R-:W-:Y:S02]  /*2ea0*/  IMAD.MOV.U32 R4, RZ, RZ, RZ ;  /* 0x000000ffff047224 */ /* 0x000fe400078e00ff */
[----:B------:R-:W-:Y:S02]  /*2eb0*/  IMAD.MOV.U32 R17, RZ, RZ, -0x1 ;  /* 0xffffffffff117424 */ /* 0x000fe400078e00ff */
[----:B------:R-:W-:Y:S05]  /*2ec0*/  CALL.REL.NOINC `($__internal_3_$__cuda_sm70_shflsync_up_p) ;  /* 0x0000069000007944 */ /* 0x000fea0003c00000 */
[----:B------:R-:W-:Y:S01]  /*2ed0*/  ISETP.EQ.U32.AND P0, PT, R6, 0x1, PT ;  /* 0x000000010600780c */ /* 0x000fe20003f02070 */
[----:B------:R-:W-:Y:S08]  /*2ee0*/  BRA `(.L_x_97) ;  /* 0xffffea9000007947 */ /* 0x000ff0000383ffff */
.L_x_89:
[----:B------:R-:W-:Y:S01]  /*2ef0*/  IMAD.MOV.U32 R10, RZ, RZ, R11 ;  /* 0x000000ffff0a7224 */ /* 0x000fe200078e000b */
[----:B------:R-:W-:Y:S01]  /*2f00*/  MOV R8, 0x2f50 ;  /* 0x00002f5000087802 */ /* 0x000fe20000000f00 */
[----:B------:R-:W-:Y:S02]  /*2f10*/  IMAD.MOV.U32 R15, RZ, RZ, 0x2 ;  /* 0x00000002ff0f7424 */ /* 0x000fe400078e00ff */
[----:B------:R-:W-:-:S02]  /*2f20*/  IMAD.MOV.U32 R4, RZ, RZ, RZ ;  /* 0x000000ffff047224 */ /* 0x000fc400078e00ff */
[----:B------:R-:W-:Y:S02]  /*2f30*/  IMAD.MOV.U32 R17, RZ, RZ, -0x1 ;  /* 0xffffffffff117424 */ /* 0x000fe400078e00ff */
[----:B0-----:R-:W-:Y:S05]  /*2f40*/  CALL.REL.NOINC `($__internal_3_$__cuda_sm70_shflsync_up_p) ;  /* 0x0000061000007944 */ /* 0x001fea0003c00000 */
[----:B------:R-:W-:Y:S01]  /*2f50*/  IMAD.IADD R9, R11, 0x1, R4 ;  /* 0x000000010b097824 */ /* 0x000fe200078e0204 */
[----:B------:R-:W-:Y:S01]  /*2f60*/  ISETP.NE.U32.AND P0, PT, R6, 0x1, PT ;  /* 0x000000010600780c */ /* 0x000fe20003f05070 */
[----:B------:R-:W-:Y:S01]  /*2f70*/  IMAD.MOV.U32 R15, RZ, RZ, 0x4 ;  /* 0x00000004ff0f7424 */ /* 0x000fe200078e00ff */
[----:B------:R-:W-:Y:S01]  /*2f80*/  MOV R8, 0x2fd0 ;  /* 0x00002fd000087802 */ /* 0x000fe20000000f00 */
[----:B------:R-:W-:Y:S01]  /*2f90*/  IMAD.MOV.U32 R17, RZ, RZ, -0x1 ;  /* 0xffffffffff117424 */ /* 0x000fe200078e00ff */
[----:B------:R-:W-:Y:S01]  /*2fa0*/  SEL R10, R9, R4, !P0 ;  /* 0x00000004090a7207 */ /* 0x000fe20004000000 */
[----:B------:R-:W-:-:S03]  /*2fb0*/  IMAD.MOV.U32 R4, RZ, RZ, RZ ;  /* 0x000000ffff047224 */ /* 0x000fc600078e00ff */
[----:B------:R-:W-:Y:S05]  /*2fc0*/  CALL.REL.NOINC `($__internal_3_$__cuda_sm70_shflsync_up_p) ;  /* 0x0000059000007944 */ /* 0x000fea0003c00000 */
        /* <DEDUP_REMOVED lines=16> */
[----:B------:R-:W-:Y:S01]  /*30d0*/  ISETP.EQ.U32.AND P0, PT, R6, 0x1, PT ;  /* 0x000000010600780c */ /* 0x000fe20003f02070 */
[----:B------:R-:W-:Y:S01]  /*30e0*/  IMAD.MOV.U32 R8, RZ, RZ, R4 ;  /* 0x000000ffff087224 */ /* 0x000fe200078e0004 */
[----:B------:R-:W-:Y:S06]  /*30f0*/  BRA `(.L_x_98) ;  /* 0xffffe93000007947 */ /* 0x000fec000383ffff */
        .weak           $__internal_2_$__cuda_sm20_div_u64
        .type           $__internal_2_$__cuda_sm20_div_u64,@function
        .size           $__internal_2_$__cuda_sm20_div_u64,($__internal_3_$__cuda_sm70_shflsync_up_p - $__internal_2_$__cuda_sm20_div_u64)
$__internal_2_$__cuda_sm20_div_u64:
[----:B------:R-:W-:Y:S02]  /*3100*/  IMAD.MOV.U32 R24, RZ, RZ, R8 ;  /* 0x000000ffff187224 */ /* 0x000fe400078e0008 */
        /* <DEDUP_REMOVED lines=13> */
[----:B------:R-:W-:-:S04]  /*31e0*/  IMAD.HI.U32 R16, R17, R21, RZ ;  /* 0x0000001511107227 */ /* 0x000fc800078e00ff */
[----:B------:R-:W-:-:S04]  /*31f0*/  IMAD.HI.U32 R18, P1, R17, R19, R22 ;  /* 0x0000001311127227 */ /* 0x000fc80007820016 */
[----:B------:R-:W-:Y:S02]  /*3200*/  IMAD R19, R17, R21, RZ ;  /* 0x0000001511137224 */ /* 0x000fe400078e02ff */
[----:B------:R-:W-:-:S03]  /*3210*/  IMAD.X R16, R16, 0x1, R17, P0 ;  /* 0x0000000110107824 */ /* 0x000fc600000e0611 */
[----:B------:R-:W-:-:S04]  /*3220*/  IADD3 R19, P2, R19, R18, RZ ;  /* 0x0000001213137210 */ /* 0x000fc80007f5e0ff */
[----:B------:R-:W-:Y:S01]  /*3230*/  IADD3.X R17, RZ, RZ, R16, P2, P1 ;  /* 0x000000ffff117210 */ /* 0x000fe200017e2410 */
[----:B------:R-:W-:-:S04]  /*3240*/  IMAD.WIDE.U32 R22, R19, R8, RZ ;  /* 0x0000000813167225 */ /* 0x000fc800078e00ff */
        /* <DEDUP_REMOVED lines=19> */
[----:B------:R-:W-:Y:S01]  /*3380*/  IMAD.X R17, RZ, RZ, R17, P0 ;  /* 0x000000ffff117224 */ /* 0x000fe200000e0611 */
[C---:B------:R-:W-:Y:S01]  /*3390*/  IADD3 R21, P2, R16.reuse, 0x1, RZ ;  /* 0x0000000110157810 */ /* 0x040fe20007f5e0ff */
[----:B------:R-:W-:-:S04]  /*33a0*/  IMAD.WIDE.U32 R22, R16, R8, RZ ;  /* 0x0000000810167225 */ /* 0x000fc800078e00ff */
[----:B------:R-:W-:Y:S01]  /*33b0*/  IMAD.X R17, RZ, RZ, R17, P1 ;  /* 0x000000ffff117224 */ /* 0x000fe200008e0611 */
[----:B------:R-:W-:Y:S01]  /*33c0*/  IADD3 R19, P1, -R22, R10, RZ ;  /* 0x0000000a16137210 */ /* 0x000fe20007f3e1ff */
[----:B------:R-:W-:Y:S02]  /*33d0*/  IMAD R18, R16, R9, R23 ;  /* 0x0000000910127224 */ /* 0x000fe400078e0217 */
[----:B------:R-:W-:Y:S01]  /*33e0*/  IMAD.X R24, RZ, RZ, R17, P2 ;  /* 0x000000ffff187224 */ /* 0x000fe200010e0611 */
[-C--:B------:R-:W-:Y:S01]  /*33f0*/  ISETP.GE.U32.AND P0, PT, R19, R8.reuse, PT ;  /* 0x000000081300720c */ /* 0x080fe20003f06070 */
[----:B------:R-:W-:-:S04]  /*3400*/  IMAD R18, R17, R8, R18 ;  /* 0x0000000811127224 */ /* 0x000fc800078e0212 */
[----:B------:R-:W-:Y:S01]  /*3410*/  IMAD.X R18, R11, 0x1, ~R18, P1 ;  /* 0x000000010b127824 */ /* 0x000fe200008e0e12 */
[----:B------:R-:W-:-:S04]  /*3420*/  IADD3 R22, P1, R19, -R8, RZ ;  /* 0x8000000813167210 */ /* 0x000fc80007f3e0ff */
[C---:B------:R-:W-:Y:S01]  /*3430*/  ISETP.GE.U32.AND.EX P0, PT, R18.reuse, R9, PT, P0 ;  /* 0x000000091200720c */ /* 0x040fe20003f06100 */
[----:B------:R-:W-:Y:S01]  /*3440*/  IMAD.X R23, R18, 0x1, ~R9, P1 ;  /* 0x0000000112177824 */ /* 0x000fe200008e0e09 */
[----:B------:R-:W-:Y:S02]  /*3450*/  ISETP.NE.U32.AND P1, PT, R8, RZ, PT ;  /* 0x000000ff0800720c */ /* 0x000fe40003f25070 */
[----:B------:R-:W-:Y:S02]  /*3460*/  SEL R19, R22, R19, P0 ;  /* 0x0000001316137207 */ /* 0x000fe40000000000 */
[----:B------:R-:W-:Y:S02]  /*3470*/  SEL R21, R21, R16, P0 ;  /* 0x0000001015157207 */ /* 0x000fe40000000000 */
[----:B------:R-:W-:Y:S02]  /*3480*/  SEL R18, R23, R18, P0 ;  /* 0x0000001217127207 */ /* 0x000fe40000000000 */
[----:B------:R-:W-:Y:S01]  /*3490*/  SEL R24, R24, R17, P0 ;  /* 0x0000001118187207 */ /* 0x000fe20000000000 */
[----:B------:R-:W-:Y:S01]  /*34a0*/  IMAD.MOV.U32 R17, RZ, RZ, 0x0 ;  /* 0x00000000ff117424 */ /* 0x000fe200078e00ff */
[----:B------:R-:W-:-:S02]  /*34b0*/  ISETP.GE.U32.AND P0, PT, R19, R8, PT ;  /* 0x000000081300720c */ /* 0x000fc40003f06070 */
[----:B------:R-:W-:Y:S02]  /*34c0*/  IADD3 R16, P2, R21, 0x1, RZ ;  /* 0x0000000115107810 */ /* 0x000fe40007f5e0ff */
[----:B------:R-:W-:Y:S02]  /*34d0*/  ISETP.GE.U32.AND.EX P0, PT, R18, R9, PT, P0 ;  /* 0x000000091200720c */ /* 0x000fe40003f06100 */
[----:B------:R-:W-:Y:S01]  /*34e0*/  ISETP.NE.AND.EX P1, PT, R9, RZ, PT, P1 ;  /* 0x000000ff0900720c */ /* 0x000fe20003f25310 */
[----:B------:R-:W-:Y:S01]  /*34f0*/  IMAD.X R19, RZ, RZ, R24, P2 ;  /* 0x000000ffff137224 */ /* 0x000fe200010e0618 */
[----:B------:R-:W-:Y:S01]  /*3500*/  SEL R8, R16, R21, P0 ;  /* 0x0000001510087207 */ /* 0x000fe20000000000 */
[----:B------:R-:W-:-:S03]  /*3510*/  IMAD.MOV.U32 R16, RZ, RZ, R6 ;  /* 0x000000ffff107224 */ /* 0x000fc600078e0006 */
[----:B------:R-:W-:Y:S02]  /*3520*/  SEL R19, R19, R24, P0 ;  /* 0x0000001813137207 */ /* 0x000fe40000000000 */
[----:B------:R-:W-:Y:S02]  /*3530*/  SEL R8, R8, 0xffffffff, P1 ;  /* 0xffffffff08087807 */ /* 0x000fe40000800000 */
[----:B------:R-:W-:Y:S01]  /*3540*/  SEL R19, R19, 0xffffffff, P1 ;  /* 0xffffffff13137807 */ /* 0x000fe20000800000 */
[----:B------:R-:W-:Y:S06]  /*3550*/  RET.REL.NODEC R16 `(_ZN4vllm3moe32moe_lora_align_block_size_kernelIlEEvPT_PilS4_iimiiS4_S4_iS4_S4_S4_iiS4_S4_b) ;  /* 0xffffcaa010007950 */ /* 0x000fec0003c3ffff */
        .weak           $__internal_3_$__cuda_sm70_shflsync_up_p
        .type           $__internal_3_$__cuda_sm70_shflsync_up_p,@function
        .size           $__internal_3_$__cuda_sm70_shflsync_up_p,(.L_x_1467 - $__internal_3_$__cuda_sm70_shflsync_up_p)
$__internal_3_$__cuda_sm70_shflsync_up_p:
[----:B------:R-:W-:Y:S04]  /*3560*/  WARPSYNC R17 ;  /* 0x0000001100007348 */ /* 0x000fe80003800000 */
[----:B------:R-:W0:Y:S01]  /*3570*/  SHFL.UP P0, R4, R10, R15, R4 ;  /* 0x0400000f0a047389 */ /* 0x000e220000000004 */
[----:B------:R-:W-:Y:S01]  /*3580*/  IMAD.MOV.U32 R9, RZ, RZ, 0x0 ;  /* 0x00000000ff097424 */ /* 0x000fe200078e00ff */
[----:B0-----:R-:W-:-:S03]  /*3590*/  SEL R6, RZ, 0x1, !P0 ;  /* 0x00000001ff067807 */ /* 0x001fc60004000000 */
[----:B------:R-:W-:Y:S05]  /*35a0*/  RET.REL.NODEC R8 `(_ZN4vllm3moe32moe_lora_align_block_size_kernelIlEEvPT_PilS4_iimiiS4_S4_iS4_S4_S4_iiS4_S4_b) ;  /* 0xffffca5008007950 */ /* 0x000fea0003c3ffff */
.L_x_99:
        /* <DEDUP_REMOVED lines=13> */
.L_x_1467:


//--------------------- .text._ZN4vllm3moe51moe_lora_align_block_size_small_batch_expert_kernelIlLi256EEEvPT_PilS4_iimiiS4_S4_iS4_S4_S4_S4_b --------------------------
	.section	.text._ZN4vllm3moe51moe_lora_align_block_size_small_batch_expert_kernelIlLi256EEEvPT_PilS4_iimiiS4_S4_iS4_S4_S4_S4_b,"ax",@progbits
	.sectioninfo	@"SHI_REGISTERS=34"
	.align	128
        .global         _ZN4vllm3moe51moe_lora_align_block_size_small_batch_expert_kernelIlLi256EEEvPT_PilS4_iimiiS4_S4_iS4_S4_S4_S4_b
        .type           _ZN4vllm3moe51moe_lora_align_block_size_small_batch_expert_kernelIlLi256EEEvPT_PilS4_iimiiS4_S4_iS4_S4_S4_S4_b,@function
        .size           _ZN4vllm3moe51moe_lora_align_block_size_small_batch_expert_kernelIlLi256EEEvPT_PilS4_iimiiS4_S4_iS4_S4_S4_S4_b,(.L_x_1468 - _ZN4vllm3moe51moe_lora_align_block_size_small_batch_expert_kernelIlLi256EEEvPT_PilS4_iimiiS4_S4_iS4_S4_S4_S4_b)
        .other          _ZN4vllm3moe51moe_lora_align_block_size_small_batch_expert_kernelIlLi256EEEvPT_PilS4_iimiiS4_S4_iS4_S4_S4_S4_b,@"STO_CUDA_ENTRY STV_DEFAULT"
_ZN4vllm3moe51moe_lora_align_block_size_small_batch_expert_kernelIlLi256EEEvPT_PilS4_iimiiS4_S4_iS4_S4_S4_S4_b:
.text._ZN4vllm3moe51moe_lora_align_block_size_small_batch_expert_kernelIlLi256EEEvPT_PilS4_iimiiS4_S4_iS4_S4_S4_S4_b:
[----:B------:R-:W-:Y:S02]  /*0000*/  IMAD.MOV.U32 R1, RZ, RZ, c[0x0][0x28] ;  /* 0x00000a00ff017624 */ /* 0x000fe400078e00ff */
[----:B------:R-:W0:Y:S01]  /*0010*/  S2R R4, SR_CTAID.X ;  /* 0x0000000000047919 */ /* 0x000e220000002500 */
[----:B------:R-:W-:Y:S01]  /*0020*/  IMAD.MOV.U32 R5, RZ, RZ, 0x4 ;  /* 0x00000004ff057424 */ /* 0x000fe200078e00ff */
[----:B------:R-:W-:-:S03]  /*0030*/  ULDC.64 UR8, c[0x0][0x118] ;  /* 0x0000460000087ab9 */ /* 0x000fc60000000a00 */
[----:B0-----:R-:W-:-:S06]  /*0040*/  IMAD.WIDE R4, R4, R5, c[0x0][0x1c0] ;  /* 0x0000700004047625 */ /* 0x001fcc00078e0205 */
        /* <DEDUP_REMOVED lines=20> */
[----:B------:R-:W-:Y:S05]  /*0190*/  CALL.REL.NOINC `($__internal_4_$__cuda_sm20_div_u64) ;  /* 0x0000452000007944 */ /* 0x000fea0003c00000 */
[----:B------:R-:W-:Y:S01]  /*01a0*/  IMAD.MOV.U32 R3, RZ, RZ, R16 ;  /* 0x000000ffff037224 */ /* 0x000fe200078e0010 */
[----:B------:R-:W-:Y:S05]  /*01b0*/  BRA `(.L_x_101) ;  /* 0x0000012000007947 */ /* 0x000fea0003800000 */
.L_x_100:
        /* <DEDUP_REMOVED lines=18> */
.L_x_101:
        /* <DEDUP_REMOVED lines=19> */
.L_x_106:
[----:B-1----:R-:W-:-:S04]  /*0410*/  IMAD.MOV.U32 R11, RZ, RZ, 0x4 ;  /* 0x00000004ff0b7424 */ /* 0x002fc800078e00ff */
[----:B------:R-:W-:-:S05]  /*0420*/  IMAD.WIDE R6, R2, R11, c[0x0][0x168] ;  /* 0x00005a0002067625 */ /* 0x000fca00078e020b */
[----:B------:R-:W2:Y:S01]  /*0430*/  LDG.E R9, [R6.64] ;  /* 0x0000000806097981 */ /* 0x000ea2000c1e1900 */
[----:B------:R-:W-:Y:S01]  /*0440*/  IMAD.IADD R8, R19, 0x1, R2 ;  /* 0x0000000113087824 */ /* 0x000fe200078e0202 */
[----:B--2---:R-:W-:-:S03]  /*0450*/  ISETP.NE.AND P0, PT, R9, R4, PT ;  /* 0x000000040900720c */ /* 0x004fc60003f05270 */
[----:B------:R-:W-:Y:S01]  /*0460*/  IMAD.WIDE R8, R8, R11, c[0x0][0x1c8] ;  /* 0x0000720008087625 */ /* 0x000fe200078e020b */
[----:B------:R-:W-:-:S05]  /*0470*/  SEL R11, RZ, 0x1, P0 ;  /* 0x00000001ff0b7807 */ /* 0x000fca0000000000 */
[----:B------:R0:W-:Y:S04]  /*0480*/  STG.E [R8.64], R11 ;  /* 0x0000000b08007986 */ /* 0x0001e8000c101908 */
[----:B------:R-:W2:Y:S02]  /*0490*/  LDG.E R13, [R6.64+0x4] ;  /* 0x00000408060d7981 */ /* 0x000ea4000c1e1900 */
[----:B--2---:R-:W-:-:S04]  /*04a0*/  ISETP.NE.AND P0, PT, R13, R4, PT ;  /* 0x000000040d00720c */ /* 0x004fc80003f05270 */
[----:B------:R-:W-:-:S05]  /*04b0*/  SEL R13, RZ, 0x1, P0 ;  /* 0x00000001ff0d7807 */ /* 0x000fca0000000000 */
[----:B------:R1:W-:Y:S04]  /*04c0*/  STG.E [R8.64+0x4], R13 ;  /* 0x0000040d08007986 */ /* 0x0003e8000c101908 */
[----:B------:R-:W2:Y:S02]  /*04d0*/  LDG.E R15, [R6.64+0x8] ;  /* 0x00000808060f7981 */ /* 0x000ea4000c1e1900 */
[----:B--2---:R-:W-:-:S04]  /*04e0*/  ISETP.NE.AND P0, PT, R15, R4, PT ;  /* 0x000000040f00720c */ /* 0x004fc80003f05270 */
[----:B------:R-:W-:-:S05]  /*04f0*/  SEL R15, RZ, 0x1, P0 ;  /* 0x00000001ff0f7807 */ /* 0x000fca0000000000 */
[----:B------:R1:W-:Y:S04]  /*0500*/  STG.E [R8.64+0x8], R15 ;  /* 0x0000080f08007986 */ /* 0x0003e8000c101908 */
[----:B------:R-:W2:Y:S01]  /*0510*/  LDG.E R17, [R6.64+0xc] ;  /* 0x00000c0806117981 */ /* 0x000ea2000c1e1900 */
[----:B------:R-:W-:Y:S02]  /*0520*/  IADD3 R5, R5, -0x4, RZ ;  /* 0xfffffffc05057810 */ /* 0x000fe40007ffe0ff */
[----:B------:R-:W-:Y:S02]  /*0530*/  IADD3 R2, R2, 0x4, RZ ;  /* 0x0000000402027810 */ /* 0x000fe40007ffe0ff */
[----:B--2---:R-:W-:-:S04]  /*0540*/  ISETP.NE.AND P0, PT, R17, R4, PT ;  /* 0x000000041100720c */ /* 0x004fc80003f05270 */
[----:B0-----:R-:W-:Y:S02]  /*0550*/  SEL R11, RZ, 0x1, P0 ;  /* 0x00000001ff0b7807 */ /* 0x001fe40000000000 */
[----:B------:R-:W-:-:S03]  /*0560*/  ISETP.NE.AND P0, PT, R5, RZ, PT ;  /* 0x000000ff0500720c */ /* 0x000fc60003f05270 */
[----:B------:R1:W-:Y:S10]  /*0570*/  STG.E [R8.64+0xc], R11 ;  /* 0x00000c0b08007986 */ /* 0x0003f4000c101908 */
[----:B------:R-:W-:Y:S05]  /*0580*/  @P0 BRA `(.L_x_106) ;  /* 0xfffffe8000000947 */ /* 0x000fea000383ffff */
.L_x_105:
[----:B------:R-:W-:Y:S05]  /*0590*/  BSYNC B1 ;  /* 0x0000000000017941 */ /* 0x000fea0003800000 */
.L_x_104:
[----:B------:R-:W-:Y:S05]  /*05a0*/  @!P1 BRA `(.L_x_103) ;  /* 0x000000e000009947 */ /* 0x000fea0003800000 */
[----:B-1----:R-:W-:-:S04]  /*05b0*/  IMAD.MOV.U32 R11, RZ, RZ, 0x4 ;  /* 0x00000004ff0b7424 */ /* 0x002fc800078e00ff */
[----:B------:R-:W-:-:S05]  /*05c0*/  IMAD.WIDE R6, R2, R11, c[0x0][0x168] ;  /* 0x00005a0002067625 */ /* 0x000fca00078e020b */
.L_x_107:
[----:B0-----:R0:W2:Y:S01]  /*05d0*/  LDG.E R5, [R6.64] ;  /* 0x0000000806057981 */ /* 0x0010a2000c1e1900 */
        /* <DEDUP_REMOVED lines=11> */
.L_x_103:
[----:B0-----:R-:W-:Y:S05]  /*0690*/  BSYNC B0 ;  /* 0x0000000000007941 */ /* 0x001fea0003800000 */
.L_x_102:
[----:B------:R-:W-:Y:S01]  /*06a0*/  BAR.SYNC.DEFER_BLOCKING 0x0 ;  /* 0x0000000000007b1d */ /* 0x000fe20000010000 */
[----:B------:R-:W-:Y:S01]  /*06b0*/  ISETP.GE.U32.AND P0, PT, R0, 0x100, PT ;  /* 0x000001000000780c */ /* 0x000fe20003f06070 */
[----:B------:R-:W-:-:S12]  /*06c0*/  IMAD R2, R4, c[0x0][0x190], RZ ;  /* 0x0000640004027a24 */ /* 0x000fd800078e02ff */
[----:B------:R-:W-:Y:S05]  /*06d0*/  @!P0 BRA `(.L_x_108) ;  /* 0x00003ad000008947 */ /* 0x000fea0003800000 */
[----:B-1----:R-:W-:Y:S01]  /*06e0*/  IMAD.MOV.U32 R9, RZ, RZ, c[0x0][0x180] ;  /* 0x00006000ff097624 */ /* 0x002fe200078e00ff */
[----:B------:R-:W-:Y:S01]  /*06f0*/  IADD3 R26, R0, -0x100, RZ ;  /* 0xffffff00001a7810 */ /* 0x000fe20007ffe0ff */
[C---:B------:R-:W-:Y:S02]  /*0700*/  IMAD R3, R4.reuse, R3, RZ ;  /* 0x0000000304037224 */ /* 0x040fe400078e02ff */
[----:B------:R-:W-:Y:S01]  /*0710*/  IMAD R4, R4, c[0x0][0x194], RZ ;  /* 0x0000650004047a24 */ /* 0x000fe200078e02ff */
[C---:B------:R-:W-:Y:S01]  /*0720*/  ISETP.GE.AND P3, PT, R9.reuse, 0x1, PT ;  /* 0x000000010900780c */ /* 0x040fe20003f66270 */
[----:B------:R-:W-:Y:S01]  /*0730*/  IMAD.MOV.U32 R5, RZ, RZ, RZ ;  /* 0x000000ffff057224 */ /* 0x000fe200078e00ff */
[----:B------:R-:W-:Y:S02]  /*0740*/  SHF.R.S32.HI R6, RZ, 0x1f, R3 ;  /* 0x0000001fff067819 */ /* 0x000fe40000011403 */
[----:B------:R-:W-:Y:S02]  /*0750*/  SHF.R.S32.HI R8, RZ, 0x1f, R9 ;  /* 0x0000001fff087819 */ /* 0x000fe40000011409 */
[----:B------:R-:W-:-:S07]  /*0760*/  IADD3 R7, R9, 0x1, RZ ;  /* 0x0000000109077810 */ /* 0x000fce0007ffe0ff */
[----:B------:R-:W-:Y:S05]  /*0770*/  @!P3 BRA `(.L_x_109) ;  /* 0x000004600000b947 */ /* 0x000fea0003800000 */
[C---:B------:R-:W-:Y:S01]  /*0780*/  IADD3 R10, R9.reuse, -0x1, RZ ;  /* 0xffffffff090a7810 */ /* 0x040fe20007ffe0ff */
[----:B------:R-:W-:Y:S01]  /*0790*/  UMOV UR4, URZ ;  /* 0x0000003f00047c82 */ /* 0x000fe20008000000 */
[----:B------:R-:W-:Y:S02]  /*07a0*/  LOP3.LUT R9, R9, 0x3, RZ, 0xc0, !PT ;  /* 0x0000000309097812 */ /* 0x000fe400078ec0ff */
[----:B------:R-:W-:Y:S02]  /*07b0*/  ISETP.GE.U32.AND P0, PT, R10, 0x3, PT ;  /* 0x000000030a00780c */ /* 0x000fe40003f06070 */
[----:B------:R-:W-:-:S05]  /*07c0*/  IADD3 R10, R26, 0x1, RZ ;  /* 0x000000011a0a7810 */ /* 0x000fca0007ffe0ff */
[----:B------:R-:W-:-:S06]  /*07d0*/  IMAD R12, R10, c[0x0][0x180], R7 ;  /* 0x000060000a0c7a24 */ /* 0x000fcc00078e0207 */
[----:B------:R-:W-:Y:S05]  /*07e0*/  @!P0 BRA `(.L_x_110) ;  /* 0x0000036000008947 */ /* 0x000fea0003800000 */
[----:B------:R-:W-:Y:S01]  /*07f0*/  IADD3 R10, -R9, c[0x0][0x180], RZ ;  /* 0x00006000090a7a10 */ /* 0x000fe20007ffe1ff */
[----:B------:R-:W-:-:S03]  /*0800*/  UMOV UR4, URZ ;  /* 0x0000003f00047c82 */ /* 0x000fc60008000000 */
[----:B------:R-:W-:-:S13]  /*0810*/  ISETP.GT.AND P0, PT, R10, RZ, PT ;  /* 0x000000ff0a00720c */ /* 0x000fda0003f04270 */
[----:B------:R-:W-:Y:S05]  /*0820*/  @!P0 BRA `(.L_x_111) ;  /* 0x0000029000008947 */ /* 0x000fea0003800000 */
[----:B------:R-:W-:Y:S02]  /*0830*/  ISETP.GT.AND P1, PT, R10, 0xc, PT ;  /* 0x0000000c0a00780c */ /* 0x000fe40003f24270 */
[----:B------:R-:W-:-:S11]  /*0840*/  PLOP3.LUT P0, PT, PT, PT, PT, 0x80, 0x0 ;  /* 0x000000000000781c */ /* 0x000fd60003f0f070 */
[----:B------:R-:W-:Y:S05]  /*0850*/  @!P1 BRA `(.L_x_112) ;  /* 0x0000016000009947 */ /* 0x000fea0003800000 */
[----:B------:R-:W-:Y:S02]  /*0860*/  PLOP3.LUT P0, PT, PT, PT, PT, 0x8, 0x0 ;  /* 0x000000000000781c */ /* 0x000fe40003f0e170 */
.L_x_113:
[----:B0-----:R-:W-:Y:S01]  /*0870*/  IADD3 R11, R12, UR4, RZ ;  /* 0x000000040c0b7c10 */ /* 0x001fe2000fffe0ff */
[----:B------:R-:W-:Y:S01]  /*0880*/  UIADD3 UR4, UR4, 0x10, URZ ;  /* 0x0000001004047890 */ /* 0x000fe2000fffe03f */
[----:B------:R-:W-:-:S03]  /*0890*/  IADD3 R10, R10, -0x10, RZ ;  /* 0xfffffff00a0a7810 */ /* 0x000fc60007ffe0ff */
[----:B------:R0:W-:Y:S01]  /*08a0*/  STS [R11.X4], RZ ;  /* 0x000000ff0b007388 */ /* 0x0001e20000004800 */
[----:B------:R-:W-:-:S03]  /*08b0*/  ISETP.GT.AND P1, PT, R10, 0xc, PT ;  /* 0x0000000c0a00780c */ /* 0x000fc60003f24270 */
[----:B------:R0:W-:Y:S04]  /*08c0*/  STS [R11.X4+0x4], RZ ;  /* 0x000004ff0b007388 */ /* 0x0001e80000004800 */
        /* <DEDUP_REMOVED lines=13> */
[----:B------:R0:W-:Y:S01]  /*09a0*/  STS [R11.X4+0x3c], RZ ;  /* 0x00003cff0b007388 */ /* 0x0001e20000004800 */
[----:B------:R-:W-:Y:S05]  /*09b0*/  @P1 BRA `(.L_x_113) ;  /* 0xfffffeb000001947 */ /* 0x000fea000383ffff */
.L_x_112:
[----:B------:R-:W-:-:S13]  /*09c0*/  ISETP.GT.AND P1, PT, R10, 0x4, PT ;  /* 0x000000040a00780c */ /* 0x000fda0003f24270 */
[----:B------:R-:W-:Y:S05]  /*09d0*/  @!P1 BRA `(.L_x_114) ;  /* 0x000000c000009947 */ /* 0x000fea0003800000 */
[----:B0-----:R-:W-:Y:S01]  /*09e0*/  IADD3 R11, R12, UR4, RZ ;  /* 0x000000040c0b7c10 */ /* 0x001fe2000fffe0ff */
[----:B------:R-:W-:Y:S01]  /*09f0*/  UIADD3 UR4, UR4, 0x8, URZ ;  /* 0x0000000804047890 */ /* 0x000fe2000fffe03f */
[----:B------:R-:W-:Y:S02]  /*0a00*/  PLOP3.LUT P0, PT, PT, PT, PT, 0x8, 0x0 ;  /* 0x000000000000781c */ /* 0x000fe40003f0e170 */
[----:B------:R-:W-:Y:S01]  /*0a10*/  IADD3 R10, R10, -0x8, RZ ;  /* 0xfffffff80a0a7810 */ /* 0x000fe20007ffe0ff */
[----:B------:R0:W-:Y:S04]  /*0a20*/  STS [R11.X4], RZ ;  /* 0x000000ff0b007388 */ /* 0x0001e80000004800 */
[----:B------:R0:W-:Y:S04]  /*0a30*/  STS [R11.X4+0x4], RZ ;  /* 0x000004ff0b007388 */ /* 0x0001e80000004800 */
[----:B------:R0:W-:Y:S04]  /*0a40*/  STS [R11.X4+0x8], RZ ;  /* 0x000008ff0b007388 */ /* 0x0001e80000004800 */
[----:B------:R0:W-:Y:S04]  /*0a50*/  STS [R11.X4+0xc], RZ ;  /* 0x00000cff0b007388 */ /* 0x0001e80000004800 */
[----:B------:R0:W-:Y:S04]  /*0a60*/  STS [R11.X4+0x10], RZ ;  /* 0x000010ff0b007388 */ /* 0x0001e80000004800 */
[----:B------:R0:W-:Y:S04]  /*0a70*/  STS [R11.X4+0x14], RZ ;  /* 0x000014ff0b007388 */ /* 0x0001e80000004800 */
[----:B------:R0:W-:Y:S04]  /*0a80*/  STS [R11.X4+0x18], RZ ;  /* 0x000018ff0b007388 */ /* 0x0001e80000004800 */
[----:B------:R0:W-:Y:S02]  /*0a90*/  STS [R11.X4+0x1c], RZ ;  /* 0x00001cff0b007388 */ /* 0x0001e40000004800 */
.L_x_114:
[----:B------:R-:W-:-:S13]  /*0aa0*/  ISETP.NE.OR P0, PT, R10, RZ, P0 ;  /* 0x000000ff0a00720c */ /* 0x000fda0000705670 */
[----:B------:R-:W-:Y:S05]  /*0ab0*/  @!P0 BRA `(.L_x_110) ;  /* 0x0000009000008947 */ /* 0x000fea0003800000 */
.L_x_111:
[----:B0-----:R-:W-:Y:S01]  /*0ac0*/  IADD3 R11, R12, UR4, RZ ;  /* 0x000000040c0b7c10 */ /* 0x001fe2000fffe0ff */
[----:B------:R-:W-:Y:S01]  /*0ad0*/  UIADD3 UR4, UR4, 0x4, URZ ;  /* 0x0000000404047890 */ /* 0x000fe2000fffe03f */
[----:B------:R-:W-:-:S03]  /*0ae0*/  IADD3 R10, R10, -0x4, RZ ;  /* 0xfffffffc0a0a7810 */ /* 0x000fc60007ffe0ff */
[----:B------:R0:W-:Y:S01]  /*0af0*/  STS [R11.X4], RZ ;  /* 0x000000ff0b007388 */ /* 0x0001e20000004800 */
[----:B------:R-:W-:-:S03]  /*0b00*/  ISETP.NE.AND P0, PT, R10, RZ, PT ;  /* 0x000000ff0a00720c */ /* 0x000fc60003f05270 */
[----:B------:R0:W-:Y:S04]  /*0b10*/  STS [R11.X4+0x4], RZ ;  /* 0x000004ff0b007388 */ /* 0x0001e80000004800 */
[----:B------:R0:W-:Y:S04]  /*0b20*/  STS [R11.X4+0x8], RZ ;  /* 0x000008ff0b007388 */ /* 0x0001e80000004800 */
[----:B------:R0:W-:Y:S02]  /*0b30*/  STS [R11.X4+0xc], RZ ;  /* 0x00000cff0b007388 */ /* 0x0001e40000004800 */
[----:B0-----:R-:W-:Y:S05]  /*0b40*/  @P0 BRA `(.L_x_111) ;  /* 0xffffff7000000947 */ /* 0x001fea000383ffff */
.L_x_110:
[----:B------:R-:W-:-:S13]  /*0b50*/  ISETP.NE.AND P0, PT, R9, RZ, PT ;  /* 0x000000ff0900720c */ /* 0x000fda0003f05270 */
[----:B------:R-:W-:Y:S05]  /*0b60*/  @!P0 BRA `(.L_x_109) ;  /* 0x0000007000008947 */ /* 0x000fea0003800000 */
[----:B------:R-:W-:-:S05]  /*0b70*/  IADD3 R10, R12, UR4, RZ ;  /* 0x000000040c0a7c10 */ /* 0x000fca000fffe0ff */
[----:B------:R-:W-:-:S04]  /*0b80*/  IMAD.SHL.U32 R10, R10, 0x4, RZ ;  /* 0x000000040a0a7824 */ /* 0x000fc800078e00ff */
.L_x_115:
[----:B------:R-:W-:Y:S01]  /*0b90*/  IADD3 R9, R9, -0x1, RZ ;  /* 0xffffffff09097810 */ /* 0x000fe20007ffe0ff */
[----:B------:R1:W-:Y:S03]  /*0ba0*/  STS [R10], RZ ;  /* 0x000000ff0a007388 */ /* 0x0003e60000000800 */
[----:B------:R-:W-:Y:S02]  /*0bb0*/  ISETP.NE.AND P0, PT, R9, RZ, PT ;  /* 0x000000ff0900720c */ /* 0x000fe40003f05270 */
[----:B-1----:R-:W-:-:S11]  /*0bc0*/  IADD3 R10, R10, 0x4, RZ ;  /* 0x000000040a0a7810 */ /* 0x002fd60007ffe0ff */
[----:B------:R-:W-:Y:S05]  /*0bd0*/  @P0 BRA `(.L_x_115) ;  /* 0xffffffb000000947 */ /* 0x000fea000383ffff */
.L_x_109:
[----:B------:R-:W-:Y:S01]  /*0be0*/  ISETP.GE.U32.AND P1, PT, R26, c[0x0][0x188], PT ;  /* 0x000062001a007a0c */ /* 0x000fe20003f26070 */
[----:B------:R-:W-:Y:S01]  /*0bf0*/  IMAD.MOV.U32 R10, RZ, RZ, c[0x0][0x0] ;  /* 0x00000000ff0a7624 */ /* 0x000fe200078e00ff */
[----:B------:R-:W-:Y:S02]  /*0c00*/  LEA R9, P0, R3, c[0x0][0x1c8], 0x2 ;  /* 0x0000720003097a11 */ /* 0x000fe400078010ff */
[----:B------:R-:W-:Y:S02]  /*0c10*/  ISETP.GE.U32.AND.EX P1, PT, R5, c[0x0][0x18c], PT, P1 ;  /* 0x0000630005007a0c */ /* 0x000fe40003f26110 */
[----:B------:R-:W-:Y:S02]  /*0c20*/  IADD3 R10, R10, -0x100, RZ ;  /* 0xffffff000a0a7810 */ /* 0x000fe40007ffe0ff */
[----:B0-----:R-:W-:-:S09]  /*0c30*/  LEA.HI.X R11, R3, c[0x0][0x1cc], R6, 0x2, P0 ;  /* 0x00007300030b7a11 */ /* 0x001fd200000f1406 */
[----:B------:R-:W-:Y:S05]  /*0c40*/  @P1 BRA `(.L_x_116) ;  /* 0x0000088000001947 */ /* 0x000fea0003800000 */
[----:B------:R-:W-:Y:S01]  /*0c50*/  ULDC.S8 UR4, c[0x0][0x1d0] ;  /* 0x0000740000047ab9 */ /* 0x000fe20000000200 */
[----:B------:R-:W-:Y:S02]  /*0c60*/  IADD3 R12, R26, 0x1, RZ ;  /* 0x000000011a0c7810 */ /* 0x000fe40007ffe0ff */
[----:B------:R-:W-:-:S03]  /*0c70*/  ISETP.NE.AND P0, PT, RZ, UR4, PT ;  /* 0x00000004ff007c0c */ /* 0x000fc6000bf05270 */
[----:B------:R-:W-:-:S10]  /*0c80*/  IMAD R12, R12, c[0x0][0x180], R7 ;  /* 0x000060000c0c7a24 */ /* 0x000fd400078e0207 */
[----:B------:R-:W-:Y:S05]  /*0c90*/  @!P0 BRA `(.L_x_117) ;  /* 0x0000040000008947 */ /* 0x000fea0003800000 */
[----:B------:R-:W-:Y:S02]  /*0ca0*/  IMAD.MOV.U32 R15, RZ, RZ, R26 ;  /* 0x000000ffff0f7224 */ /* 0x000fe400078e001a */
[----:B------:R-:W-:-:S03]  /*0cb0*/  IMAD.MOV.U32 R17, RZ, RZ, R5 ;  /* 0x000000ffff117224 */ /* 0x000fc600078e0005 */
.L_x_125:
[----:B------:R-:W-:-:S04]  /*0cc0*/  LEA R24, P0, R15, c[0x0][0x160], 0x3 ;  /* 0x000058000f187a11 */ /* 0x000fc800078018ff */
[----:B------:R-:W-:-:S05]  /*0cd0*/  LEA.HI.X R25, R15, c[0x0][0x164], R17, 0x3, P0 ;  /* 0x000059000f197a11 */ /* 0x000fca00000f1c11 */
[----:B------:R-:W2:Y:S02]  /*0ce0*/  LDG.E.CONSTANT R24, [R24.64] ;  /* 0x0000000818187981 */ /* 0x000ea4000c1e9900 */
[----:B-12---:R-:W-:-:S04]  /*0cf0*/  SHF.R.S64 R22, RZ, 0x1e, R24 ;  /* 0x0000001eff167819 */ /* 0x006fc80000001018 */
[----:B------:R-:W-:-:S04]  /*0d00*/  IADD3 R22, P0, R22, c[0x0][0x178], RZ ;  /* 0x00005e0016167a10 */ /* 0x000fc80007f1e0ff */
[----:B0-----:R-:W-:-:S05]  /*0d10*/  LEA.HI.X.SX32 R23, R24, c[0x0][0x17c], 0x2, P0 ;  /* 0x00005f0018177a11 */ /* 0x001fca00000f16ff */
[----:B------:R-:W2:Y:S01]  /*0d20*/  LDG.E.CONSTANT R13, [R22.64] ;  /* 0x00000008160d7981 */ /* 0x000ea2000c1e9900 */
[----:B------:R-:W-:Y:S01]  /*0d30*/  BSSY B0, `(.L_x_118) ;  /* 0x0000030000007945 */ /* 0x000fe20003800000 */
        /* <DEDUP_REMOVED lines=13> */
[----:B------:R-:W-:Y:S05]  /*0e10*/  CALL.REL.NOINC `($__internal_4_$__cuda_sm20_div_u64) ;  /* 0x000038a000007944 */ /* 0x000fea0003c00000 */
[----:B------:R-:W-:Y:S02]  /*0e20*/  IMAD.MOV.U32 R22, RZ, RZ, R16 ;  /* 0x000000ffff167224 */ /* 0x000fe400078e0010 */
[----:B------:R-:W-:Y:S01]  /*0e30*/  IMAD.MOV.U32 R23, RZ, RZ, R19 ;  /* 0x000000ffff177224 */ /* 0x000fe200078e0013 */
[----:B------:R-:W-:Y:S05]  /*0e40*/  BRA `(.L_x_124) ;  /* 0x0000013000007947 */ /* 0x000fea0003800000 */
.L_x_123:
        /* <DEDUP_REMOVED lines=19> */
.L_x_124:
[----:B------:R-:W-:Y:S05]  /*0f80*/  BSYNC B2 ;  /* 0x0000000000027941 */ /* 0x000fea0003800000 */
.L_x_122:
[----:B------:R-:W-:-:S05]  /*0f90*/  IADD3 R14, P0, R3, R22, RZ ;  /* 0x00000016030e7210 */ /* 0x000fca0007f1e0ff */
[----:B------:R-:W-:Y:S01]  /*0fa0*/  IMAD.X R23, R6, 0x1, R23, P0 ;  /* 0x0000000106177824 */ /* 0x000fe200000e0617 */
[----:B------:R-:W-:-:S04]  /*0fb0*/  LEA R22, P0, R14, c[0x0][0x1c8], 0x2 ;  /* 0x000072000e167a11 */ /* 0x000fc800078010ff */
[----:B------:R-:W-:-:S05]  /*0fc0*/  LEA.HI.X R23, R14, c[0x0][0x1cc], R23, 0x2, P0 ;  /* 0x000073000e177a11 */ /* 0x000fca00000f1417 */
[----:B------:R0:W5:Y:S04]  /*0fd0*/  LDG.E R22, [R22.64] ;  /* 0x0000000816167981 */ /* 0x000168000c1e1900 */
.L_x_121:
[----:B------:R-:W-:Y:S05]  /*0fe0*/  BSYNC B1 ;  /* 0x0000000000017941 */ /* 0x000fea0003800000 */
.L_x_120:
[----:B------:R-:W-:-:S05]  /*0ff0*/  IMAD.IADD R13, R13, 0x1, R12 ;  /* 0x000000010d0d7824 */ /* 0x000fca00078e020c */
[----:B------:R-:W1:Y:S02]  /*1000*/  LDS R19, [R13.X4] ;  /* 0x000000000d137984 */ /* 0x000e640000004800 */
[----:B-1---5:R-:W-:-:S05]  /*1010*/  IMAD.IADD R22, R19, 0x1, R22 ;  /* 0x0000000113167824 */ /* 0x022fca00078e0216 */
[----:B------:R1:W-:Y:S02]  /*1020*/  STS [R13.X4], R22 ;  /* 0x000000160d007388 */ /* 0x0003e40000004800 */
.L_x_119:
[----:B------:R-:W-:Y:S05]  /*1030*/  BSYNC B0 ;  /* 0x0000000000007941 */ /* 0x000fea0003800000 */
.L_x_118:
[----:B------:R-:W-:-:S05]  /*1040*/  IADD3 R15, P0, R10, R15, RZ ;  /* 0x0000000f0a0f7210 */ /* 0x000fca0007f1e0ff */
[----:B------:R-:W-:Y:S01]  /*1050*/  IMAD.X R17, RZ, RZ, R17, P0 ;  /* 0x000000ffff117224 */ /* 0x000fe200000e0611 */
[----:B------:R-:W-:-:S04]  /*1060*/  ISETP.GE.U32.AND P0, PT, R15, c[0x0][0x188], PT ;  /* 0x000062000f007a0c */ /* 0x000fc80003f06070 */
[----:B------:R-:W-:-:S13]  /*1070*/  ISETP.GE.U32.AND.EX P0, PT, R17, c[0x0][0x18c], PT, P0 ;  /* 0x0000630011007a0c */ /* 0x000fda0003f06100 */
[----:B------:R-:W-:Y:S05]  /*1080*/  @!P0 BRA `(.L_x_125) ;  /* 0xfffffc3000008947 */ /* 0x000fea000383ffff */
[----:B------:R-:W-:Y:S05]  /*1090*/  BRA `(.L_x_116) ;  /* 0x0000043000007947 */ /* 0x000fea0003800000 */
.L_x_117:
[----:B------:R-:W-:-:S04]  /*10a0*/  ISETP.NE.U32.AND P0, PT, R9, RZ, PT ;  /* 0x000000ff0900720c */ /* 0x000fc80003f05070 */
[----:B------:R-:W-:-:S13]  /*10b0*/  ISETP.NE.AND.EX P0, PT, R11, RZ, PT, P0 ;  /* 0x000000ff0b00720c */ /* 0x000fda0003f05300 */
[----:B------:R-:W-:Y:S05]  /*10c0*/  @!P0 BRA `(.L_x_126) ;  /* 0x0000032000008947 */ /* 0x000fea0003800000 */
[----:B------:R-:W-:Y:S02]  /*10d0*/  IMAD.MOV.U32 R15, RZ, RZ, R26 ;  /* 0x000000ffff0f7224 */ /* 0x000fe400078e001a */
[----:B------:R-:W-:-:S03]  /*10e0*/  IMAD.MOV.U32 R17, RZ, RZ, R5 ;  /* 0x000000ffff117224 */ /* 0x000fc600078e0005 */
.L_x_130:
[----:B------:R-:W-:-:S04]  /*10f0*/  LEA R22, P0, R15, c[0x0][0x160], 0x3 ;  /* 0x000058000f167a11 */ /* 0x000fc800078018ff */
[----:B------:R-:W-:-:S05]  /*1100*/  LEA.HI.X R23, R15, c[0x0][0x164], R17, 0x3, P0 ;  /* 0x000059000f177a11 */ /* 0x000fca00000f1c11 */
[----:B0-----:R0:W5:Y:S01]  /*1110*/  LDG.E.CONSTANT R13, [R22.64] ;  /* 0x00000008160d7981 */ /* 0x001162000c1e9900 */
[----:B------:R-:W-:Y:S01]  /*1120*/  LOP3.LUT R14, R17, R18, RZ, 0xfc, !PT ;  /* 0x00000012110e7212 */ /* 0x000fe200078efcff */
[----:B------:R-:W-:Y:S03]  /*1130*/  BSSY B0, `(.L_x_127) ;  /* 0x000001c000007945 */ /* 0x000fe60003800000 */
[----:B------:R-:W-:-:S13]  /*1140*/  ISETP.NE.U32.AND P0, PT, R14, RZ, PT ;  /* 0x000000ff0e00720c */ /* 0x000fda0003f05070 */
[----:B------:R-:W-:Y:S05]  /*1150*/  @!P0 BRA `(.L_x_128) ;  /* 0x0000006000008947 */ /* 0x000fea0003800000 */
[----:B0-----:R-:W-:Y:S01]  /*1160*/  IMAD.MOV.U32 R16, RZ, RZ, c[0x0][0x1a8] ;  /* 0x00006a00ff107624 */ /* 0x001fe200078e00ff */
[----:B------:R-:W-:Y:S02]  /*1170*/  MOV R14, 0x1190 ;  /* 0x00001190000e7802 */ /* 0x000fe40000000f00 */
[----:B-----5:R-:W-:Y:S05]  /*1180*/  CALL.REL.NOINC `($__internal_4_$__cuda_sm20_div_u64) ;  /* 0x0000353000007944 */ /* 0x020fea0003c00000 */
[----:B------:R-:W-:Y:S02]  /*1190*/  IMAD.MOV.U32 R22, RZ, RZ, R16 ;  /* 0x000000ffff167224 */ /* 0x000fe400078e0010 */
[----:B------:R-:W-:Y:S01]  /*11a0*/  IMAD.MOV.U32 R23, RZ, RZ, R19 ;  /* 0x000000ffff177224 */ /* 0x000fe200078e0013 */
[----:B------:R-:W-:Y:S05]  /*11b0*/  BRA `(.L_x_129) ;  /* 0x0000013000007947 */ /* 0x000fea0003800000 */
.L_x_128:
[----:B0-----:R-:W0:Y:S01]  /*11c0*/  I2F.U32.RP R16, c[0x0][0x1a8] ;  /* 0x00006a0000107b06 */ /* 0x001e220000209000 */
        /* <DEDUP_REMOVED lines=18> */
.L_x_129:
[----:B------:R-:W-:Y:S05]  /*12f0*/  BSYNC B0 ;  /* 0x0000000000007941 */ /* 0x000fea0003800000 */
.L_x_127:
[----:B------:R-:W-:-:S05]  /*1300*/  IADD3 R14, P0, R3, R22, RZ ;  /* 0x00000016030e7210 */ /* 0x000fca0007f1e0ff */
[----:B------:R-:W-:Y:S01]  /*1310*/  IMAD.X R23, R6, 0x1, R23, P0 ;  /* 0x0000000106177824 */ /* 0x000fe200000e0617 */
[----:B------:R-:W-:-:S04]  /*1320*/  LEA R22, P0, R14, c[0x0][0x1c8], 0x2 ;  /* 0x000072000e167a11 */ /* 0x000fc800078010ff */
[----:B------:R-:W-:-:S06]  /*1330*/  LEA.HI.X R23, R14, c[0x0][0x1cc], R23, 0x2, P0 ;  /* 0x000073000e177a11 */ /* 0x000fcc00000f1417 */
[----:B------:R-:W2:Y:S01]  /*1340*/  LDG.E R23, [R22.64] ;  /* 0x0000000816177981 */ /* 0x000ea2000c1e1900 */
[----:B-----5:R-:W-:Y:S01]  /*1350*/  IMAD.IADD R13, R13, 0x1, R12 ;  /* 0x000000010d0d7824 */ /* 0x020fe200078e020c */
[----:B------:R-:W-:-:S04]  /*1360*/  IADD3 R15, P0, R10, R15, RZ ;  /* 0x0000000f0a0f7210 */ /* 0x000fc80007f1e0ff */
[----:B------:R-:W2:Y:S01]  /*1370*/  LDS R14, [R13.X4] ;  /* 0x000000000d0e7984 */ /* 0x000ea20000004800 */
[----:B------:R-:W-:Y:S01]  /*1380*/  IMAD.X R17, RZ, RZ, R17, P0 ;  /* 0x000000ffff117224 */ /* 0x000fe200000e0611 */
[----:B------:R-:W-:-:S04]  /*1390*/  ISETP.GE.U32.AND P0, PT, R15, c[0x0][0x188], PT ;  /* 0x000062000f007a0c */ /* 0x000fc80003f06070 */
[----:B------:R-:W-:Y:S01]  /*13a0*/  ISETP.GE.U32.AND.EX P0, PT, R17, c[0x0][0x18c], PT, P0 ;  /* 0x0000630011007a0c */ /* 0x000fe20003f06100 */
[----:B--2---:R-:W-:-:S05]  /*13b0*/  IMAD.IADD R14, R14, 0x1, R23 ;  /* 0x000000010e0e7824 */ /* 0x004fca00078e0217 */
[----:B------:R0:W-:Y:S07]  /*13c0*/  STS [R13.X4], R14 ;  /* 0x0000000e0d007388 */ /* 0x0001ee0000004800 */
[----:B------:R-:W-:Y:S05]  /*13d0*/  @!P0 BRA `(.L_x_130) ;  /* 0xfffffd1000008947 */ /* 0x000fea000383ffff */
[----:B------:R-:W-:Y:S05]  /*13e0*/  BRA `(.L_x_116) ;  /* 0x000000e000007947 */ /* 0x000fea0003800000 */
.L_x_126:
[----:B------:R-:W-:Y:S02]  /*13f0*/  IMAD.MOV.U32 R17, RZ, RZ, R26 ;  /* 0x000000ffff117224 */ /* 0x000fe400078e001a */
[----:B------:R-:W-:-:S03]  /*1400*/  IMAD.MOV.U32 R22, RZ, RZ, R5 ;  /* 0x000000ffff167224 */ /* 0x000fc600078e0005 */
.L_x_131:
[----:B------:R-:W-:-:S04]  /*1410*/  LEA R14, P0, R17, c[0x0][0x160], 0x3 ;  /* 0x00005800110e7a11 */ /* 0x000fc800078018ff */
[----:B------:R-:W-:-:S06]  /*1420*/  LEA.HI.X R15, R17, c[0x0][0x164], R22, 0x3, P0 ;  /* 0x00005900110f7a11 */ /* 0x000fcc00000f1c16 */
[----:B------:R-:W2:Y:S01]  /*1430*/  LDG.E.CONSTANT R15, [R14.64] ;  /* 0x000000080e0f7981 */ /* 0x000ea2000c1e9900 */
[----:B------:R-:W-:-:S05]  /*1440*/  IADD3 R17, P0, R10, R17, RZ ;  /* 0x000000110a117210 */ /* 0x000fca0007f1e0ff */
[----:B------:R-:W-:Y:S01]  /*1450*/  IMAD.X R22, RZ, RZ, R22, P0 ;  /* 0x000000ffff167224 */ /* 0x000fe200000e0616 */
[----:B------:R-:W-:-:S04]  /*1460*/  ISETP.GE.U32.AND P0, PT, R17, c[0x0][0x188], PT ;  /* 0x0000620011007a0c */ /* 0x000fc80003f06070 */
[----:B------:R-:W-:Y:S01]  /*1470*/  ISETP.GE.U32.AND.EX P0, PT, R22, c[0x0][0x18c], PT, P0 ;  /* 0x0000630016007a0c */ /* 0x000fe20003f06100 */
[----:B0-2---:R-:W-:-:S05]  /*1480*/  IMAD.IADD R13, R15, 0x1, R12 ;  /* 0x000000010f0d7824 */ /* 0x005fca00078e020c */
[----:B------:R-:W0:Y:S02]  /*1490*/  LDS R16, [R13.X4] ;  /* 0x000000000d107984 */ /* 0x000e240000004800 */
[----:B0-----:R-:W-:-:S05]  /*14a0*/  IADD3 R16, R16, 0x1, RZ ;  /* 0x0000000110107810 */ /* 0x001fca0007ffe0ff */
[----:B------:R0:W-:Y:S01]  /*14b0*/  STS [R13.X4], R16 ;  /* 0x000000100d007388 */ /* 0x0001e20000004800 */
[----:B------:R-:W-:Y:S05]  /*14c0*/  @!P0 BRA `(.L_x_131) ;  /* 0xffffff4000008947 */ /* 0x000fea000383ffff */
.L_x_116:
[----:B------:R-:W-:Y:S01]  /*14d0*/  ISETP.GE.U32.AND P2, PT, R26, c[0x0][0x180], PT ;  /* 0x000060001a007a0c */ /* 0x000fe20003f46070 */
[----:B------:R-:W-:Y:S01]  /*14e0*/  WARPSYNC 0xffffffff ;  /* 0xffffffff00007948 */ /* 0x000fe20003800000 */
[----:B------:R-:W-:Y:S02]  /*14f0*/  BAR.SYNC.DEFER_BLOCKING 0x0 ;  /* 0x0000000000007b1d */ /* 0x000fe40000010000 */
[----:B------:R-:W-:-:S04]  /*1500*/  ISETP.GE.U32.AND.EX P2, PT, R5, R8, PT, P2 ;  /* 0x000000080500720c */ /* 0x000fc80003f46120 */
[----:B------:R-:W-:Y:S09]  /*1510*/  BSSY B0, `(.L_x_132) ;  /* 0x00000c3000007945 */ /* 0x000ff20003800000 */
[----:B------:R-:W-:Y:S05]  /*1520*/  @P2 BRA `(.L_x_133) ;  /* 0x00000c1000002947 */ /* 0x000fea0003800000 */
[----:B------:R-:W-:Y:S01]  /*1530*/  IMAD.IADD R12, R26, 0x1, R7 ;  /* 0x000000011a0c7824 */ /* 0x000fe200078e0207 */
[----:B------:R-:W-:-:S04]  /*1540*/  ISETP.NE.AND P0, PT, R10, RZ, PT ;  /* 0x000000ff0a00720c */ /* 0x000fc80003f05270 */
[----:B------:R2:W-:Y:S09]  /*1550*/  STS [R12.X4], RZ ;  /* 0x000000ff0c007388 */ /* 0x0005f20000004800 */
[----:B------:R-:W-:Y:S05]  /*1560*/  @!P0 BRA `(.L_x_133) ;  /* 0x00000bd000008947 */ /* 0x000fea0003800000 */
[----:B--2---:R-:W-:Y:S01]  /*1570*/  IMAD.MOV.U32 R8, RZ, RZ, c[0x0][0x0] ;  /* 0x00000000ff087624 */ /* 0x004fe200078e00ff */
[----:B01----:R-:W-:Y:S01]  /*1580*/  LOP3.LUT R13, R10, 0x3, RZ, 0xc0, !PT ;  /* 0x000000030a0d7812 */ /* 0x003fe200078ec0ff */
[----:B------:R-:W-:-:S03]  /*1590*/  IMAD.MOV.U32 R15, RZ, RZ, 0x1 ;  /* 0x00000001ff0f7424 */ /* 0x000fc600078e00ff */
[----:B------:R-:W-:-:S04]  /*15a0*/  IADD3 R8, R8, -0x101, RZ ;  /* 0xfffffeff08087810 */ /* 0x000fc80007ffe0ff */
[----:B------:R-:W-:-:S13]  /*15b0*/  ISETP.GE.U32.AND P0, PT, R8, 0x3, PT ;  /* 0x000000030800780c */ /* 0x000fda0003f06070 */
[----:B------:R-:W-:Y:S05]  /*15c0*/  @!P0 BRA `(.L_x_134) ;  /* 0x00000a6000008947 */ /* 0x000fea0003800000 */
[----:B------:R-:W-:Y:S02]  /*15d0*/  IMAD.IADD R8, R10, 0x1, -R13 ;  /* 0x000000010a087824 */ /* 0x000fe400078e0a0d */
[----:B------:R-:W-:Y:S02]  /*15e0*/  IMAD.SHL.U32 R12, R12, 0x4, RZ ;  /* 0x000000040c0c7824 */ /* 0x000fe400078e00ff */
[----:B------:R-:W-:Y:S01]  /*15f0*/  IMAD.MOV.U32 R15, RZ, RZ, 0x1 ;  /* 0x00000001ff0f7424 */ /* 0x000fe200078e00ff */
[----:B------:R-:W-:-:S13]  /*1600*/  ISETP.GT.AND P0, PT, R8, RZ, PT ;  /* 0x000000ff0800720c */ /* 0x000fda0003f04270 */
[----:B------:R-:W-:Y:S05]  /*1610*/  @!P0 BRA `(.L_x_135) ;  /* 0x0000088000008947 */ /* 0x000fea0003800000 */
[----:B------:R-:W-:Y:S02]  /*1620*/  ISETP.GT.AND P4, PT, R8, 0xc, PT ;  /* 0x0000000c0800780c */ /* 0x000fe40003f84270 */
[----:B------:R-:W-:-:S11]  /*1630*/  PLOP3.LUT P0, PT, PT, PT, PT, 0x80, 0x0 ;  /* 0x000000000000781c */ /* 0x000fd60003f0f070 */
[----:B------:R-:W-:Y:S05]  /*1640*/  @!P4 BRA `(.L_x_136) ;  /* 0x000005500000c947 */ /* 0x000fea0003800000 */
[----:B------:R-:W-:Y:S02]  /*1650*/  PLOP3.LUT P0, PT, PT, PT, PT, 0x8, 0x0 ;  /* 0x000000000000781c */ /* 0x000fe40003f0e170 */
.L_x_137:
[----:B------:R-:W-:Y:S01]  /*1660*/  ULDC UR4, c[0x0][0x180] ;  /* 0x0000600000047ab9 */ /* 0x000fe20000000800 */
[C---:B0-----:R-:W-:Y:S01]  /*1670*/  IADD3 R17, R15.reuse, -0x1, RZ ;  /* 0xffffffff0f117810 */ /* 0x041fe20007ffe0ff */
[----:B------:R-:W-:Y:S01]  /*1680*/  USHF.L.U32 UR5, UR4, 0x2, URZ ;  /* 0x0000000204057899 */ /* 0x000fe2000800063f */
[----:B------:R-:W-:Y:S01]  /*1690*/  IMAD.MOV.U32 R14, RZ, RZ, c[0x0][0x180] ;  /* 0x00006000ff0e7624 */ /* 0x000fe200078e00ff */
[----:B------:R-:W-:Y:S01]  /*16a0*/  IADD3 R29, R15, 0x3, RZ ;  /* 0x000000030f1d7810 */ /* 0x000fe20007ffe0ff */
[----:B------:R-:W-:Y:S01]  /*16b0*/  USHF.L.U32 UR4, UR4, 0x2, URZ ;  /* 0x0000000204047899 */ /* 0x000fe2000800063f */
[----:B------:R-:W-:Y:S02]  /*16c0*/  IADD3 R8, R8, -0x10, RZ ;  /* 0xfffffff008087810 */ /* 0x000fe40007ffe0ff */
[--C-:B------:R-:W-:Y:S02]  /*16d0*/  IMAD R17, R17, UR5, R12.reuse ;  /* 0x0000000511117c24 */ /* 0x100fe4000f8e020c */
[----:B------:R-:W-:Y:S01]  /*16e0*/  IMAD R29, R29, UR5, R12 ;  /* 0x000000051d1d7c24 */ /* 0x000fe2000f8e020c */
[----:B------:R-:W-:Y:S01]  /*16f0*/  ISETP.GT.AND P4, PT, R8, 0xc, PT ;  /* 0x0000000c0800780c */ /* 0x000fe20003f84270 */
[----:B------:R-:W-:-:S02]  /*1700*/  IMAD R19, R14, 0x4, R17 ;  /* 0x000000040e137824 */ /* 0x000fc400078e0211 */
[----:B------:R-:W-:Y:S02]  /*1710*/  LDS R17, [R17] ;  /* 0x0000000011117984 */ /* 0x000fe40000000800 */
[----:B------:R-:W-:Y:S02]  /*1720*/  IMAD R23, R14, 0x4, R19 ;  /* 0x000000040e177824 */ /* 0x000fe400078e0213 */
[----:B------:R-:W0:Y:S02]  /*1730*/  LDS R16, [R19] ;  /* 0x0000000013107984 */ /* 0x000e240000000800 */
[----:B0-----:R-:W-:-:S05]  /*1740*/  IMAD.IADD R16, R16, 0x1, R17 ;  /* 0x0000000110107824 */ /* 0x001fca00078e0211 */
[----:B------:R0:W-:Y:S04]  /*1750*/  STS [R19], R16 ;  /* 0x0000001013007388 */ /* 0x0001e80000000800 */
[----:B------:R-:W1:Y:S01]  /*1760*/  LDS R25, [R23] ;  /* 0x0000000017197984 */ /* 0x000e620000000800 */
[----:B0-----:R-:W-:Y:S02]  /*1770*/  IMAD R19, R14, 0x4, R29 ;  /* 0x000000040e137824 */ /* 0x001fe400078e021d */
[----:B-1----:R-:W-:Y:S02]  /*1780*/  IMAD.IADD R22, R16, 0x1, R25 ;  /* 0x0000000110167824 */ /* 0x002fe400078e0219 */
[----:B------:R-:W-:-:S03]  /*1790*/  IMAD R25, R14, 0x4, R23 ;  /* 0x000000040e197824 */ /* 0x000fc600078e0217 */
[----:B------:R0:W-:Y:S01]  /*17a0*/  STS [R23], R22 ;  /* 0x0000001617007388 */ /* 0x0001e20000000800 */
[----:B------:R-:W-:-:S03]  /*17b0*/  IMAD R17, R14, 0x4, R25 ;  /* 0x000000040e117824 */ /* 0x000fc600078e0219 */
[----:B------:R-:W1:Y:S01]  /*17c0*/  LDS R27, [R25] ;  /* 0x00000000191b7984 */ /* 0x000e620000000800 */
[----:B0-----:R-:W-:Y:S02]  /*17d0*/  IMAD R23, R14, 0x4, R19 ;  /* 0x000000040e177824 */ /* 0x001fe400078e0213 */
[----:B-1----:R-:W-:-:S05]  /*17e0*/  IMAD.IADD R24, R22, 0x1, R27 ;  /* 0x0000000116187824 */ /* 0x002fca00078e021b */
[----:B------:R-:W-:Y:S04]  /*17f0*/  STS [R25], R24 ;  /* 0x0000001819007388 */ /* 0x000fe80000000800 */
[----:B------:R-:W0:Y:S02]  /*1800*/  LDS R27, [R17] ;  /* 0x00000000111b7984 */ /* 0x000e240000000800 */
[----:B0-----:R-:W-:-:S05]  /*1810*/  IMAD.IADD R16, R24, 0x1, R27 ;  /* 0x0000000118107824 */ /* 0x001fca00078e021b */
[----:B------:R-:W-:Y:S04]  /*1820*/  STS [R17], R16 ;  /* 0x0000001011007388 */ /* 0x000fe80000000800 */
[----:B------:R-:W-:Y:S04]  /*1830*/  LDS R29, [R29] ;  /* 0x000000001d1d7984 */ /* 0x000fe80000000800 */
[----:B------:R-:W0:Y:S02]  /*1840*/  LDS R22, [R19] ;  /* 0x0000000013167984 */ /* 0x000e240000000800 */
[----:B0-----:R-:W-:-:S05]  /*1850*/  IMAD.IADD R22, R22, 0x1, R29 ;  /* 0x0000000116167824 */ /* 0x001fca00078e021d */
[----:B------:R0:W-:Y:S04]  /*1860*/  STS [R19], R22 ;  /* 0x0000001613007388 */ /* 0x0001e80000000800 */
[----:B------:R-:W1:Y:S01]  /*1870*/  LDS R25, [R23] ;  /* 0x0000000017197984 */ /* 0x000e620000000800 */
[----:B0-----:R-:W-:-:S05]  /*1880*/  IADD3 R19, R15, 0x7, RZ ;  /* 0x000000070f137810 */ /* 0x001fca0007ffe0ff */
[----:B------:R-:W-:Y:S02]  /*1890*/  IMAD R19, R19, UR4, R12 ;  /* 0x0000000413137c24 */ /* 0x000fe4000f8e020c */
[----:B-1----:R-:W-:Y:S02]  /*18a0*/  IMAD.IADD R24, R22, 0x1, R25 ;  /* 0x0000000116187824 */ /* 0x002fe400078e0219 */
[----:B------:R-:W-:-:S03]  /*18b0*/  IMAD R25, R14, 0x4, R23 ;  /* 0x000000040e197824 */ /* 0x000fc600078e0217 */
[----:B------:R-:W-:Y:S01]  /*18c0*/  STS [R23], R24 ;  /* 0x0000001817007388 */ /* 0x000fe20000000800 */
[----:B------:R-:W-:-:S03]  /*18d0*/  IMAD R17, R14, 0x4, R25 ;  /* 0x000000040e117824 */ /* 0x000fc600078e0219 */
[----:B------:R-:W0:Y:S02]  /*18e0*/  LDS R27, [R25] ;  /* 0x00000000191b7984 */ /* 0x000e240000000800 */
[----:B0-----:R-:W-:-:S05]  /*18f0*/  IMAD.IADD R16, R24, 0x1, R27 ;  /* 0x0000000118107824 */ /* 0x001fca00078e021b */
[----:B------:R-:W-:Y:S04]  /*1900*/  STS [R25], R16 ;  /* 0x0000001019007388 */ /* 0x000fe80000000800 */
[----:B------:R-:W0:Y:S02]  /*1910*/  LDS R27, [R17] ;  /* 0x00000000111b7984 */ /* 0x000e240000000800 */
[----:B0-----:R-:W-:Y:S02]  /*1920*/  IMAD.IADD R22, R16, 0x1, R27 ;  /* 0x0000000110167824 */ /* 0x001fe400078e021b */
[----:B------:R-:W-:-:S03]  /*1930*/  IMAD R27, R14, 0x4, R19 ;  /* 0x000000040e1b7824 */ /* 0x000fc600078e0213 */
[----:B------:R-:W-:Y:S04]  /*1940*/  STS [R17], R22 ;  /* 0x0000001611007388 */ /* 0x000fe80000000800 */
[----:B------:R-:W-:Y:S04]  /*1950*/  LDS R24, [R19] ;  /* 0x0000000013187984 */ /* 0x000fe80000000800 */
[----:B------:R-:W0:Y:S02]  /*1960*/  LDS R23, [R27] ;  /* 0x000000001b177984 */ /* 0x000e240000000800 */
[----:B0-----:R-:W-:-:S02]  /*1970*/  IMAD.IADD R24, R23, 0x1, R24 ;  /* 0x0000000117187824 */ /* 0x001fc400078e0218 */
[----:B------:R-:W-:-:S03]  /*1980*/  IMAD R23, R14, 0x4, R27 ;  /* 0x000000040e177824 */ /* 0x000fc600078e021b */
[----:B------:R-:W-:Y:S04]  /*1990*/  STS [R27], R24 ;  /* 0x000000181b007388 */ /* 0x000fe80000000800 */
[----:B------:R-:W0:Y:S02]  /*19a0*/  LDS R25, [R23] ;  /* 0x0000000017197984 */ /* 0x000e240000000800 */
[----:B0-----:R-:W-:Y:S02]  /*19b0*/  IMAD.IADD R16, R24, 0x1, R25 ;  /* 0x0000000118107824 */ /* 0x001fe400078e0219 */
[----:B------:R-:W-:-:S03]  /*19c0*/  IMAD R25, R14, 0x4, R23 ;  /* 0x000000040e197824 */ /* 0x000fc600078e0217 */
[----:B------:R-:W-:Y:S01]  /*19d0*/  STS [R23], R16 ;  /* 0x0000001017007388 */ /* 0x000fe20000000800 */
[----:B------:R-:W-:-:S03]  /*19e0*/  IMAD R17, R14, 0x4, R25 ;  /* 0x000000040e117824 */ /* 0x000fc600078e0219 */
[----:B------:R-:W0:Y:S02]  /*19f0*/  LDS R29, [R25] ;  /* 0x00000000191d7984 */ /* 0x000e240000000800 */
[----:B0-----:R-:W-:Y:S01]  /*1a00*/  IMAD.IADD R22, R16, 0x1, R29 ;  /* 0x0000000110167824 */ /* 0x001fe200078e021d */
[C---:B------:R-:W-:Y:S02]  /*1a10*/  IADD3 R29, R15.reuse, 0xb, RZ ;  /* 0x0000000b0f1d7810 */ /* 0x040fe40007ffe0ff */
[----:B------:R-:W-:Y:S02]  /*1a20*/  IADD3 R15, R15, 0x10, RZ ;  /* 0x000000100f0f7810 */ /* 0x000fe40007ffe0ff */
[----:B------:R-:W-:Y:S01]  /*1a30*/  STS [R25], R22 ;  /* 0x0000001619007388 */ /* 0x000fe20000000800 */
[----:B------:R-:W-:-:S03]  /*1a40*/  IMAD R29, R29, UR4, R12 ;  /* 0x000000041d1d7c24 */ /* 0x000fc6000f8e020c */
[----:B------:R-:W0:Y:S02]  /*1a50*/  LDS R19, [R17] ;  /* 0x0000000011137984 */ /* 0x000e240000000800 */
[----:B0-----:R-:W-:Y:S02]  /*1a60*/  IMAD.IADD R24, R22, 0x1, R19 ;  /* 0x0000000116187824 */ /* 0x001fe400078e0213 */
[----:B------:R-:W-:-:S03]  /*1a70*/  IMAD R19, R14, 0x4, R29 ;  /* 0x000000040e137824 */ /* 0x000fc600078e021d */
[----:B------:R-:W-:Y:S01]  /*1a80*/  STS [R17], R24 ;  /* 0x0000001811007388 */ /* 0x000fe20000000800 */
[----:B------:R-:W-:-:S03]  /*1a90*/  IMAD R23, R14, 0x4, R19 ;  /* 0x000000040e177824 */ /* 0x000fc600078e0213 */
[----:B------:R-:W-:Y:S04]  /*1aa0*/  LDS R29, [R29] ;  /* 0x000000001d1d7984 */ /* 0x000fe80000000800 */
[----:B------:R-:W0:Y:S02]  /*1ab0*/  LDS R16, [R19] ;  /* 0x0000000013107984 */ /* 0x000e240000000800 */
[----:B0-----:R-:W-:-:S05]  /*1ac0*/  IMAD.IADD R16, R16, 0x1, R29 ;  /* 0x0000000110107824 */ /* 0x001fca00078e021d */
[----:B------:R-:W-:Y:S04]  /*1ad0*/  STS [R19], R16 ;  /* 0x0000001013007388 */ /* 0x000fe80000000800 */
[----:B------:R-:W0:Y:S02]  /*1ae0*/  LDS R25, [R23] ;  /* 0x0000000017197984 */ /* 0x000e240000000800 */
[----:B0-----:R-:W-:Y:S02]  /*1af0*/  IMAD.IADD R22, R16, 0x1, R25 ;  /* 0x0000000110167824 */ /* 0x001fe400078e0219 */
[----:B------:R-:W-:-:S03]  /*1b00*/  IMAD R25, R14, 0x4, R23 ;  /* 0x000000040e197824 */ /* 0x000fc600078e0217 */
[----:B------:R-:W-:Y:S01]  /*1b10*/  STS [R23], R22 ;  /* 0x0000001617007388 */ /* 0x000fe20000000800 */
[----:B------:R-:W-:-:S03]  /*1b20*/  IMAD R14, R14, 0x4, R25 ;  /* 0x000000040e0e7824 */ /* 0x000fc600078e0219 */
[----:B------:R-:W0:Y:S02]  /*1b30*/  LDS R27, [R25] ;  /* 0x00000000191b7984 */ /* 0x000e240000000800 */
[----:B0-----:R-:W-:-:S05]  /*1b40*/  IMAD.IADD R24, R22, 0x1, R27 ;  /* 0x0000000116187824 */ /* 0x001fca00078e021b */
[----:B------:R-:W-:Y:S04]  /*1b50*/  STS [R25], R24 ;  /* 0x0000001819007388 */ /* 0x000fe80000000800 */
[----:B------:R-:W0:Y:S02]  /*1b60*/  LDS R17, [R14] ;  /* 0x000000000e117984 */ /* 0x000e240000000800 */
[----:B0-----:R-:W-:-:S05]  /*1b70*/  IMAD.IADD R17, R24, 0x1, R17 ;  /* 0x0000000118117824 */ /* 0x001fca00078e0211 */
[----:B------:R0:W-:Y:S01]  /*1b80*/  STS [R14], R17 ;  /* 0x000000110e007388 */ /* 0x0001e20000000800 */
[----:B------:R-:W-:Y:S05]  /*1b90*/  @P4 BRA `(.L_x_137) ;  /* 0xfffffac000004947 */ /* 0x000fea000383ffff */
.L_x_136:
[----:B------:R-:W-:-:S13]  /*1ba0*/  ISETP.GT.AND P4, PT, R8, 0x4, PT ;  /* 0x000000040800780c */ /* 0x000fda0003f84270 */
[----:B------:R-:W-:Y:S05]  /*1bb0*/  @!P4 BRA `(.L_x_138) ;  /* 0x000002c00000c947 */ /* 0x000fea0003800000 */
[----:B------:R-:W-:Y:S01]  /*1bc0*/  ULDC UR4, c[0x0][0x180] ;  /* 0x0000600000047ab9 */ /* 0x000fe20000000800 */
[C---:B0-----:R-:W-:Y:S01]  /*1bd0*/  IADD3 R17, R15.reuse, -0x1, RZ ;  /* 0xffffffff0f117810 */ /* 0x041fe20007ffe0ff */
[----:B------:R-:W-:Y:S01]  /*1be0*/  USHF.L.U32 UR4, UR4, 0x2, URZ ;  /* 0x0000000204047899 */ /* 0x000fe2000800063f */
[----:B------:R-:W-:Y:S01]  /*1bf0*/  IMAD.MOV.U32 R14, RZ, RZ, c[0x0][0x180] ;  /* 0x00006000ff0e7624 */ /* 0x000fe200078e00ff */
[----:B------:R-:W-:Y:S02]  /*1c00*/  IADD3 R29, R15, 0x3, RZ ;  /* 0x000000030f1d7810 */ /* 0x000fe40007ffe0ff */
[----:B------:R-:W-:Y:S02]  /*1c10*/  PLOP3.LUT P0, PT, PT, PT, PT, 0x8, 0x0 ;  /* 0x000000000000781c */ /* 0x000fe40003f0e170 */
[--C-:B------:R-:W-:Y:S01]  /*1c20*/  IMAD R17, R17, UR4, R12.reuse ;  /* 0x0000000411117c24 */ /* 0x100fe2000f8e020c */
[----:B------:R-:W-:Y:S01]  /*1c30*/  IADD3 R8, R8, -0x8, RZ ;  /* 0xfffffff808087810 */ /* 0x000fe20007ffe0ff */
[----:B------:R-:W-:Y:S01]  /*1c40*/  IMAD R29, R29, UR4, R12 ;  /* 0x000000041d1d7c24 */ /* 0x000fe2000f8e020c */
[----:B------:R-:W-:Y:S01]  /*1c50*/  IADD3 R15, R15, 0x8, RZ ;  /* 0x000000080f0f7810 */ /* 0x000fe20007ffe0ff */
        /* <DEDUP_REMOVED lines=33> */
[----:B------:R0:W-:Y:S02]  /*1e70*/  STS [R14], R17 ;  /* 0x000000110e007388 */ /* 0x0001e40000000800 */
.L_x_138:
[----:B------:R-:W-:-:S13]  /*1e80*/  ISETP.NE.OR P0, PT, R8, RZ, P0 ;  /* 0x000000ff0800720c */ /* 0x000fda0000705670 */
[----:B------:R-:W-:Y:S05]  /*1e90*/  @!P0 BRA `(.L_x_134) ;  /* 0x0000019000008947 */ /* 0x000fea0003800000 */
.L_x_135:
[----:B------:R-:W-:Y:S02]  /*1ea0*/  IMAD.MOV.U32 R22, RZ, RZ, c[0x0][0x180] ;  /* 0x00006000ff167624 */ /* 0x000fe400078e00ff */
.L_x_139:
[C---:B0-----:R-:W-:Y:S02]  /*1eb0*/  IADD3 R14, R15.reuse, -0x1, RZ ;  /* 0xffffffff0f0e7810 */ /* 0x041fe40007ffe0ff */
[----:B------:R-:W-:Y:S02]  /*1ec0*/  IADD3 R8, R8, -0x4, RZ ;  /* 0xfffffffc08087810 */ /* 0x000fe40007ffe0ff */
[----:B------:R-:W-:Y:S01]  /*1ed0*/  IADD3 R15, R15, 0x4, RZ ;  /* 0x000000040f0f7810 */ /* 0x000fe20007ffe0ff */
[----:B------:R-:W-:Y:S01]  /*1ee0*/  IMAD R17, R14, c[0x0][0x180], RZ ;  /* 0x000060000e117a24 */ /* 0x000fe200078e02ff */
[----:B------:R-:W-:-:S03]  /*1ef0*/  ISETP.NE.AND P0, PT, R8, RZ, PT ;  /* 0x000000ff0800720c */ /* 0x000fc60003f05270 */
[----:B------:R-:W-:-:S04]  /*1f00*/  IMAD R19, R17, 0x4, R12 ;  /* 0x0000000411137824 */ /* 0x000fc800078e020c */
[C---:B------:R-:W-:Y:S01]  /*1f10*/  IMAD R23, R22.reuse, 0x4, R19 ;  /* 0x0000000416177824 */ /* 0x040fe200078e0213 */
[----:B------:R-:W-:Y:S03]  /*1f20*/  LDS R17, [R19] ;  /* 0x0000000013117984 */ /* 0x000fe60000000800 */
[C---:B------:R-:W-:Y:S01]  /*1f30*/  IMAD R24, R22.reuse, 0x4, R23 ;  /* 0x0000000416187824 */ /* 0x040fe200078e0217 */
[----:B------:R-:W0:Y:S03]  /*1f40*/  LDS R14, [R23] ;  /* 0x00000000170e7984 */ /* 0x000e260000000800 */
[----:B------:R-:W-:-:S04]  /*1f50*/  IMAD R25, R22, 0x4, R24 ;  /* 0x0000000416197824 */ /* 0x000fc800078e0218 */
[----:B------:R-:W-:Y:S02]  /*1f60*/  IMAD R28, R22, 0x4, R25 ;  /* 0x00000004161c7824 */ /* 0x000fe400078e0219 */
[----:B0-----:R-:W-:-:S05]  /*1f70*/  IMAD.IADD R14, R14, 0x1, R17 ;  /* 0x000000010e0e7824 */ /* 0x001fca00078e0211 */
[----:B------:R-:W-:Y:S04]  /*1f80*/  STS [R23], R14 ;  /* 0x0000000e17007388 */ /* 0x000fe80000000800 */
[----:B------:R-:W0:Y:S02]  /*1f90*/  LDS R17, [R24] ;  /* 0x0000000018117984 */ /* 0x000e240000000800 */
[----:B0-----:R-:W-:-:S05]  /*1fa0*/  IMAD.IADD R17, R14, 0x1, R17 ;  /* 0x000000010e117824 */ /* 0x001fca00078e0211 */
[----:B------:R-:W-:Y:S04]  /*1fb0*/  STS [R24], R17 ;  /* 0x0000001118007388 */ /* 0x000fe80000000800 */
[----:B------:R-:W0:Y:S02]  /*1fc0*/  LDS R16, [R25] ;  /* 0x0000000019107984 */ /* 0x000e240000000800 */
[----:B0-----:R-:W-:-:S05]  /*1fd0*/  IMAD.IADD R16, R17, 0x1, R16 ;  /* 0x0000000111107824 */ /* 0x001fca00078e0210 */
[----:B------:R-:W-:Y:S04]  /*1fe0*/  STS [R25], R16 ;  /* 0x0000001019007388 */ /* 0x000fe80000000800 */
[----:B------:R-:W0:Y:S02]  /*1ff0*/  LDS R19, [R28] ;  /* 0x000000001c137984 */ /* 0x000e240000000800 */
[----:B0-----:R-:W-:-:S05]  /*2000*/  IMAD.IADD R19, R16, 0x1, R19 ;  /* 0x0000000110137824 */ /* 0x001fca00078e0213 */
[----:B------:R0:W-:Y:S01]  /*2010*/  STS [R28], R19 ;  /* 0x000000131c007388 */ /* 0x0001e20000000800 */
[----:B------:R-:W-:Y:S05]  /*2020*/  @P0 BRA `(.L_x_139) ;  /* 0xfffffe8000000947 */ /* 0x000fea000383ffff */
.L_x_134:
[----:B------:R-:W-:-:S13]  /*2030*/  ISETP.NE.AND P0, PT, R13, RZ, PT ;  /* 0x000000ff0d00720c */ /* 0x000fda0003f05270 */
[----:B------:R-:W-:Y:S05]  /*2040*/  @!P0 BRA `(.L_x_133) ;  /* 0x000000f000008947 */ /* 0x000fea0003800000 */
[C---:B0-----:R-:W-:Y:S01]  /*2050*/  IADD3 R17, R15.reuse, 0x1, RZ ;  /* 0x000000010f117810 */ /* 0x041fe20007ffe0ff */
[--C-:B------:R-:W-:Y:S02]  /*2060*/  IMAD R15, R15, c[0x0][0x180], R0.reuse ;  /* 0x000060000f0f7a24 */ /* 0x100fe400078e0200 */
[----:B------:R-:W-:Y:S02]  /*2070*/  IMAD.MOV.U32 R12, RZ, RZ, c[0x0][0x180] ;  /* 0x00006000ff0c7624 */ /* 0x000fe400078e00ff */
[----:B------:R-:W-:Y:S01]  /*2080*/  IMAD R17, R17, c[0x0][0x180], R0 ;  /* 0x0000600011117a24 */ /* 0x000fe200078e0200 */
[----:B------:R-:W-:-:S04]  /*2090*/  LEA R15, R15, 0xfffffc04, 0x2 ;  /* 0xfffffc040f0f7811 */ /* 0x000fc800078e10ff */
[----:B------:R-:W-:-:S05]  /*20a0*/  LEA R17, R17, 0xfffffc04, 0x2 ;  /* 0xfffffc0411117811 */ /* 0x000fca00078e10ff */
.L_x_140:
[----:B------:R-:W-:Y:S01]  /*20b0*/  LDS R8, [R17] ;  /* 0x0000000011087984 */ /* 0x000fe20000000800 */
[----:B------:R-:W-:-:S03]  /*20c0*/  IADD3 R13, R13, -0x1, RZ ;  /* 0xffffffff0d0d7810 */ /* 0x000fc60007ffe0ff */
[----:B------:R0:W1:Y:S01]  /*20d0*/  LDS R19, [R15] ;  /* 0x000000000f137984 */ /* 0x0000620000000800 */
[----:B------:R-:W-:Y:S01]  /*20e0*/  ISETP.NE.AND P0, PT, R13, RZ, PT ;  /* 0x000000ff0d00720c */ /* 0x000fe20003f05270 */
[----:B0-----:R-:W-:Y:S02]  /*20f0*/  IMAD R15, R12, 0x4, R15 ;  /* 0x000000040c0f7824 */ /* 0x001fe400078e020f */
[----:B-1----:R-:W-:-:S05]  /*2100*/  IMAD.IADD R8, R8, 0x1, R19 ;  /* 0x0000000108087824 */ /* 0x002fca00078e0213 */
[----:B------:R0:W-:Y:S02]  /*2110*/  STS [R17], R8 ;  /* 0x0000000811007388 */ /* 0x0001e40000000800 */
[----:B0-----:R-:W-:-:S03]  /*2120*/  IMAD R17, R12, 0x4, R17 ;  /* 0x000000040c117824 */ /* 0x001fc600078e0211 */
[----:B------:R-:W-:Y:S05]  /*2130*/  @P0 BRA `(.L_x_140) ;  /* 0xffffff7000000947 */ /* 0x000fea000383ffff */
.L_x_133:
[----:B--2---:R-:W-:Y:S05]  /*2140*/  BSYNC B0 ;  /* 0x0000000000007941 */ /* 0x004fea0003800000 */
.L_x_132:
[----:B------:R-:W-:Y:S01]  /*2150*/  BAR.SYNC.DEFER_BLOCKING 0x0 ;  /* 0x0000000000007b1d */ /* 0x000fe20000010000 */
[----:B------:R-:W-:Y:S01]  /*2160*/  ISETP.NE.AND P0, PT, R26, RZ, PT ;  /* 0x000000ff1a00720c */ /* 0x000fe20003f05270 */
[----:B0-----:R-:W-:-:S04]  /*2170*/  IMAD.MOV.U32 R19, RZ, RZ, c[0x0][0x180] ;  /* 0x00006000ff137624 */ /* 0x001fc800078e00ff */
[----:B------:R-:W-:Y:S08]  /*2180*/  BSSY B0, `(.L_x_141) ;  /* 0x0000093000007945 */ /* 0x000ff00003800000 */
[----:B------:R-:W-:Y:S05]  /*2190*/  @P0 BRA `(.L_x_142) ;  /* 0x0000091000000947 */ /* 0x000fea0003800000 */
[----:B------:R-:W-:Y:S01]  /*21a0*/  STS [RZ], RZ ;  /* 0x000000ffff007388 */ /* 0x000fe20000000800 */
[----:B------:R-:W-:Y:S05]  /*21b0*/  @!P3 BRA `(.L_x_143) ;  /* 0x000008d00000b947 */ /* 0x000fea0003800000 */
[C---:B------:R-:W-:Y:S01]  /*21c0*/  IADD3 R12, R19.reuse, -0x1, RZ ;  /* 0xffffffff130c7810 */ /* 0x040fe20007ffe0ff */
[----:B------:R-:W-:Y:S01]  /*21d0*/  UMOV UR4, 0x1 ;  /* 0x0000000100047882 */ /* 0x000fe20000000000 */
[----:B------:R-:W-:Y:S01]  /*21e0*/  LOP3.LUT R8, R19, 0x3, RZ, 0xc0, !PT ;  /* 0x0000000313087812 */ /* 0x000fe200078ec0ff */
[----:B------:R-:W-:Y:S01]  /*21f0*/  ULDC UR6, c[0x0][0x170] ;  /* 0x00005c0000067ab9 */ /* 0x000fe20000000800 */
[----:B------:R-:W-:Y:S01]  /*2200*/  ISETP.GE.U32.AND P3, PT, R12, 0x3, PT ;  /* 0x000000030c00780c */ /* 0x000fe20003f66070 */
[----:B------:R-:W-:Y:S01]  /*2210*/  UMOV UR5, 0x1 ;  /* 0x0000000100057882 */ /* 0x000fe20000000000 */
[----:B------:R-:W-:Y:S01]  /*2220*/  ISETP.NE.AND P0, PT, R8, RZ, PT ;  /* 0x000000ff0800720c */ /* 0x000fe20003f05270 */
[----:B------:R-:W-:-:S10]  /*2230*/  UIADD3 UR4, -UR4, UR6, URZ ;  /* 0x0000000604047290 */ /* 0x000fd4000fffe13f */
[----:B------:R-:W-:Y:S05]  /*2240*/  @!P3 BRA `(.L_x_144) ;  /* 0x000005d00000b947 */ /* 0x000fea0003800000 */
[----:B------:R-:W-:Y:S01]  /*2250*/  IABS R16, c[0x0][0x170] ;  /* 0x00005c0000107a13 */ /* 0x000fe20000000000 */
[----:B------:R-:W-:Y:S01]  /*2260*/  IMAD.MOV.U32 R12, RZ, RZ, RZ ;  /* 0x000000ffff0c7224 */ /* 0x000fe200078e00ff */
[----:B------:R-:W-:Y:S01]  /*2270*/  IADD3 R15, -R8, c[0x0][0x180], RZ ;  /* 0x00006000080f7a10 */ /* 0x000fe20007ffe1ff */
[----:B------:R-:W-:Y:S01]  /*2280*/  IMAD R14, R10, R19, c[0x0][0x180] ;  /* 0x000060000a0e7624 */ /* 0x000fe200078e0213 */
[----:B------:R-:W0:Y:S01]  /*2290*/  I2F.RP R17, R16 ;  /* 0x0000001000117306 */ /* 0x000e220000209400 */
[----:B------:R-:W-:Y:S01]  /*22a0*/  IMAD.MOV.U32 R24, RZ, RZ, RZ ;  /* 0x000000ffff187224 */ /* 0x000fe200078e00ff */
[----:B------:R-:W-:-:S06]  /*22b0*/  UMOV UR5, 0x1 ;  /* 0x0000000100057882 */ /* 0x000fcc0000000000 */
[----:B0-----:R-:W0:Y:S02]  /*22c0*/  MUFU.RCP R17, R17 ;  /* 0x0000001100117308 */ /* 0x001e240000001000 */
[----:B01----:R-:W-:-:S06]  /*22d0*/  IADD3 R13, R17, 0xffffffe, RZ ;  /* 0x0ffffffe110d7810 */ /* 0x003fcc0007ffe0ff */
[----:B------:R-:W0:Y:S02]  /*22e0*/  F2I.FTZ.U32.TRUNC.NTZ R13, R13 ;  /* 0x0000000d000d7305 */ /* 0x000e24000021f000 */
[----:B0-----:R-:W-:-:S04]  /*22f0*/  IMAD.MOV R23, RZ, RZ, -R13 ;  /* 0x000000ffff177224 */ /* 0x001fc800078e0a0d */
[----:B------:R-:W-:-:S04]  /*2300*/  IMAD R23, R23, R16, RZ ;  /* 0x0000001017177224 */ /* 0x000fc800078e02ff */
[----:B------:R-:W-:-:S04]  /*2310*/  IMAD.HI.U32 R12, R13, R23, R12 ;  /* 0x000000170d0c7227 */ /* 0x000fc800078e000c */
.L_x_145:
[----:B------:R-:W-:Y:S01]  /*2320*/  IADD3 R17, R14, UR5, RZ ;  /* 0x000000050e117c10 */ /* 0x000fe2000fffe0ff */
[----:B------:R-:W-:Y:S01]  /*2330*/  USHF.L.U32 UR6, UR5, 0x2, URZ ;  /* 0x0000000205067899 */ /* 0x000fe2000800063f */
[----:B------:R-:W-:Y:S01]  /*2340*/  IABS R22, c[0x0][0x170] ;  /* 0x00005c0000167a13 */ /* 0x000fe20000000000 */
[----:B------:R-:W-:Y:S01]  /*2350*/  UIADD3 UR5, UR5, 0x4, URZ ;  /* 0x0000000405057890 */ /* 0x000fe2000fffe03f */
[----:B------:R-:W-:Y:S01]  /*2360*/  LOP3.LUT R23, RZ, c[0x0][0x170], RZ, 0x33, !PT ;  /* 0x00005c00ff177a12 */ /* 0x000fe200078e33ff */
[----:B------:R-:W-:Y:S01]  /*2370*/  IMAD.SHL.U32 R17, R17, 0x4, RZ ;  /* 0x0000000411117824 */ /* 0x000fe200078e00ff */
[----:B------:R-:W-:-:S04]  /*2380*/  IADD3 R15, R15, -0x4, RZ ;  /* 0xfffffffc0f0f7810 */ /* 0x000fc80007ffe0ff */
[----:B0-----:R-:W0:Y:S02]  /*2390*/  LDS R13, [R17] ;  /* 0x00000000110d7984 */ /* 0x001e240000000800 */
[----:B0-----:R-:W-:-:S04]  /*23a0*/  IADD3 R25, R13, UR4, RZ ;  /* 0x000000040d197c10 */ /* 0x001fc8000fffe0ff */
[----:B------:R-:W-:Y:S02]  /*23b0*/  IABS R13, R25 ;  /* 0x00000019000d7213 */ /* 0x000fe40000000000 */
[----:B------:R-:W-:-:S03]  /*23c0*/  ISETP.GE.AND P4, PT, R25, RZ, PT ;  /* 0x000000ff1900720c */ /* 0x000fc60003f86270 */
[----:B------:R-:W-:-:S04]  /*23d0*/  IMAD.HI.U32 R12, R12, R13, RZ ;  /* 0x0000000d0c0c7227 */ /* 0x000fc800078e00ff */
[----:B------:R-:W-:-:S04]  /*23e0*/  IMAD.MOV R12, RZ, RZ, -R12 ;  /* 0x000000ffff0c7224 */ /* 0x000fc800078e0a0c */
[----:B------:R-:W-:-:S05]  /*23f0*/  IMAD R13, R22, R12, R13 ;  /* 0x0000000c160d7224 */ /* 0x000fca00078e020d */
[----:B------:R-:W-:-:S13]  /*2400*/  ISETP.GT.U32.AND P3, PT, R16, R13, PT ;  /* 0x0000000d1000720c */ /* 0x000fda0003f64070 */
[----:B------:R-:W-:-:S05]  /*2410*/  @!P3 IMAD.IADD R13, R13, 0x1, -R22 ;  /* 0x000000010d0db824 */ /* 0x000fca00078e0a16 */
[----:B------:R-:W-:Y:S02]  /*2420*/  ISETP.GT.U32.AND P3, PT, R16, R13, PT ;  /* 0x0000000d1000720c */ /* 0x000fe40003f64070 */
[----:B------:R-:W0:Y:S11]  /*2430*/  I2F.RP R16, R22 ;  /* 0x0000001600107306 */ /* 0x000e360000209400 */
[----:B------:R-:W-:Y:S01]  /*2440*/  @!P3 IMAD.IADD R13, R13, 0x1, -R22 ;  /* 0x000000010d0db824 */ /* 0x000fe200078e0a16 */
[----:B------:R-:W-:-:S03]  /*2450*/  ISETP.NE.AND P3, PT, RZ, c[0x0][0x170], PT ;  /* 0x00005c00ff007a0c */ /* 0x000fc60003f65270 */
[----:B------:R-:W-:Y:S01]  /*2460*/  @!P4 IMAD.MOV R13, RZ, RZ, -R13 ;  /* 0x000000ffff0dc224 */ /* 0x000fe200078e0a0d */
[----:B0-----:R-:W0:Y:S04]  /*2470*/  MUFU.RCP R16, R16 ;  /* 0x0000001000107308 */ /* 0x001e280000001000 */
[----:B------:R-:W-:-:S04]  /*2480*/  SEL R13, R23, R13, !P3 ;  /* 0x0000000d170d7207 */ /* 0x000fc80005800000 */
[----:B------:R-:W-:-:S05]  /*2490*/  IADD3 R24, R25, R24, -R13 ;  /* 0x0000001819187210 */ /* 0x000fca0007ffe80d */
[----:B------:R-:W-:Y:S01]  /*24a0*/  STS [UR6], R24 ;  /* 0x00000018ff007988 */ /* 0x000fe20008000806 */
[----:B0-----:R-:W-:-:S03]  /*24b0*/  IADD3 R28, R16, 0xffffffe, RZ ;  /* 0x0ffffffe101c7810 */ /* 0x001fc60007ffe0ff */
[----:B------:R-:W0:Y:S01]  /*24c0*/  LDS R12, [R17+0x4] ;  /* 0x00000400110c7984 */ /* 0x000e220000000800 */
[----:B------:R-:W-:Y:S01]  /*24d0*/  IMAD.MOV.U32 R16, RZ, RZ, R22 ;  /* 0x000000ffff107224 */ /* 0x000fe200078e0016 */
[----:B------:R-:W1:Y:S02]  /*24e0*/  F2I.FTZ.U32.TRUNC.NTZ R13, R28 ;  /* 0x0000001c000d7305 */ /* 0x000e64000021f000 */
[----:B-1----:R-:W-:-:S04]  /*24f0*/  IMAD.MOV R25, RZ, RZ, -R13 ;  /* 0x000000ffff197224 */ /* 0x002fc800078e0a0d */
[----:B------:R-:W-:Y:S01]  /*2500*/  IMAD R25, R25, R22, RZ ;  /* 0x0000001619197224 */ /* 0x000fe200078e02ff */
[----:B0-----:R-:W-:Y:S01]  /*2510*/  IADD3 R27, R12, UR4, RZ ;  /* 0x000000040c1b7c10 */ /* 0x001fe2000fffe0ff */
[----:B------:R-:W-:-:S03]  /*2520*/  IMAD.MOV.U32 R12, RZ, RZ, RZ ;  /* 0x000000ffff0c7224 */ /* 0x000fc600078e00ff */
[----:B------:R-:W-:Y:S01]  /*2530*/  IABS R29, R27 ;  /* 0x0000001b001d7213 */ /* 0x000fe20000000000 */
[----:B------:R-:W-:Y:S01]  /*2540*/  IMAD.HI.U32 R12, R13, R25, R12 ;  /* 0x000000190d0c7227 */ /* 0x000fe200078e000c */
[----:B------:R-:W-:-:S03]  /*2550*/  ISETP.GE.AND P5, PT, R27, RZ, PT ;  /* 0x000000ff1b00720c */ /* 0x000fc60003fa6270 */
[----:B------:R-:W-:-:S04]  /*2560*/  IMAD.MOV.U32 R25, RZ, RZ, R29 ;  /* 0x000000ffff197224 */ /* 0x000fc800078e001d */
[----:B------:R-:W-:-:S04]  /*2570*/  IMAD.HI.U32 R13, R12, R25, RZ ;  /* 0x000000190c0d7227 */ /* 0x000fc800078e00ff */
[----:B------:R-:W-:-:S04]  /*2580*/  IMAD.MOV R13, RZ, RZ, -R13 ;  /* 0x000000ffff0d7224 */ /* 0x000fc800078e0a0d */
[----:B------:R-:W-:-:S05]  /*2590*/  IMAD R13, R22, R13, R25 ;  /* 0x0000000d160d7224 */ /* 0x000fca00078e0219 */
[----:B------:R-:W-:-:S13]  /*25a0*/  ISETP.GT.U32.AND P4, PT, R16, R13, PT ;  /* 0x0000000d1000720c */ /* 0x000fda0003f84070 */
[----:B------:R-:W-:-:S05]  /*25b0*/  @!P4 IMAD.IADD R13, R13, 0x1, -R22 ;  /* 0x000000010d0dc824 */ /* 0x000fca00078e0a16 */
[----:B------:R-:W-:-:S13]  /*25c0*/  ISETP.GT.U32.AND P4, PT, R16, R13, PT ;  /* 0x0000000d1000720c */ /* 0x000fda0003f84070 */
[----:B------:R-:W-:-:S04]  /*25d0*/  @!P4 IMAD.IADD R13, R13, 0x1, -R22 ;  /* 0x000000010d0dc824 */ /* 0x000fc800078e0a16 */
[----:B------:R-:W-:-:S05]  /*25e0*/  @!P5 IMAD.MOV R13, RZ, RZ, -R13 ;  /* 0x000000ffff0dd224 */ /* 0x000fca00078e0a0d */
[----:B------:R-:W-:-:S04]  /*25f0*/  SEL R13, R23, R13, !P3 ;  /* 0x0000000d170d7207 */ /* 0x000fc80005800000 */
[----:B------:R-:W-:-:S05]  /*2600*/  IADD3 R24, R27, R24, -R13 ;  /* 0x000000181b187210 */ /* 0x000fca0007ffe80d */
[----:B------:R-:W-:Y:S04]  /*2610*/  STS [UR6+0x4], R24 ;  /* 0x00000418ff007988 */ /* 0x000fe80008000806 */
[----:B------:R-:W0:Y:S02]  /*2620*/  LDS R13, [R17+0x8] ;  /* 0x00000800110d7984 */ /* 0x000e240000000800 */
        /* <DEDUP_REMOVED lines=26> */
[----:B------:R-:W-:Y:S02]  /*27d0*/  SEL R13, R23, R13, !P3 ;  /* 0x0000000d170d7207 */ /* 0x000fe40005800000 */
[----:B------:R-:W-:Y:S02]  /*27e0*/  ISETP.NE.AND P3, PT, R15, RZ, PT ;  /* 0x000000ff0f00720c */ /* 0x000fe40003f65270 */
[----:B------:R-:W-:-:S05]  /*27f0*/  IADD3 R24, R27, R24, -R13 ;  /* 0x000000181b187210 */ /* 0x000fca0007ffe80d */
[----:B------:R0:W-:Y:S06]  /*2800*/  STS [UR6+0xc], R24 ;  /* 0x00000c18ff007988 */ /* 0x0001ec0008000806 */
[----:B------:R-:W-:Y:S05]  /*2810*/  @P3 BRA `(.L_x_145) ;  /* 0xfffffb0000003947 */ /* 0x000fea000383ffff */
.L_x_144:
[----:B------:R-:W-:Y:S05]  /*2820*/  @!P0 BRA `(.L_x_143) ;  /* 0x0000026000008947 */ /* 0x000fea0003800000 */
[----:B------:R-:W-:Y:S01]  /*2830*/  IABS R14, c[0x0][0x170] ;  /* 0x00005c00000e7a13 */ /* 0x000fe20000000000 */
[----:B------:R-:W-:Y:S01]  /*2840*/  USHF.L.U32 UR6, UR5, 0x2, URZ ;  /* 0x0000000205067899 */ /* 0x000fe2000800063f */
[----:B------:R-:W-:Y:S01]  /*2850*/  ISETP.NE.AND P4, PT, RZ, c[0x0][0x170], PT ;  /* 0x00005c00ff007a0c */ /* 0x000fe20003f85270 */
[----:B------:R-:W-:Y:S01]  /*2860*/  ULDC UR7, c[0x0][0x180] ;  /* 0x0000600000077ab9 */ /* 0x000fe20000000800 */
[----:B------:R-:W2:Y:S01]  /*2870*/  I2F.RP R15, R14 ;  /* 0x0000000e000f7306 */ /* 0x000ea20000209400 */
[----:B------:R-:W-:Y:S01]  /*2880*/  ULDC UR5, c[0x0][0x0] ;  /* 0x0000000000057ab9 */ /* 0x000fe20000000800 */
[----:B0-----:R-:W-:Y:S01]  /*2890*/  IABS R24, c[0x0][0x170] ;  /* 0x00005c0000187a13 */ /* 0x001fe20000000000 */
[----:B------:R-:W-:Y:S01]  /*28a0*/  UIADD3 UR5, UR5, -0xff, URZ ;  /* 0xffffff0105057890 */ /* 0x000fe2000fffe03f */
[----:B-1----:R-:W-:-:S03]  /*28b0*/  LOP3.LUT R22, RZ, c[0x0][0x170], RZ, 0x33, !PT ;  /* 0x00005c00ff167a12 */ /* 0x002fc600078e33ff */
[----:B------:R-:W-:Y:S01]  /*28c0*/  UIMAD UR5, UR5, UR7, URZ ;  /* 0x00000007050572a4 */ /* 0x000fe2000f8e023f */
[----:B--2---:R-:W0:Y:S02]  /*28d0*/  MUFU.RCP R15, R15 ;  /* 0x0000000f000f7308 */ /* 0x004e240000001000 */
[----:B0-----:R-:W-:-:S06]  /*28e0*/  IADD3 R12, R15, 0xffffffe, RZ ;  /* 0x0ffffffe0f0c7810 */ /* 0x001fcc0007ffe0ff */
[----:B------:R0:W1:Y:S02]  /*28f0*/  F2I.FTZ.U32.TRUNC.NTZ R13, R12 ;  /* 0x0000000c000d7305 */ /* 0x000064000021f000 */
[----:B0-----:R-:W-:Y:S02]  /*2900*/  IMAD.MOV.U32 R12, RZ, RZ, RZ ;  /* 0x000000ffff0c7224 */ /* 0x001fe400078e00ff */
[----:B-1----:R-:W-:-:S04]  /*2910*/  IMAD.MOV R17, RZ, RZ, -R13 ;  /* 0x000000ffff117224 */ /* 0x002fc800078e0a0d */
[----:B------:R-:W-:-:S04]  /*2920*/  IMAD R17, R17, R14, RZ ;  /* 0x0000000e11117224 */ /* 0x000fc800078e02ff */
[----:B------:R-:W-:-:S04]  /*2930*/  IMAD.HI.U32 R16, R13, R17, R12 ;  /* 0x000000110d107227 */ /* 0x000fc800078e000c */
.L_x_146:
[----:B------:R-:W-:Y:S01]  /*2940*/  ULEA UR7, UR5, UR6, 0x2 ;  /* 0x0000000605077291 */ /* 0x000fe2000f8e103f */
[----:B------:R-:W-:-:S08]  /*2950*/  IADD3 R8, R8, -0x1, RZ ;  /* 0xffffffff08087810 */ /* 0x000fd00007ffe0ff */
[----:B0-----:R-:W0:Y:S02]  /*2960*/  LDS R12, [UR7] ;  /* 0x00000007ff0c7984 */ /* 0x001e240008000800 */
[----:B0-----:R-:W-:-:S04]  /*2970*/  IADD3 R15, R12, UR4, RZ ;  /* 0x000000040c0f7c10 */ /* 0x001fc8000fffe0ff */
[----:B------:R-:W-:Y:S02]  /*2980*/  IABS R13, R15 ;  /* 0x0000000f000d7213 */ /* 0x000fe40000000000 */
[----:B------:R-:W-:-:S03]  /*2990*/  ISETP.GE.AND P3, PT, R15, RZ, PT ;  /* 0x000000ff0f00720c */ /* 0x000fc60003f66270 */
[----:B------:R-:W-:-:S04]  /*29a0*/  IMAD.HI.U32 R12, R16, R13, RZ ;  /* 0x0000000d100c7227 */ /* 0x000fc800078e00ff */
[----:B------:R-:W-:-:S04]  /*29b0*/  IMAD.MOV R12, RZ, RZ, -R12 ;  /* 0x000000ffff0c7224 */ /* 0x000fc800078e0a0c */
[----:B------:R-:W-:Y:S02]  /*29c0*/  IMAD R13, R24, R12, R13 ;  /* 0x0000000c180d7224 */ /* 0x000fe400078e020d */
[----:B------:R-:W0:Y:S03]  /*29d0*/  LDS R12, [UR6+-0x4] ;  /* 0xfffffc06ff0c7984 */ /* 0x000e260008000800 */
[----:B------:R-:W-:-:S13]  /*29e0*/  ISETP.GT.U32.AND P0, PT, R14, R13, PT ;  /* 0x0000000d0e00720c */ /* 0x000fda0003f04070 */
[----:B------:R-:W-:-:S05]  /*29f0*/  @!P0 IMAD.IADD R13, R13, 0x1, -R24 ;  /* 0x000000010d0d8824 */ /* 0x000fca00078e0a18 */
[----:B------:R-:W-:-:S13]  /*2a00*/  ISETP.GT.U32.AND P0, PT, R14, R13, PT ;  /* 0x0000000d0e00720c */ /* 0x000fda0003f04070 */
[----:B------:R-:W-:Y:S01]  /*2a10*/  @!P0 IMAD.IADD R13, R13, 0x1, -R24 ;  /* 0x000000010d0d8824 */ /* 0x000fe200078e0a18 */
[----:B------:R-:W-:-:S03]  /*2a20*/  ISETP.NE.AND P0, PT, R8, RZ, PT ;  /* 0x000000ff0800720c */ /* 0x000fc60003f05270 */
[----:B------:R-:W-:-:S05]  /*2a30*/  @!P3 IMAD.MOV R13, RZ, RZ, -R13 ;  /* 0x000000ffff0db224 */ /* 0x000fca00078e0a0d */
[----:B------:R-:W-:-:S04]  /*2a40*/  SEL R13, R22, R13, !P4 ;  /* 0x0000000d160d7207 */ /* 0x000fc80006000000 */
[----:B0-----:R-:W-:-:S05]  /*2a50*/  IADD3 R12, R15, R12, -R13 ;  /* 0x0000000c0f0c7210 */ /* 0x001fca0007ffe80d */
[----:B------:R0:W-:Y:S01]  /*2a60*/  STS [UR6], R12 ;  /* 0x0000000cff007988 */ /* 0x0001e20008000806 */
[----:B------:R-:W-:Y:S01]  /*2a70*/  UIADD3 UR6, UR6, 0x4, URZ ;  /* 0x0000000406067890 */ /* 0x000fe2000fffe03f */
[----:B------:R-:W-:Y:S05]  /*2a80*/  @P0 BRA `(.L_x_146) ;  /* 0xfffffeb000000947 */ /* 0x000fea000383ffff */
.L_x_143:
[----:B-1----:R-:W1:Y:S04]  /*2a90*/  LDS R13, [R19.X4] ;  /* 0x00000000130d7984 */ /* 0x002e680000004800 */
[----:B-1----:R1:W-:Y:S02]  /*2aa0*/  STG.E [R20.64], R13 ;  /* 0x0000000d14007986 */ /* 0x0023e4000c101908 */
.L_x_142:
[----:B------:R-:W-:Y:S05]  /*2ab0*/  BSYNC B0 ;  /* 0x0000000000007941 */ /* 0x000fea0003800000 */
.L_x_141:
[----:B------:R-:W-:Y:S06]  /*2ac0*/  BAR.SYNC.DEFER_BLOCKING 0x0 ;  /* 0x0000000000007b1d */ /* 0x000fec0000010000 */
[----:B------:R-:W-:Y:S01]  /*2ad0*/  BSSY B0, `(.L_x_147) ;  /* 0x00000a3000007945 */ /* 0x000fe20003800000 */
[----:B------:R-:W-:Y:S05]  /*2ae0*/  @P2 BRA `(.L_x_148) ;  /* 0x00000a1000002947 */ /* 0x000fea0003800000 */
[----:B------:R-:W-:Y:S04]  /*2af0*/  LDS R8, [R0.X4+-0x3fc] ;  /* 0xfffc040000087984 */ /* 0x000fe80000004800 */
[----:B------:R-:W2:Y:S02]  /*2b00*/  LDS R23, [R0.X4+-0x400] ;  /* 0xfffc000000177984 */ /* 0x000ea40000004800 */
[----:B--2---:R-:W-:-:S13]  /*2b10*/  ISETP.GE.AND P0, PT, R23, R8, PT ;  /* 0x000000081700720c */ /* 0x004fda0003f06270 */
[----:B------:R-:W-:Y:S05]  /*2b20*/  @P0 BRA `(.L_x_148) ;  /* 0x000009d000000947 */ /* 0x000fea0003800000 */
[----:B------:R-:W2:Y:S01]  /*2b30*/  I2F.U32.RP R16, c[0x0][0x170] ;  /* 0x00005c0000107b06 */ /* 0x000ea20000209000 */
[----:B------:R-:W-:Y:S01]  /*2b40*/  IADD3 R15, R23, c[0x0][0x170], RZ ;  /* 0x00005c00170f7a10 */ /* 0x000fe20007ffe0ff */
[----:B------:R-:W-:Y:S01]  /*2b50*/  BSSY B1, `(.L_x_149) ;  /* 0x000003b000017945 */ /* 0x000fe20003800000 */
[----:B------:R-:W-:Y:S02]  /*2b60*/  LOP3.LUT R14, RZ, R23, RZ, 0x33, !PT ;  /* 0x00000017ff0e7212 */ /* 0x000fe400078e33ff */
[----:B------:R-:W-:-:S05]  /*2b70*/  IMNMX R15, R8, R15, !PT ;  /* 0x0000000f080f7217 */ /* 0x000fca0007800200 */
[----:B------:R-:W-:Y:S01]  /*2b80*/  IMAD.IADD R14, R15, 0x1, R14 ;  /* 0x000000010f0e7824 */ /* 0x000fe200078e020e */
[----:B--2---:R-:W2:Y:S02]  /*2b90*/  MUFU.RCP R16, R16 ;  /* 0x0000001000107308 */ /* 0x004ea40000001000 */
[----:B0-2---:R-:W-:-:S06]  /*2ba0*/  IADD3 R12, R16, 0xffffffe, RZ ;  /* 0x0ffffffe100c7810 */ /* 0x005fcc0007ffe0ff */
[----:B-1----:R0:W1:Y:S02]  /*2bb0*/  F2I.FTZ.U32.TRUNC.NTZ R13, R12 ;  /* 0x0000000c000d7305 */ /* 0x002064000021f000 */
[----:B0-----:R-:W-:Y:S02]  /*2bc0*/  IMAD.MOV.U32 R12, RZ, RZ, RZ ;  /* 0x000000ffff0c7224 */ /* 0x001fe400078e00ff */
[----:B-1----:R-:W-:-:S04]  /*2bd0*/  IMAD.MOV R17, RZ, RZ, -R13 ;  /* 0x000000ffff117224 */ /* 0x002fc800078e0a0d */
        /* <DEDUP_REMOVED lines=17> */
[----:B------:R-:W-:Y:S01]  /*2cf0*/  IABS R15, c[0x0][0x170] ;  /* 0x00005c00000f7a13 */ /* 0x000fe20000000000 */
[----:B------:R-:W-:Y:S01]  /*2d00*/  IMAD.MOV.U32 R22, RZ, RZ, 0x4 ;  /* 0x00000004ff167424 */ /* 0x000fe200078e00ff */
[----:B------:R-:W-:Y:S02]  /*2d10*/  ISETP.NE.AND P5, PT, RZ, c[0x0][0x170], PT ;  /* 0x00005c00ff007a0c */ /* 0x000fe40003fa5270 */
[----:B------:R-:W0:Y:S01]  /*2d20*/  I2F.RP R17, R15 ;  /* 0x0000000f00117306 */ /* 0x000e220000209400 */
[----:B------:R-:W-:-:S07]  /*2d30*/  IABS R25, c[0x0][0x170] ;  /* 0x00005c0000197a13 */ /* 0x000fce0000000000 */
[----:B0-----:R-:W0:Y:S02]  /*2d40*/  MUFU.RCP R17, R17 ;  /* 0x0000001100117308 */ /* 0x001e240000001000 */
[----:B0-----:R-:W-:Y:S02]  /*2d50*/  IADD3 R12, R17, 0xffffffe, RZ ;  /* 0x0ffffffe110c7810 */ /* 0x001fe40007ffe0ff */
[----:B------:R-:W-:-:S04]  /*2d60*/  IADD3 R17, R0, -0x100, RZ ;  /* 0xffffff0000117810 */ /* 0x000fc80007ffe0ff */
[----:B------:R0:W1:Y:S02]  /*2d70*/  F2I.FTZ.U32.TRUNC.NTZ R13, R12 ;  /* 0x0000000c000d7305 */ /* 0x000064000021f000 */
[----:B0-----:R-:W-:Y:S02]  /*2d80*/  IMAD.MOV.U32 R12, RZ, RZ, RZ ;  /* 0x000000ffff0c7224 */ /* 0x001fe400078e00ff */
[----:B-1----:R-:W-:-:S04]  /*2d90*/  IMAD.MOV R20, RZ, RZ, -R13 ;  /* 0x000000ffff147224 */ /* 0x002fc800078e0a0d */
[----:B------:R-:W-:-:S04]  /*2da0*/  IMAD R21, R20, R15, RZ ;  /* 0x0000000f14157224 */ /* 0x000fc800078e02ff */
[----:B------:R-:W-:-:S04]  /*2db0*/  IMAD.HI.U32 R21, R13, R21, R12 ;  /* 0x000000150d157227 */ /* 0x000fc800078e000c */
.L_x_151:
[----:B------:R-:W-:Y:S02]  /*2dc0*/  IABS R20, R23 ;  /* 0x0000001700147213 */ /* 0x000fe40000000000 */
[----:B------:R-:W-:-:S03]  /*2dd0*/  IADD3 R16, R16, -0x1, RZ ;  /* 0xffffffff10107810 */ /* 0x000fc60007ffe0ff */
[----:B0-----:R-:W-:-:S04]  /*2de0*/  IMAD.HI.U32 R12, R21, R20, RZ ;  /* 0x00000014150c7227 */ /* 0x001fc800078e00ff */
[----:B------:R-:W-:-:S04]  /*2df0*/  IMAD.MOV R13, RZ, RZ, -R12 ;  /* 0x000000ffff0d7224 */ /* 0x000fc800078e0a0c */
[----:B------:R-:W-:Y:S01]  /*2e00*/  IMAD R20, R25, R13, R20 ;  /* 0x0000000d19147224 */ /* 0x000fe200078e0214 */
[C---:B------:R-:W-:Y:S02]  /*2e10*/  LOP3.LUT R13, R23.reuse, c[0x0][0x170], RZ, 0x3c, !PT ;  /* 0x00005c00170d7a12 */ /* 0x040fe400078e3cff */
[----:B------:R-:W-:Y:S02]  /*2e20*/  IADD3 R23, R23, c[0x0][0x170], RZ ;  /* 0x00005c0017177a10 */ /* 0x000fe40007ffe0ff */
[----:B------:R-:W-:Y:S02]  /*2e30*/  ISETP.GT.U32.AND P3, PT, R15, R20, PT ;  /* 0x000000140f00720c */ /* 0x000fe40003f64070 */
[----:B------:R-:W-:-:S11]  /*2e40*/  ISETP.GE.AND P4, PT, R13, RZ, PT ;  /* 0x000000ff0d00720c */ /* 0x000fd60003f86270 */
[----:B------:R-:W-:Y:S01]  /*2e50*/  @!P3 IMAD.IADD R20, R20, 0x1, -R25 ;  /* 0x000000011414b824 */ /* 0x000fe200078e0a19 */
[----:B------:R-:W-:-:S04]  /*2e60*/  @!P3 IADD3 R12, R12, 0x1, RZ ;  /* 0x000000010c0cb810 */ /* 0x000fc80007ffe0ff */
[----:B------:R-:W-:-:S13]  /*2e70*/  ISETP.GE.U32.AND P2, PT, R20, R15, PT ;  /* 0x0000000f1400720c */ /* 0x000fda0003f46070 */
[----:B------:R-:W-:Y:S02]  /*2e80*/  @P2 IADD3 R12, R12, 0x1, RZ ;  /* 0x000000010c0c2810 */ /* 0x000fe40007ffe0ff */
[----:B------:R-:W-:-:S03]  /*2e90*/  ISETP.NE.AND P2, PT, R16, RZ, PT ;  /* 0x000000ff1000720c */ /* 0x000fc60003f45270 */
[----:B------:R-:W-:-:S05]  /*2ea0*/  @!P4 IMAD.MOV R12, RZ, RZ, -R12 ;  /* 0x000000ffff0cc224 */ /* 0x000fca00078e0a0c */
[----:B------:R-:W-:-:S05]  /*2eb0*/  SEL R13, R14, R12, !P5 ;  /* 0x0000000c0e0d7207 */ /* 0x000fca0006800000 */
[----:B------:R-:W-:-:S04]  /*2ec0*/  IMAD.IADD R13, R4, 0x1, R13 ;  /* 0x00000001040d7824 */ /* 0x000fc800078e020d */
[----:B------:R-:W-:-:S05]  /*2ed0*/  IMAD.WIDE R12, R13, R22, c[0x0][0x1a0] ;  /* 0x000068000d0c7625 */ /* 0x000fca00078e0216 */
[----:B------:R0:W-:Y:S01]  /*2ee0*/  STG.E [R12.64], R17 ;  /* 0x000000110c007986 */ /* 0x0001e2000c101908 */
[----:B------:R-:W-:Y:S05]  /*2ef0*/  @P2 BRA `(.L_x_151) ;  /* 0xfffffec000002947 */ /* 0x000fea000383ffff */
.L_x_150:
[----:B------:R-:W-:Y:S05]  /*2f00*/  BSYNC B1 ;  /* 0x0000000000017941 */ /* 0x000fea0003800000 */
.L_x_149:
[----:B------:R-:W-:Y:S05]  /*2f10*/  @!P0 BRA `(.L_x_148) ;  /* 0x000005e000008947 */ /* 0x000fea0003800000 */
[----:B------:R-:W-:Y:S01]  /*2f20*/  IABS R22, c[0x0][0x170] ;  /* 0x00005c0000167a13 */ /* 0x000fe20000000000 */
[----:B------:R-:W-:-:S03]  /*2f30*/  IMAD.MOV.U32 R24, RZ, RZ, RZ ;  /* 0x000000ffff187224 */ /* 0x000fc600078e00ff */
[----:B0-----:R-:W0:Y:S08]  /*2f40*/  I2F.RP R12, R22 ;  /* 0x00000016000c7306 */ /* 0x001e300000209400 */
[----:B0-----:R-:W0:Y:S02]  /*2f50*/  MUFU.RCP R12, R12 ;  /* 0x0000000c000c7308 */ /* 0x001e240000001000 */
[----:B0-----:R-:W-:-:S06]  /*2f60*/  IADD3 R25, R12, 0xffffffe, RZ ;  /* 0x0ffffffe0c197810 */ /* 0x001fcc0007ffe0ff */
[----:B------:R-:W0:Y:S02]  /*2f70*/  F2I.FTZ.U32.TRUNC.NTZ R25, R25 ;  /* 0x0000001900197305 */ /* 0x000e24000021f000 */
[----:B0-----:R-:W-:-:S04]  /*2f80*/  IMAD.MOV R13, RZ, RZ, -R25 ;  /* 0x000000ffff0d7224 */ /* 0x001fc800078e0a19 */
[----:B------:R-:W-:-:S04]  /*2f90*/  IMAD R13, R13, R22, RZ ;  /* 0x000000160d0d7224 */ /* 0x000fc800078e02ff */
[----:B------:R-:W-:-:S04]  /*2fa0*/  IMAD.HI.U32 R24, R25, R13, R24 ;  /* 0x0000000d19187227 */ /* 0x000fc800078e0018 */
.L_x_152:
        /* <DEDUP_REMOVED lines=8> */
[----:B------:R-:W-:-:S02]  /*3030*/  IABS R27, R15 ;  /* 0x0000000f001b7213 */ /* 0x000fc40000000000 */
[----:B------:R-:W-:Y:S01]  /*3040*/  IABS R29, R20 ;  /* 0x00000014001d7213 */ /* 0x000fe20000000000 */
[----:B------:R-:W-:Y:S01]  /*3050*/  IMAD R21, R16, R12, R21 ;  /* 0x0000000c10157224 */ /* 0x000fe200078e0215 */
[----:B------:R-:W-:Y:S01]  /*3060*/  LOP3.LUT R15, R15, c[0x0][0x170], RZ, 0x3c, !PT ;  /* 0x00005c000f0f7a12 */ /* 0x000fe200078e3cff */
[----:B------:R-:W-:Y:S01]  /*3070*/  IMAD.MOV.U32 R12, RZ, RZ, RZ ;  /* 0x000000ffff0c7224 */ /* 0x000fe200078e00ff */
[----:B0-----:R-:W0:Y:S02]  /*3080*/  MUFU.RCP R17, R17 ;  /* 0x0000001100117308 */ /* 0x001e240000001000 */
[----:B------:R-:W-:-:S13]  /*3090*/  ISETP.GT.U32.AND P4, PT, R22, R21, PT ;  /* 0x000000151600720c */ /* 0x000fda0003f84070 */
[--C-:B------:R-:W-:Y:S01]  /*30a0*/  @!P4 IMAD.IADD R21, R21, 0x1, -R16.reuse ;  /* 0x000000011515c824 */ /* 0x100fe200078e0a10 */
[----:B------:R-:W-:Y:S02]  /*30b0*/  @!P4 IADD3 R14, R14, 0x1, RZ ;  /* 0x000000010e0ec810 */ /* 0x000fe40007ffe0ff */
[----:B0-----:R-:W-:Y:S02]  /*30c0*/  IADD3 R13, R17, 0xffffffe, RZ ;  /* 0x0ffffffe110d7810 */ /* 0x001fe40007ffe0ff */
[----:B------:R-:W-:Y:S01]  /*30d0*/  ISETP.GE.U32.AND P5, PT, R21, R22, PT ;  /* 0x000000161500720c */ /* 0x000fe20003fa6070 */
[----:B------:R-:W-:-:S03]  /*30e0*/  IMAD.MOV.U32 R22, RZ, RZ, R16 ;  /* 0x000000ffff167224 */ /* 0x000fc600078e0010 */
[----:B------:R-:W0:Y:S09]  /*30f0*/  F2I.FTZ.U32.TRUNC.NTZ R13, R13 ;  /* 0x0000000d000d7305 */ /* 0x000e32000021f000 */
[----:B------:R-:W-:Y:S02]  /*3100*/  @P5 IADD3 R14, R14, 0x1, RZ ;  /* 0x000000010e0e5810 */ /* 0x000fe40007ffe0ff */
[----:B------:R-:W-:Y:S01]  /*3110*/  ISETP.GE.AND P5, PT, R23, RZ, PT ;  /* 0x000000ff1700720c */ /* 0x000fe20003fa6270 */
[----:B0-----:R-:W-:-:S04]  /*3120*/  IMAD.MOV R25, RZ, RZ, -R13 ;  /* 0x000000ffff197224 */ /* 0x001fc800078e0a0d */
[----:B------:R-:W-:Y:S01]  /*3130*/  IMAD R17, R25, R16, RZ ;  /* 0x0000001019117224 */ /* 0x000fe200078e02ff */
[C---:B------:R-:W-:Y:S02]  /*3140*/  IADD3 R25, R20.reuse, c[0x0][0x170], RZ ;  /* 0x00005c0014197a10 */ /* 0x040fe40007ffe0ff */
[----:B------:R-:W-:Y:S01]  /*3150*/  LOP3.LUT R20, R20, c[0x0][0x170], RZ, 0x3c, !PT ;  /* 0x00005c0014147a12 */ /* 0x000fe200078e3cff */
[----:B------:R-:W-:Y:S01]  /*3160*/  IMAD.HI.U32 R24, R13, R17, R12 ;  /* 0x000000110d187227 */ /* 0x000fe200078e000c */
[----:B------:R-:W-:Y:S02]  /*3170*/  IABS R31, R25 ;  /* 0x00000019001f7213 */ /* 0x000fe40000000000 */
[----:B------:R-:W-:Y:S01]  /*3180*/  IADD3 R23, R25, c[0x0][0x170], RZ ;  /* 0x00005c0019177a10 */ /* 0x000fe20007ffe0ff */
[----:B------:R-:W-:Y:S02]  /*3190*/  @!P5 IMAD.MOV R14, RZ, RZ, -R14 ;  /* 0x000000ffff0ed224 */ /* 0x000fe400078e0a0e */
[----:B------:R-:W-:-:S04]  /*31a0*/  IMAD.HI.U32 R17, R24, R27, RZ ;  /* 0x0000001b18117227 */ /* 0x000fc800078e00ff */
[----:B------:R-:W-:-:S04]  /*31b0*/  IMAD.HI.U32 R13, R24, R29, RZ ;  /* 0x0000001d180d7227 */ /* 0x000fc800078e00ff */
[----:B------:R-:W-:Y:S02]  /*31c0*/  IMAD.MOV R28, RZ, RZ, -R17 ;  /* 0x000000ffff1c7224 */ /* 0x000fe400078e0a11 */
[----:B------:R-:W-:Y:S02]  /*31d0*/  IMAD.MOV R30, RZ, RZ, -R13 ;  /* 0x000000ffff1e7224 */ /* 0x000fe400078e0a0d */
[C---:B------:R-:W-:Y:S02]  /*31e0*/  IMAD R21, R16.reuse, R28, R27 ;  /* 0x0000001c10157224 */ /* 0x040fe400078e021b */
[----:B------:R-:W-:Y:S02]  /*31f0*/  IMAD R27, R16, R30, R29 ;  /* 0x0000001e101b7224 */ /* 0x000fe400078e021d */
[----:B------:R-:W-:Y:S01]  /*3200*/  IMAD.HI.U32 R12, R24, R31, RZ ;  /* 0x0000001f180c7227 */ /* 0x000fe200078e00ff */
[C---:B------:R-:W-:Y:S02]  /*3210*/  ISETP.GT.U32.AND P6, PT, R22.reuse, R21, PT ;  /* 0x000000151600720c */ /* 0x040fe40003fc4070 */
[----:B------:R-:W-:Y:S01]  /*3220*/  ISETP.GT.U32.AND P0, PT, R22, R27, PT ;  /* 0x0000001b1600720c */ /* 0x000fe20003f04070 */
[----:B------:R-:W-:-:S04]  /*3230*/  IMAD.MOV R28, RZ, RZ, -R12 ;  /* 0x000000ffff1c7224 */ /* 0x000fc800078e0a0c */
[----:B------:R-:W-:-:S05]  /*3240*/  IMAD R29, R16, R28, R31 ;  /* 0x0000001c101d7224 */ /* 0x000fca00078e021f */
[----:B------:R-:W-:Y:S01]  /*3250*/  ISETP.GT.U32.AND P2, PT, R22, R29, PT ;  /* 0x0000001d1600720c */ /* 0x000fe20003f44070 */
[--C-:B------:R-:W-:Y:S01]  /*3260*/  @!P6 IMAD.IADD R21, R21, 0x1, -R16.reuse ;  /* 0x000000011515e824 */ /* 0x100fe200078e0a10 */
[----:B------:R-:W-:Y:S01]  /*3270*/  @!P6 IADD3 R17, R17, 0x1, RZ ;  /* 0x000000011111e810 */ /* 0x000fe20007ffe0ff */
[--C-:B------:R-:W-:Y:S01]  /*3280*/  @!P0 IMAD.IADD R27, R27, 0x1, -R16.reuse ;  /* 0x000000011b1b8824 */ /* 0x100fe200078e0a10 */
[----:B------:R-:W-:Y:S02]  /*3290*/  @!P0 IADD3 R13, R13, 0x1, RZ ;  /* 0x000000010d0d8810 */ /* 0x000fe40007ffe0ff */
[-C--:B------:R-:W-:Y:S02]  /*32a0*/  ISETP.GE.U32.AND P3, PT, R21, R22.reuse, PT ;  /* 0x000000161500720c */ /* 0x080fe40003f66070 */
[----:B------:R-:W-:Y:S02]  /*32b0*/  ISETP.GE.U32.AND P4, PT, R27, R22, PT ;  /* 0x000000161b00720c */ /* 0x000fe40003f86070 */
[----:B------:R-:W-:Y:S01]  /*32c0*/  ISETP.GE.AND P0, PT, R20, RZ, PT ;  /* 0x000000ff1400720c */ /* 0x000fe20003f06270 */
[----:B------:R-:W-:Y:S01]  /*32d0*/  IMAD.MOV.U32 R20, RZ, RZ, 0x4 ;  /* 0x00000004ff147424 */ /* 0x000fe200078e00ff */
[----:B------:R-:W-:Y:S01]  /*32e0*/  LOP3.LUT R21, RZ, c[0x0][0x170], RZ, 0x33, !PT ;  /* 0x00005c00ff157a12 */ /* 0x000fe200078e33ff */
[----:B------:R-:W-:Y:S01]  /*32f0*/  @!P2 IMAD.IADD R29, R29, 0x1, -R16 ;  /* 0x000000011d1da824 */ /* 0x000fe200078e0a10 */
[----:B------:R-:W-:-:S02]  /*3300*/  LOP3.LUT R16, R25, c[0x0][0x170], RZ, 0x3c, !PT ;  /* 0x00005c0019107a12 */ /* 0x000fc400078e3cff */
[----:B------:R-:W-:Y:S02]  /*3310*/  @!P2 IADD3 R12, R12, 0x1, RZ ;  /* 0x000000010c0ca810 */ /* 0x000fe40007ffe0ff */
[----:B------:R-:W-:Y:S02]  /*3320*/  ISETP.GE.U32.AND P6, PT, R29, R22, PT ;  /* 0x000000161d00720c */ /* 0x000fe40003fc6070 */
[----:B------:R-:W-:Y:S02]  /*3330*/  @P3 IADD3 R17, R17, 0x1, RZ ;  /* 0x0000000111113810 */ /* 0x000fe40007ffe0ff */
[----:B------:R-:W-:Y:S02]  /*3340*/  ISETP.GE.AND P3, PT, R15, RZ, PT ;  /* 0x000000ff0f00720c */ /* 0x000fe40003f66270 */
[----:B------:R-:W-:Y:S02]  /*3350*/  @P4 IADD3 R13, R13, 0x1, RZ ;  /* 0x000000010d0d4810 */ /* 0x000fe40007ffe0ff */
[----:B------:R-:W-:-:S02]  /*3360*/  ISETP.GE.AND P4, PT, R16, RZ, PT ;  /* 0x000000ff1000720c */ /* 0x000fc40003f86270 */
[----:B------:R-:W-:Y:S01]  /*3370*/  ISETP.NE.AND P2, PT, RZ, c[0x0][0x170], PT ;  /* 0x00005c00ff007a0c */ /* 0x000fe20003f45270 */
[----:B------:R-:W-:Y:S01]  /*3380*/  IMAD.MOV.U32 R15, RZ, RZ, R13 ;  /* 0x000000ffff0f7224 */ /* 0x000fe200078e000d */
[----:B------:R-:W-:Y:S02]  /*3390*/  IADD3 R27, R0, -0x100, RZ ;  /* 0xffffff00001b7810 */ /* 0x000fe40007ffe0ff */
[----:B------:R-:W-:Y:S01]  /*33a0*/  @P6 IADD3 R12, R12, 0x1, RZ ;  /* 0x000000010c0c6810 */ /* 0x000fe20007ffe0ff */
[----:B------:R-:W-:Y:S01]  /*33b0*/  @!P0 IMAD.MOV R15, RZ, RZ, -R15 ;  /* 0x000000ffff0f8224 */ /* 0x000fe200078e0a0f */
[----:B------:R-:W-:Y:S01]  /*33c0*/  SEL R13, R21, R14, !P2 ;  /* 0x0000000e150d7207 */ /* 0x000fe20005000000 */
[----:B------:R-:W-:Y:S01]  /*33d0*/  @!P3 IMAD.MOV R17, RZ, RZ, -R17 ;  /* 0x000000ffff11b224 */ /* 0x000fe200078e0a11 */
[----:B------:R-:W-:Y:S02]  /*33e0*/  ISETP.GE.AND P0, PT, R23, R8, PT ;  /* 0x000000081700720c */ /* 0x000fe40003f06270 */
[C---:B------:R-:W-:Y:S01]  /*33f0*/  SEL R15, R21.reuse, R15, !P2 ;  /* 0x0000000f150f7207 */ /* 0x040fe20005000000 */
[----:B------:R-:W-:Y:S01]  /*3400*/  @!P4 IMAD.MOV R12, RZ, RZ, -R12 ;  /* 0x000000ffff0cc224 */ /* 0x000fe200078e0a0c */
[----:B------:R-:W-:Y:S01]  /*3410*/  SEL R17, R21, R17, !P2 ;  /* 0x0000001115117207 */ /* 0x000fe20005000000 */
[----:B------:R-:W-:-:S02]  /*3420*/  IMAD.IADD R13, R4, 0x1, R13 ;  /* 0x00000001040d7824 */ /* 0x000fc400078e020d */
[C---:B------:R-:W-:Y:S01]  /*3430*/  IMAD.IADD R16, R4.reuse, 0x1, R15 ;  /* 0x0000000104107824 */ /* 0x040fe200078e020f */
        /* <DEDUP_REMOVED lines=12> */
.L_x_148:
[----:B------:R-:W-:Y:S05]  /*3500*/  BSYNC B0 ;  /* 0x0000000000007941 */ /* 0x000fea0003800000 */
.L_x_147:
[----:B0-----:R-:W-:Y:S01]  /*3510*/  IABS R15, c[0x0][0x170] ;  /* 0x00005c00000f7a13 */ /* 0x001fe20000000000 */
[----:B------:R-:W0:Y:S01]  /*3520*/  LDS R19, [R19.X4] ;  /* 0x0000000013137984 */ /* 0x000e220000004800 */
[----:B------:R-:W-:Y:S01]  /*3530*/  ULDC UR4, c[0x0][0x194] ;  /* 0x0000650000047ab9 */ /* 0x000fe20000000800 */
[----:B------:R-:W-:Y:S01]  /*3540*/  BSSY B0, `(.L_x_153) ;  /* 0x0000029000007945 */ /* 0x000fe20003800000 */
[----:B------:R-:W2:Y:S01]  /*3550*/  I2F.RP R0, R15 ;  /* 0x0000000f00007306 */ /* 0x000ea20000209400 */
[----:B------:R-:W-:-:S07]  /*3560*/  USHF.R.S32.HI UR4, URZ, 0x1f, UR4 ;  /* 0x0000001f3f047899 */ /* 0x000fce0008011404 */
[----:B--2---:R-:W2:Y:S02]  /*3570*/  MUFU.RCP R0, R0 ;  /* 0x0000000000007308 */ /* 0x004ea40000001000 */
[----:B--2---:R-:W-:-:S06]  /*3580*/  IADD3 R12, R0, 0xffffffe, RZ ;  /* 0x0ffffffe000c7810 */ /* 0x004fcc0007ffe0ff */
[----:B-1----:R1:W2:Y:S02]  /*3590*/  F2I.FTZ.U32.TRUNC.NTZ R13, R12 ;  /* 0x0000000c000d7305 */ /* 0x0022a4000021f000 */
[----:B-1----:R-:W-:Y:S02]  /*35a0*/  IMAD.MOV.U32 R12, RZ, RZ, RZ ;  /* 0x000000ffff0c7224 */ /* 0x002fe400078e00ff */
[----:B--2---:R-:W-:-:S04]  /*35b0*/  IMAD.MOV R8, RZ, RZ, -R13 ;  /* 0x000000ffff087224 */ /* 0x004fc800078e0a0d */
[----:B------:R-:W-:Y:S01]  /*35c0*/  IMAD R17, R8, R15, RZ ;  /* 0x0000000f08117224 */ /* 0x000fe200078e02ff */
[----:B0-----:R-:W-:Y:S02]  /*35d0*/  IABS R8, R19 ;  /* 0x0000001300087213 */ /* 0x001fe40000000000 */
[----:B------:R-:W-:Y:S01]  /*35e0*/  LOP3.LUT R19, R19, c[0x0][0x170], RZ, 0x3c, !PT ;  /* 0x00005c0013137a12 */ /* 0x000fe200078e3cff */
[----:B------:R-:W-:-:S03]  /*35f0*/  IMAD.HI.U32 R17, R13, R17, R12 ;  /* 0x000000110d117227 */ /* 0x000fc600078e000c */
[----:B------:R-:W-:-:S03]  /*3600*/  ISETP.GE.AND P3, PT, R19, RZ, PT ;  /* 0x000000ff1300720c */ /* 0x000fc60003f66270 */
[----:B------:R-:W-:-:S04]  /*3610*/  IMAD.HI.U32 R0, R17, R8, RZ ;  /* 0x0000000811007227 */ /* 0x000fc800078e00ff */
        /* <DEDUP_REMOVED lines=9> */
[----:B------:R-:W-:-:S04]  /*36b0*/  @!P2 LOP3.LUT R0, RZ, c[0x0][0x170], RZ, 0x33, !PT ;  /* 0x00005c00ff00aa12 */ /* 0x000fc800078e33ff */
[----:B------:R-:W-:Y:S02]  /*36c0*/  SHF.R.S32.HI R8, RZ, 0x1f, R0 ;  /* 0x0000001fff087819 */ /* 0x000fe40000011400 */
[----:B------:R-:W-:-:S05]  /*36d0*/  IADD3 R15, P0, R0, R26, RZ ;  /* 0x0000001a000f7210 */ /* 0x000fca0007f1e0ff */
[----:B------:R-:W-:Y:S01]  /*36e0*/  IMAD.X R17, R8, 0x1, R5, P0 ;  /* 0x0000000108117824 */ /* 0x000fe200000e0605 */
[----:B------:R-:W-:-:S04]  /*36f0*/  ISETP.GE.U32.AND P0, PT, R15, c[0x0][0x194], PT ;  /* 0x000065000f007a0c */ /* 0x000fc80003f06070 */
[----:B------:R-:W-:-:S13]  /*3700*/  ISETP.GE.U32.AND.EX P0, PT, R17, UR4, PT, P0 ;  /* 0x0000000411007c0c */ /* 0x000fda000bf06100 */
[----:B------:R-:W-:Y:S05]  /*3710*/  @P0 BRA `(.L_x_154) ;  /* 0x000000b000000947 */ /* 0x000fea0003800000 */
[----:B------:R-:W-:Y:S02]  /*3720*/  IMAD.MOV.U32 R19, RZ, RZ, -0x1 ;  /* 0xffffffffff137424 */ /* 0x000fe400078e00ff */
.L_x_155:
[-C--:B------:R-:W-:Y:S02]  /*3730*/  IADD3 R0, P0, R4, R15.reuse, RZ ;  /* 0x0000000f04007210 */ /* 0x080fe40007f1e0ff */
[----:B------:R-:W-:Y:S02]  /*3740*/  IADD3 R15, P2, R10, R15, RZ ;  /* 0x0000000f0a0f7210 */ /* 0x000fe40007f5e0ff */
        /* <DEDUP_REMOVED lines=8> */
.L_x_154:
[----:B------:R-:W-:Y:S05]  /*37d0*/  BSYNC B0 ;  /* 0x0000000000007941 */ /* 0x000fea0003800000 */
.L_x_153:
[----:B------:R-:W-:Y:S05]  /*37e0*/  @P1 EXIT ;  /* 0x000000000000194d */ /* 0x000fea0003800000 */
[----:B------:R-:W-:Y:S01]  /*37f0*/  ULDC.S8 UR4, c[0x0][0x1d0] ;  /* 0x0000740000047ab9 */ /* 0x000fe20000000200 */
[----:B------:R-:W-:Y:S01]  /*3800*/  IMAD R7, R26, c[0x0][0x180], R7 ;  /* 0x000060001a077a24 */ /* 0x000fe200078e0207 */
[----:B------:R-:W-:-:S13]  /*3810*/  ISETP.NE.AND P0, PT, RZ, UR4, PT ;  /* 0x00000004ff007c0c */ /* 0x000fda000bf05270 */
[----:B------:R-:W-:Y:S05]  /*3820*/  @!P0 BRA `(.L_x_156) ;  /* 0x0000048000008947 */ /* 0x000fea0003800000 */
.L_x_164:
[----:B------:R-:W-:-:S04]  /*3830*/  LEA R12, P0, R26, c[0x0][0x160], 0x3 ;  /* 0x000058001a0c7a11 */ /* 0x000fc800078018ff */
[----:B-1----:R-:W-:-:S05]  /*3840*/  LEA.HI.X R13, R26, c[0x0][0x164], R5, 0x3, P0 ;  /* 0x000059001a0d7a11 */ /* 0x002fca00000f1c05 */
[----:B--2---:R-:W2:Y:S02]  /*3850*/  LDG.E.CONSTANT R12, [R12.64] ;  /* 0x000000080c0c7981 */ /* 0x004ea4000c1e9900 */
[----:B--2---:R-:W-:-:S04]  /*3860*/  SHF.R.S64 R14, RZ, 0x1e, R12 ;  /* 0x0000001eff0e7819 */ /* 0x004fc8000000100c */
[----:B------:R-:W-:-:S04]  /*3870*/  IADD3 R14, P0, R14, c[0x0][0x178], RZ ;  /* 0x00005e000e0e7a10 */ /* 0x000fc80007f1e0ff */
[----:B------:R-:W-:-:S05]  /*3880*/  LEA.HI.X.SX32 R15, R12, c[0x0][0x17c], 0x2, P0 ;  /* 0x00005f000c0f7a11 */ /* 0x000fca00000f16ff */
[----:B------:R-:W2:Y:S01]  /*3890*/  LDG.E.CONSTANT R14, [R14.64] ;  /* 0x000000080e0e7981 */ /* 0x000ea2000c1e9900 */
[----:B------:R-:W-:Y:S01]  /*38a0*/  BSSY B0, `(.L_x_157) ;  /* 0x000003a000007945 */ /* 0x000fe20003800000 */
[----:B--2---:R-:W-:-:S13]  /*38b0*/  ISETP.NE.AND P0, PT, R14, -0x1, PT ;  /* 0xffffffff0e00780c */ /* 0x004fda0003f05270 */
[----:B------:R-:W-:Y:S05]  /*38c0*/  @!P0 BRA `(.L_x_158) ;  /* 0x0000037000008947 */ /* 0x000fea0003800000 */
[----:B------:R-:W-:Y:S01]  /*38d0*/  IMAD.IADD R0, R14, 0x1, R7 ;  /* 0x000000010e007824 */ /* 0x000fe200078e0207 */
[----:B------:R0:W1:Y:S01]  /*38e0*/  LDS R13, [R14.X4] ;  /* 0x000000000e0d7984 */ /* 0x0000620000004800 */
[----:B------:R-:W-:Y:S01]  /*38f0*/  ISETP.NE.U32.AND P0, PT, R9, RZ, PT ;  /* 0x000000ff0900720c */ /* 0x000fe20003f05070 */
[----:B------:R-:W-:Y:S01]  /*3900*/  BSSY B1, `(.L_x_159) ;  /* 0x000002d000017945 */ /* 0x000fe20003800000 */
[----:B------:R-:W-:Y:S02]  /*3910*/  IMAD.SHL.U32 R0, R0, 0x4, RZ ;  /* 0x0000000400007824 */ /* 0x000fe400078e00ff */
[----:B------:R-:W-:-:S03]  /*3920*/  ISETP.NE.AND.EX P0, PT, R11, RZ, PT, P0 ;  /* 0x000000ff0b00720c */ /* 0x000fc60003f05300 */
[----:B------:R0:W2:Y:S10]  /*3930*/  LDS R4, [R0] ;  /* 0x0000000000047984 */ /* 0x0000b40000000800 */
[----:B------:R-:W-:Y:S05]  /*3940*/  @!P0 BRA `(.L_x_160) ;  /* 0x0000028000008947 */ /* 0x000fea0003800000 */
[----:B0-----:R-:W-:Y:S01]  /*3950*/  LOP3.LUT R8, R5, R18, RZ, 0xfc, !PT ;  /* 0x0000001205087212 */ /* 0x001fe200078efcff */
[----:B------:R-:W-:Y:S03]  /*3960*/  BSSY B2, `(.L_x_161) ;  /* 0x000001e000027945 */ /* 0x000fe60003800000 */
[----:B------:R-:W-:-:S13]  /*3970*/  ISETP.NE.U32.AND P0, PT, R8, RZ, PT ;  /* 0x000000ff0800720c */ /* 0x000fda0003f05070 */
[----:B------:R-:W-:Y:S05]  /*3980*/  @!P0 BRA `(.L_x_162) ;  /* 0x0000008000008947 */ /* 0x000fea0003800000 */
[----:B------:R-:W-:Y:S01]  /*3990*/  IMAD.MOV.U32 R15, RZ, RZ, R26 ;  /* 0x000000ffff0f7224 */ /* 0x000fe200078e001a */
[----:B------:R-:W-:Y:S01]  /*39a0*/  MOV R14, 0x39e0 ;  /* 0x000039e0000e7802 */ /* 0x000fe20000000f00 */
[----:B------:R-:W-:Y:S02]  /*39b0*/  IMAD.MOV.U32 R17, RZ, RZ, R5 ;  /* 0x000000ffff117224 */ /* 0x000fe400078e0005 */
[----:B------:R-:W-:Y:S02]  /*39c0*/  IMAD.MOV.U32 R16, RZ, RZ, c[0x0][0x1a8] ;  /* 0x00006a00ff107624 */ /* 0x000fe400078e00ff */
[----:B-12---:R-:W-:Y:S05]  /*39d0*/  CALL.REL.NOINC `($__internal_4_$__cuda_sm20_div_u64) ;  /* 0x00000ce000007944 */ /* 0x006fea0003c00000 */
[----:B------:R-:W-:Y:S02]  /*39e0*/  IMAD.MOV.U32 R14, RZ, RZ, R16 ;  /* 0x000000ffff0e7224 */ /* 0x000fe400078e0010 */
[----:B------:R-:W-:Y:S01]  /*39f0*/  IMAD.MOV.U32 R15, RZ, RZ, R19 ;  /* 0x000000ffff0f7224 */ /* 0x000fe200078e0013 */
[----:B------:R-:W-:Y:S05]  /*3a00*/  BRA `(.L_x_163) ;  /* 0x0000013000007947 */ /* 0x000fea0003800000 */
.L_x_162:
        /* <DEDUP_REMOVED lines=19> */
.L_x_163:
[----:B------:R-:W-:Y:S05]  /*3b40*/  BSYNC B2 ;  /* 0x0000000000027941 */ /* 0x000fea0003800000 */
.L_x_161:
[----:B------:R-:W-:-:S05]  /*3b50*/  IADD3 R8, P0, R3, R14, RZ ;  /* 0x0000000e03087210 */ /* 0x000fca0007f1e0ff */
[----:B------:R-:W-:Y:S01]  /*3b60*/  IMAD.X R15, R6, 0x1, R15, P0 ;  /* 0x00000001060f7824 */ /* 0x000fe200000e060f */
[----:B------:R-:W-:-:S04]  /*3b70*/  LEA R14, P0, R8, c[0x0][0x1c8], 0x2 ;  /* 0x00007200080e7a11 */ /* 0x000fc800078010ff */
[----:B------:R-:W-:-:S05]  /*3b80*/  LEA.HI.X R15, R8, c[0x0][0x1cc], R15, 0x2, P0 ;  /* 0x00007300080f7a11 */ /* 0x000fca00000f140f */
[----:B------:R-:W3:Y:S02]  /*3b90*/  LDG.E R14, [R14.64] ;  /* 0x000000080e0e7981 */ /* 0x000ee4000c1e1900 */
[----:B---3--:R-:W-:-:S13]  /*3ba0*/  ISETP.NE.AND P0, PT, R14, RZ, PT ;  /* 0x000000ff0e00720c */ /* 0x008fda0003f05270 */
[----:B------:R-:W-:Y:S01]  /*3bb0*/  @!P0 BREAK B1 ;  /* 0x0000000000018942 */ /* 0x000fe20003800000 */
[----:B------:R-:W-:Y:S05]  /*3bc0*/  @!P0 BRA `(.L_x_158) ;  /* 0x0000007000008947 */ /* 0x000fea0003800000 */
.L_x_160:
[----:B0-----:R-:W-:Y:S05]  /*3bd0*/  BSYNC B1 ;  /* 0x0000000000017941 */ /* 0x001fea0003800000 */
.L_x_159:
[----:B-12---:R-:W-:Y:S01]  /*3be0*/  IADD3 R13, R13, R4, R2 ;  /* 0x000000040d0d7210 */ /* 0x006fe20007ffe002 */
[----:B------:R-:W-:Y:S01]  /*3bf0*/  IMAD.MOV.U32 R12, RZ, RZ, 0x4 ;  /* 0x00000004ff0c7424 */ /* 0x000fe200078e00ff */
[----:B------:R-:W-:-:S03]  /*3c00*/  IADD3 R15, R4, 0x1, RZ ;  /* 0x00000001040f7810 */ /* 0x000fc60007ffe0ff */
[----:B------:R-:W-:Y:S02]  /*3c10*/  IMAD.WIDE R12, R13, R12, c[0x0][0x198] ;  /* 0x000066000d0c7625 */ /* 0x000fe400078e020c */
[----:B------:R0:W-:Y:S04]  /*3c20*/  STS [R0], R15 ;  /* 0x0000000f00007388 */ /* 0x0001e80000000800 */
[----:B------:R0:W-:Y:S02]  /*3c30*/  STG.E [R12.64], R26 ;  /* 0x0000001a0c007986 */ /* 0x0001e4000c101908 */
.L_x_158:
[----:B------:R-:W-:Y:S05]  /*3c40*/  BSYNC B0 ;  /* 0x0000000000007941 */ /* 0x000fea0003800000 */
.L_x_157:
[----:B0-----:R-:W-:-:S05]  /*3c50*/  IADD3 R26, P0, R10, R26, RZ ;  /* 0x0000001a0a1a7210 */ /* 0x001fca0007f1e0ff */
[----:B------:R-:W-:Y:S01]  /*3c60*/  IMAD.X R5, RZ, RZ, R5, P0 ;  /* 0x000000ffff057224 */ /* 0x000fe200000e0605 */
[----:B------:R-:W-:-:S04]  /*3c70*/  ISETP.GE.U32.AND P0, PT, R26, c[0x0][0x188], PT ;  /* 0x000062001a007a0c */ /* 0x000fc80003f06070 */
[----:B------:R-:W-:-:S13]  /*3c80*/  ISETP.GE.U32.AND.EX P0, PT, R5, c[0x0][0x18c], PT, P0 ;  /* 0x0000630005007a0c */ /* 0x000fda0003f06100 */
[----:B------:R-:W-:Y:S05]  /*3c90*/  @!P0 BRA `(.L_x_164) ;  /* 0xfffffb9000008947 */ /* 0x000fea000383ffff */
[----:B------:R-:W-:Y:S05]  /*3ca0*/  EXIT ;  /* 0x000000000000794d */ /* 0x000fea0003800000 */
.L_x_156:
[----:B------:R-:W-:-:S04]  /*3cb0*/  ISETP.NE.U32.AND P0, PT, R9, RZ, PT ;  /* 0x000000ff0900720c */ /* 0x000fc80003f05070 */
[----:B------:R-:W-:-:S13]  /*3cc0*/  ISETP.NE.AND.EX P0, PT, R11, RZ, PT, P0 ;  /* 0x000000ff0b00720c */ /* 0x000fda0003f05300 */
[----:B------:R-:W-:Y:S05]  /*3cd0*/  @!P0 BRA `(.L_x_165) ;  /* 0x000003b000008947 */ /* 0x000fea0003800000 */
.L_x_171:
[----:B------:R-:W-:-:S04]  /*3ce0*/  LEA R8, P0, R26, c[0x0][0x160], 0x3 ;  /* 0x000058001a087a11 */ /* 0x000fc800078018ff */
[----:B------:R-:W-:-:S05]  /*3cf0*/  LEA.HI.X R9, R26, c[0x0][0x164], R5, 0x3, P0 ;  /* 0x000059001a097a11 */ /* 0x000fca00000f1c05 */
[----:B-----5:R0:W5:Y:S01]  /*3d00*/  LDG.E.CONSTANT R0, [R8.64] ;  /* 0x0000000808007981 */ /* 0x020162000c1e9900 */
[----:B------:R-:W-:Y:S01]  /*3d10*/  LOP3.LUT R4, R5, R18, RZ, 0xfc, !PT ;  /* 0x0000001205047212 */ /* 0x000fe200078efcff */
[----:B------:R-:W-:Y:S03]  /*3d20*/  BSSY B0, `(.L_x_166) ;  /* 0x000001e000007945 */ /* 0x000fe60003800000 */
[----:B------:R-:W-:-:S13]  /*3d30*/  ISETP.NE.U32.AND P0, PT, R4, RZ, PT ;  /* 0x000000ff0400720c */ /* 0x000fda0003f05070 */
[----:B------:R-:W-:Y:S05]  /*3d40*/  @!P0 BRA `(.L_x_167) ;  /* 0x0000008000008947 */ /* 0x000fea0003800000 */
[----:B0-----:R-:W-:Y:S01]  /*3d50*/  IMAD.MOV.U32 R15, RZ, RZ, R26 ;  /* 0x000000ffff0f7224 */ /* 0x001fe200078e001a */
[----:B------:R-:W-:Y:S01]  /*3d60*/  MOV R14, 0x3da0 ;  /* 0x00003da0000e7802 */ /* 0x000fe20000000f00 */
[----:B------:R-:W-:Y:S02]  /*3d70*/  IMAD.MOV.U32 R17, RZ, RZ, R5 ;  /* 0x000000ffff117224 */ /* 0x000fe400078e0005 */
[----:B------:R-:W-:Y:S02]  /*3d80*/  IMAD.MOV.U32 R16, RZ, RZ, c[0x0][0x1a8] ;  /* 0x00006a00ff107624 */ /* 0x000fe400078e00ff */
[----:B-----5:R-:W-:Y:S05]  /*3d90*/  CALL.REL.NOINC `($__internal_4_$__cuda_sm20_div_u64) ;  /* 0x0000092000007944 */ /* 0x020fea0003c00000 */
[----:B------:R-:W-:Y:S02]  /*3da0*/  IMAD.MOV.U32 R8, RZ, RZ, R16 ;  /* 0x000000ffff087224 */ /* 0x000fe400078e0010 */
[----:B------:R-:W-:Y:S01]  /*3db0*/  IMAD.MOV.U32 R9, RZ, RZ, R19 ;  /* 0x000000ffff097224 */ /* 0x000fe200078e0013 */
[----:B------:R-:W-:Y:S05]  /*3dc0*/  BRA `(.L_x_168) ;  /* 0x0000013000007947 */ /* 0x000fea0003800000 */
.L_x_167:
        /* <DEDUP_REMOVED lines=19> */
.L_x_168:
[----:B------:R-:W-:Y:S05]  /*3f00*/  BSYNC B0 ;  /* 0x0000000000007941 */ /* 0x000fea0003800000 */
.L_x_166:
[----:B------:R-:W-:-:S05]  /*3f10*/  IADD3 R4, P0, R3, R8, RZ ;  /* 0x0000000803047210 */ /* 0x000fca0007f1e0ff */
[----:B------:R-:W-:Y:S01]  /*3f20*/  IMAD.X R9, R6, 0x1, R9, P0 ;  /* 0x0000000106097824 */ /* 0x000fe200000e0609 */
[----:B------:R-:W-:-:S04]  /*3f30*/  LEA R8, P0, R4, c[0x0][0x1c8], 0x2 ;  /* 0x0000720004087a11 */ /* 0x000fc800078010ff */
[----:B------:R-:W-:-:S05]  /*3f40*/  LEA.HI.X R9, R4, c[0x0][0x1cc], R9, 0x2, P0 ;  /* 0x0000730004097a11 */ /* 0x000fca00000f1409 */
[----:B------:R-:W2:Y:S01]  /*3f50*/  LDG.E R8, [R8.64] ;  /* 0x0000000808087981 */ /* 0x000ea2000c1e1900 */
[----:B------:R-:W-:Y:S01]  /*3f60*/  BSSY B0, `(.L_x_169) ;  /* 0x000000c000007945 */ /* 0x000fe20003800000 */
[----:B--2---:R-:W-:-:S13]  /*3f70*/  ISETP.NE.AND P0, PT, R8, RZ, PT ;  /* 0x000000ff0800720c */ /* 0x004fda0003f05270 */
[----:B------:R-:W-:Y:S05]  /*3f80*/  @!P0 BRA `(.L_x_170) ;  /* 0x0000009000008947 */ /* 0x000fea0003800000 */
[----:B-----5:R-:W-:Y:S02]  /*3f90*/  IMAD.IADD R4, R0, 0x1, R7 ;  /* 0x0000000100047824 */ /* 0x020fe400078e0207 */
[----:B------:R-:W-:Y:S01]  /*3fa0*/  LDS R0, [R0.X4] ;  /* 0x0000000000007984 */ /* 0x000fe20000004800 */
[----:B------:R-:W-:-:S03]  /*3fb0*/  IMAD.MOV.U32 R13, RZ, RZ, 0x4 ;  /* 0x00000004ff0d7424 */ /* 0x000fc600078e00ff */
[----:B------:R-:W0:Y:S02]  /*3fc0*/  LDS R9, [R4.X4] ;  /* 0x0000000004097984 */ /* 0x000e240000004800 */
[----:B0-----:R-:W-:Y:S02]  /*3fd0*/  IADD3 R8, R0, R9, R2 ;  /* 0x0000000900087210 */ /* 0x001fe40007ffe002 */
[----:B------:R-:W-:-:S03]  /*3fe0*/  IADD3 R11, R9, 0x1, RZ ;  /* 0x00000001090b7810 */ /* 0x000fc60007ffe0ff */
[----:B------:R-:W-:Y:S02]  /*3ff0*/  IMAD.WIDE R8, R8, R13, c[0x0][0x198] ;  /* 0x0000660008087625 */ /* 0x000fe400078e020d */
[----:B------:R0:W-:Y:S04]  /*4000*/  STS [R4.X4], R11 ;  /* 0x0000000b04007388 */ /* 0x0001e80000004800 */
[----:B------:R0:W-:Y:S02]  /*4010*/  STG.E [R8.64], R26 ;  /* 0x0000001a08007986 */ /* 0x0001e4000c101908 */
.L_x_170:
[----:B------:R-:W-:Y:S05]  /*4020*/  BSYNC B0 ;  /* 0x0000000000007941 */ /* 0x000fea0003800000 */
.L_x_169:
[----:B0-----:R-:W-:-:S05]  /*4030*/  IADD3 R26, P0, R10, R26, RZ ;  /* 0x0000001a0a1a7210 */ /* 0x001fca0007f1e0ff */
[----:B------:R-:W-:Y:S01]  /*4040*/  IMAD.X R5, RZ, RZ, R5, P0 ;  /* 0x000000ffff057224 */ /* 0x000fe200000e0605 */
[----:B------:R-:W-:-:S04]  /*4050*/  ISETP.GE.U32.AND P0, PT, R26, c[0x0][0x188], PT ;  /* 0x000062001a007a0c */ /* 0x000fc80003f06070 */
[----:B------:R-:W-:-:S13]  /*4060*/  ISETP.GE.U32.AND.EX P0, PT, R5, c[0x0][0x18c], PT, P0 ;  /* 0x0000630005007a0c */ /* 0x000fda0003f06100 */
[----:B------:R-:W-:Y:S05]  /*4070*/  @!P0 BRA `(.L_x_171) ;  /* 0xfffffc6000008947 */ /* 0x000fea000383ffff */
[----:B------:R-:W-:Y:S05]  /*4080*/  EXIT ;  /* 0x000000000000794d */ /* 0x000fea0003800000 */
.L_x_165:
[----:B------:R-:W-:-:S04]  /*4090*/  LEA R12, P0, R26, c[0x0][0x160], 0x3 ;  /* 0x000058001a0c7a11 */ /* 0x000fc800078018ff */
[----:B------:R-:W-:-:S05]  /*40a0*/  LEA.HI.X R13, R26, c[0x0][0x164], R5, 0x3, P0 ;  /* 0x000059001a0d7a11 */ /* 0x000fca00000f1c05 */
[----:B------:R-:W2:Y:S01]  /*40b0*/  LDG.E.CONSTANT R12, [R12.64] ;  /* 0x000000080c0c7981 */ /* 0x000ea2000c1e9900 */
[----:B------:R-:W-:Y:S02]  /*40c0*/  IMAD.MOV.U32 R9, RZ, RZ, 0x4 ;  /* 0x00000004ff097424 */ /* 0x000fe400078e00ff */
[----:B--2---:R-:W-:Y:S01]  /*40d0*/  IMAD.IADD R0, R12, 0x1, R7 ;  /* 0x000000010c007824 */ /* 0x004fe200078e0207 */
[----:B------:R-:W-:Y:S04]  /*40e0*/  LDS R4, [R12.X4] ;  /* 0x000000000c047984 */ /* 0x000fe80000004800 */
[----:B------:R-:W0:Y:S02]  /*40f0*/  LDS R3, [R0.X4] ;  /* 0x0000000000037984 */ /* 0x000e240000004800 */
[----:B0-----:R-:W-:-:S02]  /*4100*/  IADD3 R4, R4, R3, R2 ;  /* 0x0000000304047210 */ /* 0x001fc40007ffe002 */
[----:B------:R-:W-:-:S03]  /*4110*/  IADD3 R3, R3, 0x1, RZ ;  /* 0x0000000103037810 */ /* 0x000fc60007ffe0ff */
[----:B------:R-:W-:Y:S02]  /*4120*/  IMAD.WIDE R8, R4, R9, c[0x0][0x198] ;  /* 0x0000660004087625 */ /* 0x000fe400078e0209 */
[----:B------:R-:W-:Y:S04]  /*4130*/  STS [R0.X4], R3 ;  /* 0x0000000300007388 */ /* 0x000fe80000004800 */
[----:B------:R0:W-:Y:S02]  /*4140*/  STG.E [R8.64], R26 ;  /* 0x0000001a08007986 */ /* 0x0001e4000c101908 */
[----:B0-----:R-:W-:-:S05]  /*4150*/  IADD3 R26, P0, R10, R26, RZ ;  /* 0x0000001a0a1a7210 */ /* 0x001fca0007f1e0ff */
[----:B------:R-:W-:Y:S01]  /*4160*/  IMAD.X R5, RZ, RZ, R5, P0 ;  /* 0x000000ffff057224 */ /* 0x000fe200000e0605 */
[----:B------:R-:W-:-:S04]  /*4170*/  ISETP.GE.U32.AND P0, PT, R26, c[0x0][0x188], PT ;  /* 0x000062001a007a0c */ /* 0x000fc80003f06070 */
[----:B------:R-:W-:-:S13]  /*4180*/  ISETP.GE.U32.AND.EX P0, PT, R5, c[0x0][0x18c], PT, P0 ;  /* 0x0000630005007a0c */ /* 0x000fda0003f06100 */
[----:B------:R-:W-:Y:S05]  /*4190*/  @!P0 BRA `(.L_x_165) ;  /* 0xfffffef000008947 */ /* 0x000fea000383ffff */
[----:B------:R-:W-:Y:S05]  /*41a0*/  EXIT ;  /* 0x000000000000794d */ /* 0x000fea0003800000 */
.L_x_108:
[----:B------:R-:W-:Y:S01]  /*41b0*/  IMAD.MOV.U32 R7, RZ, RZ, c[0x0][0x190] ;  /* 0x00006400ff077624 */ /* 0x000fe200078e00ff */
[----:B------:R-:W-:-:S04]  /*41c0*/  ISETP.GE.U32.AND P0, PT, R0, c[0x0][0x190], PT ;  /* 0x0000640000007a0c */ /* 0x000fc80003f06070 */
[----:B------:R-:W-:-:S04]  /*41d0*/  SHF.R.S32.HI R3, RZ, 0x1f, R7 ;  /* 0x0000001fff037819 */ /* 0x000fc80000011407 */
[----:B------:R-:W-:-:S13]  /*41e0*/  ISETP.GE.U32.AND.EX P0, PT, RZ, R3, PT, P0 ;  /* 0x00000003ff00720c */ /* 0x000fda0003f06100 */
[----:B------:R-:W-:Y:S05]  /*41f0*/  @P0 BRA `(.L_x_172) ;  /* 0x0000047000000947 */ /* 0x000fea0003800000 */
[----:B-1----:R-:W-:Y:S01]  /*4200*/  IMAD.MOV.U32 R9, RZ, RZ, R0 ;  /* 0x000000ffff097224 */ /* 0x002fe200078e0000 */
[----:B------:R-:W-:Y:S01]  /*4210*/  BSSY B0, `(.L_x_173) ;  /* 0x0000010000007945 */ /* 0x000fe20003800000 */
[----:B------:R-:W-:Y:S01]  /*4220*/  IMAD.MOV.U32 R10, RZ, RZ, RZ ;  /* 0x000000ffff0a7224 */ /* 0x000fe200078e00ff */
[----:B------:R-:W-:Y:S02]  /*4230*/  PLOP3.LUT P0, PT, PT, PT, PT, 0x80, 0x0 ;  /* 0x000000000000781c */ /* 0x000fe40003f0f070 */
[----:B------:R-:W-:Y:S02]  /*4240*/  ISETP.GE.U32.AND P1, PT, R9, c[0x0][0x190], PT ;  /* 0x0000640009007a0c */ /* 0x000fe40003f26070 */
[----:B------:R-:W-:Y:S02]  /*4250*/  SHF.R.S32.HI R0, RZ, 0x1f, R2 ;  /* 0x0000001fff007819 */ /* 0x000fe40000011402 */
[----:B------:R-:W-:-:S13]  /*4260*/  ISETP.GE.U32.AND.EX P1, PT, R10, R3, PT, P1 ;  /* 0x000000030a00720c */ /* 0x000fda0003f26110 */
[----:B------:R-:W-:Y:S05]  /*4270*/  @!P1 BRA `(.L_x_174) ;  /* 0x0000009000009947 */ /* 0x000fea0003800000 */
[----:B------:R-:W-:Y:S01]  /*4280*/  IADD3 R5, P0, R2, R9, RZ ;  /* 0x0000000902057210 */ /* 0x000fe20007f1e0ff */
[----:B------:R-:W-:Y:S01]  /*4290*/  IMAD.MOV.U32 R11, RZ, RZ, c[0x0][0x188] ;  /* 0x00006200ff0b7624 */ /* 0x000fe200078e00ff */
[----:B------:R-:W-:-:S03]  /*42a0*/  IADD3 R9, P1, R9, 0x100, RZ ;  /* 0x0000010009097810 */ /* 0x000fc60007f3e0ff */
[--C-:B------:R-:W-:Y:S01]  /*42b0*/  IMAD.X R6, R0, 0x1, R10.reuse, P0 ;  /* 0x0000000100067824 */ /* 0x100fe200000e060a */
[----:B------:R-:W-:Y:S01]  /*42c0*/  LEA R4, P0, R5, c[0x0][0x198], 0x2 ;  /* 0x0000660005047a11 */ /* 0x000fe200078010ff */
[----:B------:R-:W-:-:S03]  /*42d0*/  IMAD.X R10, RZ, RZ, R10, P1 ;  /* 0x000000ffff0a7224 */ /* 0x000fc600008e060a */
[----:B------:R-:W-:Y:S02]  /*42e0*/  LEA.HI.X R5, R5, c[0x0][0x19c], R6, 0x2, P0 ;  /* 0x0000670005057a11 */ /* 0x000fe400000f1406 */
[----:B------:R-:W-:-:S03]  /*42f0*/  PLOP3.LUT P0, PT, PT, PT, PT, 0x8, 0x0 ;  /* 0x000000000000781c */ /* 0x000fc60003f0e170 */
[----:B------:R0:W-:Y:S05]  /*4300*/  STG.E [R4.64], R11 ;  /* 0x0000000b04007986 */ /* 0x0001ea000c101908 */
.L_x_174:
[----:B------:R-:W-:Y:S05]  /*4310*/  BSYNC B0 ;  /* 0x0000000000007941 */ /* 0x000fea0003800000 */
.L_x_173:
[C---:B0-----:R-:W-:Y:S01]  /*4320*/  IADD3 R4, P3, -R9.reuse, c[0x0][0x190], RZ ;  /* 0x0000640009047a10 */ /* 0x041fe20007f7e1ff */
[----:B------:R-:W-:Y:S01]  /*4330*/  BSSY B0, `(.L_x_175) ;  /* 0x0000018000007945 */ /* 0x000fe20003800000 */
[----:B------:R-:W-:Y:S02]  /*4340*/  ISETP.LT.U32.AND P1, PT, R9, c[0x0][0x190], PT ;  /* 0x0000640009007a0c */ /* 0x000fe40003f21070 */
[----:B------:R-:W-:Y:S01]  /*4350*/  ISETP.LE.U32.AND P2, PT, R4, 0x300, PT ;  /* 0x000003000400780c */ /* 0x000fe20003f43070 */
[C---:B------:R-:W-:Y:S01]  /*4360*/  IMAD.X R4, R3.reuse, 0x1, ~R10, P3 ;  /* 0x0000000103047824 */ /* 0x040fe200018e0e0a */
[----:B------:R-:W-:-:S04]  /*4370*/  ISETP.GT.U32.AND.EX P1, PT, R3, R10, PT, P1 ;  /* 0x0000000a0300720c */ /* 0x000fc80003f24110 */
[----:B------:R-:W-:-:S13]  /*4380*/  ISETP.LE.U32.OR.EX P1, PT, R4, RZ, !P1, P2 ;  /* 0x000000ff0400720c */ /* 0x000fda0004f23520 */
[----:B------:R-:W-:Y:S05]  /*4390*/  @P1 BRA `(.L_x_176) ;  /* 0x0000011000001947 */ /* 0x000fea0003800000 */
[----:B------:R-:W-:Y:S01]  /*43a0*/  IADD3 R6, P1, R7, -0x300, RZ ;  /* 0xfffffd0007067810 */ /* 0x000fe20007f3e0ff */
[----:B------:R-:W-:Y:S01]  /*43b0*/  IMAD.MOV.U32 R11, RZ, RZ, c[0x0][0x188] ;  /* 0x00006200ff0b7624 */ /* 0x000fe200078e00ff */
[----:B------:R-:W-:Y:S02]  /*43c0*/  PLOP3.LUT P0, PT, PT, PT, PT, 0x8, 0x0 ;  /* 0x000000000000781c */ /* 0x000fe40003f0e170 */
[----:B------:R-:W-:Y:S02]  /*43d0*/  IADD3.X R7, R3, -0x1, RZ, P1, !PT ;  /* 0xffffffff03077810 */ /* 0x000fe40000ffe4ff */
.L_x_177:
[----:B0-----:R-:W-:Y:S02]  /*43e0*/  IADD3 R5, P1, R2, R9, RZ ;  /* 0x0000000902057210 */ /* 0x001fe40007f3e0ff */
[----:B------:R-:W-:-:S03]  /*43f0*/  IADD3 R9, P2, R9, 0x400, RZ ;  /* 0x0000040009097810 */ /* 0x000fc60007f5e0ff */
[--C-:B------:R-:W-:Y:S01]  /*4400*/  IMAD.X R8, R0, 0x1, R10.reuse, P1 ;  /* 0x0000000100087824 */ /* 0x100fe200008e060a */
[----:B------:R-:W-:Y:S01]  /*4410*/  LEA R4, P1, R5, c[0x0][0x198], 0x2 ;  /* 0x0000660005047a11 */ /* 0x000fe200078210ff */
[----:B------:R-:W-:-:S03]  /*4420*/  IMAD.X R10, RZ, RZ, R10, P2 ;  /* 0x000000ffff0a7224 */ /* 0x000fc600010e060a */
[----:B------:R-:W-:Y:S02]  /*4430*/  LEA.HI.X R5, R5, c[0x0][0x19c], R8, 0x2, P1 ;  /* 0x0000670005057a11 */ /* 0x000fe400008f1408 */
[----:B------:R-:W-:-:S03]  /*4440*/  ISETP.GE.U32.AND P1, PT, R9, R6, PT ;  /* 0x000000060900720c */ /* 0x000fc60003f26070 */
[----:B------:R0:W-:Y:S01]  /*4450*/  STG.E [R4.64], R11 ;  /* 0x0000000b04007986 */ /* 0x0001e2000c101908 */
[----:B------:R-:W-:-:S03]  /*4460*/  ISETP.GE.U32.AND.EX P1, PT, R10, R7, PT, P1 ;  /* 0x000000070a00720c */ /* 0x000fc60003f26110 */
[----:B------:R0:W-:Y:S04]  /*4470*/  STG.E [R4.64+0x400], R11 ;  /* 0x0004000b04007986 */ /* 0x0001e8000c101908 */
[----:B------:R0:W-:Y:S04]  /*4480*/  STG.E [R4.64+0x800], R11 ;  /* 0x0008000b04007986 */ /* 0x0001e8000c101908 */
[----:B------:R0:W-:Y:S02]  /*4490*/  STG.E [R4.64+0xc00], R11 ;  /* 0x000c000b04007986 */ /* 0x0001e4000c101908 */
[----:B------:R-:W-:Y:S05]  /*44a0*/  @!P1 BRA `(.L_x_177) ;  /* 0xffffff3000009947 */ /* 0x000fea000383ffff */
.L_x_176:
[----:B------:R-:W-:Y:S05]  /*44b0*/  BSYNC B0 ;  /* 0x0000000000007941 */ /* 0x000fea0003800000 */
.L_x_175:
[C---:B0-----:R-:W-:Y:S01]  /*44c0*/  IADD3 R4, P3, -R9.reuse, c[0x0][0x190], RZ ;  /* 0x0000640009047a10 */ /* 0x041fe20007f7e1ff */
[----:B------:R-:W-:Y:S01]  /*44d0*/  BSSY B0, `(.L_x_178) ;  /* 0x0000011000007945 */ /* 0x000fe20003800000 */
[----:B------:R-:W-:-:S02]  /*44e0*/  ISETP.LT.U32.AND P2, PT, R9, c[0x0][0x190], PT ;  /* 0x0000640009007a0c */ /* 0x000fc40003f41070 */
[----:B------:R-:W-:Y:S01]  /*44f0*/  ISETP.LE.U32.AND P1, PT, R4, 0x100, PT ;  /* 0x000001000400780c */ /* 0x000fe20003f23070 */
[C---:B------:R-:W-:Y:S01]  /*4500*/  IMAD.X R4, R3.reuse, 0x1, ~R10, P3 ;  /* 0x0000000103047824 */ /* 0x040fe200018e0e0a */
[----:B------:R-:W-:-:S04]  /*4510*/  ISETP.GT.U32.AND.EX P2, PT, R3, R10, PT, P2 ;  /* 0x0000000a0300720c */ /* 0x000fc80003f44120 */
[----:B------:R-:W-:-:S13]  /*4520*/  ISETP.LE.U32.OR.EX P1, PT, R4, RZ, !P2, P1 ;  /* 0x000000ff0400720c */ /* 0x000fda0005723510 */
[----:B------:R-:W-:Y:S05]  /*4530*/  @P1 BRA `(.L_x_179) ;  /* 0x000000a000001947 */ /* 0x000fea0003800000 */
        /* <DEDUP_REMOVED lines=8> */
[----:B------:R0:W-:Y:S04]  /*45c0*/  STG.E [R4.64], R7 ;  /* 0x0000000704007986 */ /* 0x0001e8000c101908 */
[----:B------:R0:W-:Y:S04]  /*45d0*/  STG.E [R4.64+0x400], R7 ;  /* 0x0004000704007986 */ /* 0x0001e8000c101908 */
.L_x_179:
[----:B------:R-:W-:Y:S05]  /*45e0*/  BSYNC B0 ;  /* 0x0000000000007941 */ /* 0x000fea0003800000 */
.L_x_178:
[----:B------:R-:W-:-:S04]  /*45f0*/  ISETP.LT.U32.AND P1, PT, R9, c[0x0][0x190], PT ;  /* 0x0000640009007a0c */ /* 0x000fc80003f21070 */
[----:B------:R-:W-:-:S13]  /*4600*/  ISETP.LT.U32.OR.EX P0, PT, R10, R3, P0, P1 ;  /* 0x000000030a00720c */ /* 0x000fda0000701510 */
[----:B------:R-:W-:Y:S01]  /*4610*/  @P0 IADD3 R3, P1, R2, R9, RZ ;  /* 0x0000000902030210 */ /* 0x000fe20007f3e0ff */
[----:B0-----:R-:W-:-:S04]  /*4620*/  @P0 IMAD.MOV.U32 R5, RZ, RZ, c[0x0][0x188] ;  /* 0x00006200ff050624 */ /* 0x001fc800078e00ff */
[----:B------:R-:W-:Y:S01]  /*4630*/  @P0 IMAD.X R0, R0, 0x1, R10, P1 ;  /* 0x0000000100000824 */ /* 0x000fe200008e060a */
[----:B------:R-:W-:-:S04]  /*4640*/  @P0 LEA R2, P1, R3, c[0x0][0x198], 0x2 ;  /* 0x0000660003020a11 */ /* 0x000fc800078210ff */
[----:B------:R-:W-:-:S05]  /*4650*/  @P0 LEA.HI.X R3, R3, c[0x0][0x19c], R0, 0x2, P1 ;  /* 0x0000670003030a11 */ /* 0x000fca00008f1400 */
[----:B------:R0:W-:Y:S04]  /*4660*/  @P0 STG.E [R2.64], R5 ;  /* 0x0000000502000986 */ /* 0x0001e8000c101908 */
.L_x_172:
[----:B------:R-:W-:Y:S01]  /*4670*/  WARPSYNC 0xffffffff ;  /* 0xffffffff00007948 */ /* 0x000fe20003800000 */
[----:B------:R-:W-:Y:S06]  /*4680*/  BAR.SYNC.DEFER_BLOCKING 0x0 ;  /* 0x0000000000007b1d */ /* 0x000fec0000010000 */
[----:B------:R-:W-:Y:S06]  /*4690*/  BAR.SYNC.DEFER_BLOCKING 0x0 ;  /* 0x0000000000007b1d */ /* 0x000fec0000010000 */
[----:B------:R-:W-:Y:S06]  /*46a0*/  BAR.SYNC.DEFER_BLOCKING 0x0 ;  /* 0x0000000000007b1d */ /* 0x000fec0000010000 */
[----:B------:R-:W-:Y:S05]  /*46b0*/  EXIT ;  /* 0x000000000000794d */ /* 0x000fea0003800000 */
        .weak           $__internal_4_$__cuda_sm20_div_u64
        .type           $__internal_4_$__cuda_sm20_div_u64,@function
        .size           $__internal_4_$__cuda_sm20_div_u64,(.L_x_1468 - $__internal_4_$__cuda_sm20_div_u64)
$__internal_4_$__cuda_sm20_div_u64:
        /* <DEDUP_REMOVED lines=19> */
[----:B------:R-:W-:-:S03]  /*47f0*/  IMAD.WIDE.U32 R22, R25, R16, RZ ;  /* 0x0000001019167225 */ /* 0x000fc600078e00ff */
[----:B------:R-:W-:Y:S01]  /*4800*/  IADD3.X R19, RZ, RZ, R19, P4, P2 ;  /* 0x000000ffff137210 */ /* 0x000fe200027e4413 */
[----:B------:R-:W-:Y:S01]  /*4810*/  IMAD R23, R25, R18, R23 ;  /* 0x0000001219177224 */ /* 0x000fe200078e0217 */
[----:B------:R-:W-:Y:S01]  /*4820*/  IADD3 R22, P0, RZ, -R22, RZ ;  /* 0x80000016ff167210 */ /* 0x000fe20007f1e0ff */
[----:B------:R-:W-:Y:S02]  /*4830*/  IMAD.MOV.U32 R29, RZ, RZ, RZ ;  /* 0x000000ffff1d7224 */ /* 0x000fe400078e00ff */
        /* <DEDUP_REMOVED lines=10> */
[----:B------:R-:W-:-:S03]  /*48e0*/  IADD3.X R24, RZ, RZ, R24, P4, P2 ;  /* 0x000000ffff187210 */ /* 0x000fc600027e4418 */
[----:B------:R-:W-:-:S04]  /*48f0*/  IMAD.WIDE.U32 R22, R22, R17, R28 ;  /* 0x0000001116167225 */ /* 0x000fc800078e001c */
[C---:B------:R-:W-:Y:S02]  /*4900*/  IMAD R19, R24.reuse, R17, RZ ;  /* 0x0000001118137224 */ /* 0x040fe400078e02ff */
[----:B------:R-:W-:-:S04]  /*4910*/  IMAD.HI.U32 R22, P0, R24, R15, R22 ;  /* 0x0000000f18167227 */ /* 0x000fc80007800016 */
[----:B------:R-:W-:Y:S01]  /*4920*/  IMAD.HI.U32 R23, R24, R17, RZ ;  /* 0x0000001118177227 */ /* 0x000fe200078e00ff */
[----:B------:R-:W-:-:S03]  /*4930*/  IADD3 R19, P2, R19, R22, RZ ;  /* 0x0000001613137210 */ /* 0x000fc60007f5e0ff */
[----:B------:R-:W-:Y:S02]  /*4940*/  IMAD.X R23, RZ, RZ, R23, P0 ;  /* 0x000000ffff177224 */ /* 0x000fe400000e0617 */
[----:B------:R-:W-:-:S04]  /*4950*/  IMAD.WIDE.U32 R24, R19, R16, RZ ;  /* 0x0000001013187225 */ /* 0x000fc800078e00ff */
[----:B------:R-:W-:Y:S02]  /*4960*/  IMAD.X R23, RZ, RZ, R23, P2 ;  /* 0x000000ffff177224 */ /* 0x000fe400010e0617 */
[C---:B------:R-:W-:Y:S01]  /*4970*/  IMAD R22, R19.reuse, R18, R25 ;  /* 0x0000001213167224 */ /* 0x040fe200078e0219 */
[----:B------:R-:W-:Y:S02]  /*4980*/  IADD3 R25, P2, -R24, R15, RZ ;  /* 0x0000000f18197210 */ /* 0x000fe40007f5e1ff */
[----:B------:R-:W-:Y:S01]  /*4990*/  IADD3 R24, P4, R19, 0x1, RZ ;  /* 0x0000000113187810 */ /* 0x000fe20007f9e0ff */
[-C--:B------:R-:W-:Y:S01]  /*49a0*/  IMAD R22, R23, R16.reuse, R22 ;  /* 0x0000001017167224 */ /* 0x080fe200078e0216 */
[----:B------:R-:W-:-:S03]  /*49b0*/  ISETP.GE.U32.AND P0, PT, R25, R16, PT ;  /* 0x000000101900720c */ /* 0x000fc60003f06070 */
[----:B------:R-:W-:Y:S01]  /*49c0*/  IMAD.X R27, R17, 0x1, ~R22, P2 ;  /* 0x00000001111b7824 */ /* 0x000fe200010e0e16 */
[----:B------:R-:W-:Y:S01]  /*49d0*/  IADD3 R22, P2, R25, -R16, RZ ;  /* 0x8000001019167210 */ /* 0x000fe20007f5e0ff */
[----:B------:R-:W-:-:S03]  /*49e0*/  IMAD.X R30, RZ, RZ, R23, P4 ;  /* 0x000000ffff1e7224 */ /* 0x000fc600020e0617 */
[C---:B------:R-:W-:Y:S01]  /*49f0*/  ISETP.GE.U32.AND.EX P0, PT, R27.reuse, R18, PT, P0 ;  /* 0x000000121b00720c */ /* 0x040fe20003f06100 */
[----:B------:R-:W-:Y:S01]  /*4a00*/  IMAD.X R28, R27, 0x1, ~R18, P2 ;  /* 0x000000011b1c7824 */ /* 0x000fe200010e0e12 */
[----:B------:R-:W-:Y:S02]  /*4a10*/  ISETP.NE.U32.AND P2, PT, R16, RZ, PT ;  /* 0x000000ff1000720c */ /* 0x000fe40003f45070 */
[----:B------:R-:W-:Y:S02]  /*4a20*/  SEL R24, R24, R19, P0 ;  /* 0x0000001318187207 */ /* 0x000fe40000000000 */
[----:B------:R-:W-:Y:S01]  /*4a30*/  SEL R25, R22, R25, P0 ;  /* 0x0000001916197207 */ /* 0x000fe20000000000 */
[----:B------:R-:W-:Y:S01]  /*4a40*/  IMAD.MOV.U32 R22, RZ, RZ, R14 ;  /* 0x000000ffff167224 */ /* 0x000fe200078e000e */
[----:B------:R-:W-:Y:S02]  /*4a50*/  SEL R27, R28, R27, P0 ;  /* 0x0000001b1c1b7207 */ /* 0x000fe40000000000 */
[----:B------:R-:W-:-:S02]  /*4a60*/  SEL R30, R30, R23, P0 ;  /* 0x000000171e1e7207 */ /* 0x000fc40000000000 */
[----:B------:R-:W-:Y:S02]  /*4a70*/  IADD3 R19, P4, R24, 0x1, RZ ;  /* 0x0000000118137810 */ /* 0x000fe40007f9e0ff */
[----:B------:R-:W-:Y:S02]  /*4a80*/  ISETP.GE.U32.AND P0, PT, R25, R16, PT ;  /* 0x000000101900720c */ /* 0x000fe40003f06070 */
[----:B------:R-:W-:Y:S01]  /*4a90*/  ISETP.NE.AND.EX P2, PT, R18, RZ, PT, P2 ;  /* 0x000000ff1200720c */ /* 0x000fe20003f45320 */
[----:B------:R-:W-:Y:S01]  /*4aa0*/  IMAD.X R23, RZ, RZ, R30, P4 ;  /* 0x000000ffff177224 */ /* 0x000fe200020e061e */
[----:B------:R-:W-:-:S04]  /*4ab0*/  ISETP.GE.U32.AND.EX P0, PT, R27, R18, PT, P0 ;  /* 0x000000121b00720c */ /* 0x000fc80003f06100 */
[----:B------:R-:W-:Y:S02]  /*4ac0*/  SEL R16, R19, R24, P0 ;  /* 0x0000001813107207 */ /* 0x000fe40000000000 */
[----:B------:R-:W-:Y:S01]  /*4ad0*/  SEL R19, R23, R30, P0 ;  /* 0x0000001e17137207 */ /* 0x000fe20000000000 */
[----:B------:R-:W-:Y:S01]  /*4ae0*/  IMAD.MOV.U32 R23, RZ, RZ, 0x0 ;  /* 0x00000000ff177424 */ /* 0x000fe200078e00ff */
[----:B------:R-:W-:Y:S02]  /*4af0*/  SEL R16, R16, 0xffffffff, P2 ;  /* 0xffffffff10107807 */ /* 0x000fe40001000000 */
[----:B------:R-:W-:Y:S01]  /*4b00*/  SEL R19, R19, 0xffffffff, P2 ;  /* 0xffffffff13137807 */ /* 0x000fe20001000000 */
[----:B------:R-:W-:Y:S06]  /*4b10*/  RET.REL.NODEC R22 `(_ZN4vllm3moe51moe_lora_align_block_size_small_batch_expert_kernelIlLi256EEEvPT_PilS4_iimiiS4_S4_iS4_S4_S4_S4_b) ;  /* 0xffffb4e016007950 */ /* 0x000fec0003c3ffff */
.L_x_180:
        /* <DEDUP_REMOVED lines=14> */
.L_x_1468:


//--------------------- .text._ZN4vllm3moe40lora_count_and_sort_expert_tokens_kernelIiEEvPKT_PiS5_S5_miiiS5_S5_b --------------------------
	.section	.text._ZN4vllm3moe40lora_count_and_sort_expert_tokens_kernelIiEEvPKT_PiS5_S5_miiiS5_S5_b,"ax",@progbits
	.sectioninfo	@"SHI_REGISTERS=24"
	.align	128
        .global         _ZN4vllm3moe40lora_count_and_sort_expert_tokens_kernelIiEEvPKT_PiS5_S5_miiiS5_S5_b
        .type           _ZN4vllm3moe40lora_count_and_sort_expert_tokens_kernelIiEEvPKT_PiS5_S5_miiiS5_S5_b,@function
        .size           _ZN4vllm3moe40lora_count_and_sort_expert_tokens_kernelIiEEvPKT_PiS5_S5_miiiS5_S5_b,(.L_x_1469 - _ZN4vllm3moe40lora_count_and_sort_expert_tokens_kernelIiEEvPKT_PiS5_S5_miiiS5_S5_b)
        .other          _ZN4vllm3moe40lora_count_and_sort_expert_tokens_kernelIiEEvPKT_PiS5_S5_miiiS5_S5_b,@"STO_CUDA_ENTRY STV_DEFAULT"
_ZN4vllm3moe40lora_count_and_sort_expert_tokens_kernelIiEEvPKT_PiS5_S5_miiiS5_S5_b:
.text._ZN4vllm3moe40lora_count_and_sort_expert_tokens_kernelIiEEvPKT_PiS5_S5_miiiS5_S5_b:
        /* <DEDUP_REMOVED lines=16> */
[----:B------:R-:W-:Y:S05]  /*0100*/  CALL.REL.NOINC `($__internal_5_$__cuda_sm20_div_u64) ;  /* 0x00000c2000007944 */ /* 0x000fea0003c00000 */
[----:B------:R-:W-:Y:S01]  /*0110*/  IMAD.MOV.U32 R3, RZ, RZ, R9 ;  /* 0x000000ffff037224 */ /* 0x000fe200078e0009 */
[----:B------:R-:W-:Y:S05]  /*0120*/  BRA `(.L_x_182) ;  /* 0x0000012000007947 */ /* 0x000fea0003800000 */
.L_x_181:
        /* <DEDUP_REMOVED lines=18> */
.L_x_182:
[----:B------:R-:W0:Y:S04]  /*0250*/  S2R R4, SR_CTAID.Y ;  /* 0x0000000000047919 */ /* 0x000e280000002600 */
[----:B------:R-:W0:Y:S02]  /*0260*/  S2R R5, SR_TID.X ;  /* 0x0000000000057919 */ /* 0x000e240000002100 */
[----:B0-----:R-:W-:-:S05]  /*0270*/  IMAD R4, R4, c[0x0][0x0], R5 ;  /* 0x0000000004047a24 */ /* 0x001fca00078e0205 */
[----:B------:R-:W-:-:S04]  /*0280*/  ISETP.GE.U32.AND P0, PT, R4, c[0x0][0x180], PT ;  /* 0x0000600004007a0c */ /* 0x000fc80003f06070 */
[----:B------:R-:W-:-:S13]  /*0290*/  ISETP.GE.U32.AND.EX P0, PT, RZ, c[0x0][0x184], PT, P0 ;  /* 0x00006100ff007a0c */ /* 0x000fda0003f06100 */
[----:B------:R-:W-:Y:S05]  /*02a0*/  @P0 EXIT ;  /* 0x000000000000094d */ /* 0x000fea0003800000 */
[----:B------:R-:W-:Y:S01]  /*02b0*/  ULDC.S8 UR5, c[0x0][0x1a8] ;  /* 0x00006a0000057ab9 */ /* 0x000fe20000000200 */
[----:B------:R-:W-:Y:S01]  /*02c0*/  HFMA2.MMA R16, -RZ, RZ, 0, 2.384185791015625e-07 ;  /* 0x00000004ff107435 */ /* 0x000fe200000001ff */
[----:B------:R-:W-:Y:S01]  /*02d0*/  ISETP.NE.AND P0, PT, RZ, UR5, PT ;  /* 0x00000005ff007c0c */ /* 0x000fe2000bf05270 */
[----:B------:R-:W-:Y:S01]  /*02e0*/  ULDC UR4, c[0x0][0x188] ;  /* 0x0000620000047ab9 */ /* 0x000fe20000000800 */
[C---:B------:R-:W-:Y:S01]  /*02f0*/  IMAD R3, R0.reuse, R3, RZ ;  /* 0x0000000300037224 */ /* 0x040fe200078e02ff */
[----:B------:R-:W-:Y:S01]  /*0300*/  UIADD3 UR4, UR4, 0x1, URZ ;  /* 0x0000000104047890 */ /* 0x000fe2000fffe03f */
[----:B------:R-:W-:Y:S01]  /*0310*/  IMAD.MOV.U32 R5, RZ, RZ, RZ ;  /* 0x000000ffff057224 */ /* 0x000fe200078e00ff */
[----:B------:R-:W-:Y:S02]  /*0320*/  ULDC UR6, c[0x0][0x0] ;  /* 0x0000000000067ab9 */ /* 0x000fe40000000800 */
[----:B------:R-:W-:Y:S01]  /*0330*/  ULDC UR7, c[0x0][0x10] ;  /* 0x0000040000077ab9 */ /* 0x000fe20000000800 */
[----:B------:R-:W-:Y:S01]  /*0340*/  SHF.R.S32.HI R6, RZ, 0x1f, R3 ;  /* 0x0000001fff067819 */ /* 0x000fe20000011403 */
[----:B------:R-:W-:Y:S01]  /*0350*/  UIMAD UR5, UR6, UR7, URZ ;  /* 0x00000007060572a4 */ /* 0x000fe2000f8e023f */
[----:B------:R-:W-:-:S02]  /*0360*/  IMAD R7, R0, UR4, RZ ;  /* 0x0000000400077c24 */ /* 0x000fc4000f8e02ff */
[----:B------:R-:W-:Y:S01]  /*0370*/  IMAD.WIDE R16, R3, R16, c[0x0][0x198] ;  /* 0x0000660003107625 */ /* 0x000fe200078e0210 */
[----:B------:R-:W-:Y:S05]  /*0380*/  @!P0 BRA `(.L_x_183) ;  /* 0x0000046000008947 */ /* 0x000fea0003800000 */
.L_x_191:
[----:B------:R-:W-:-:S04]  /*0390*/  LEA R8, P0, R4, c[0x0][0x160], 0x2 ;  /* 0x0000580004087a11 */ /* 0x000fc800078010ff */
[----:B------:R-:W-:-:S05]  /*03a0*/  LEA.HI.X R9, R4, c[0x0][0x164], R5, 0x2, P0 ;  /* 0x0000590004097a11 */ /* 0x000fca00000f1405 */
[----:B------:R-:W2:Y:S01]  /*03b0*/  LDG.E.CONSTANT R8, [R8.64] ;  /* 0x0000000808087981 */ /* 0x000ea2000c1e9900 */
[----:B------:R-:W-:Y:S01]  /*03c0*/  YIELD ;  /* 0x0000000000007946 */ /* 0x000fe20003800000 */
[----:B------:R-:W-:Y:S01]  /*03d0*/  BSSY B0, `(.L_x_184) ;  /* 0x000003b000007945 */ /* 0x000fe20003800000 */
[----:B--2---:R-:W-:-:S13]  /*03e0*/  ISETP.GE.AND P0, PT, R8, c[0x0][0x188], PT ;  /* 0x0000620008007a0c */ /* 0x004fda0003f06270 */
[----:B------:R-:W-:Y:S05]  /*03f0*/  @P0 BRA `(.L_x_185) ;  /* 0x0000038000000947 */ /* 0x000fea0003800000 */
[----:B------:R-:W-:-:S04]  /*0400*/  IMAD.MOV.U32 R9, RZ, RZ, 0x4 ;  /* 0x00000004ff097424 */ /* 0x000fc800078e00ff */
[----:B------:R-:W-:-:S06]  /*0410*/  IMAD.WIDE R8, R8, R9, c[0x0][0x178] ;  /* 0x00005e0008087625 */ /* 0x000fcc00078e0209 */
        /* <DEDUP_REMOVED lines=13> */
[----:B------:R-:W-:Y:S05]  /*04f0*/  CALL.REL.NOINC `($__internal_5_$__cuda_sm20_div_u64) ;  /* 0x0000083000007944 */ /* 0x000fea0003c00000 */
[----:B------:R-:W-:Y:S02]  /*0500*/  IMAD.MOV.U32 R10, RZ, RZ, R9 ;  /* 0x000000ffff0a7224 */ /* 0x000fe400078e0009 */
[----:B------:R-:W-:Y:S01]  /*0510*/  IMAD.MOV.U32 R11, RZ, RZ, R12 ;  /* 0x000000ffff0b7224 */ /* 0x000fe200078e000c */
[----:B------:R-:W-:Y:S05]  /*0520*/  BRA `(.L_x_190) ;  /* 0x0000013000007947 */ /* 0x000fea0003800000 */
.L_x_189:
        /* <DEDUP_REMOVED lines=10> */
[----:B------:R-:W-:-:S05]  /*05d0*/  IMAD.HI.U32 R10, R9, R4, RZ ;  /* 0x00000004090a7227 */ /* 0x000fca00078e00ff */
[----:B------:R-:W-:-:S05]  /*05e0*/  IADD3 R9, -R10, RZ, RZ ;  /* 0x000000ff0a097210 */ /* 0x000fca0007ffe1ff */
[----:B------:R-:W-:-:S05]  /*05f0*/  IMAD R9, R9, c[0x0][0x190], R4 ;  /* 0x0000640009097a24 */ /* 0x000fca00078e0204 */
[----:B------:R-:W-:-:S13]  /*0600*/  ISETP.GE.U32.AND P0, PT, R9, c[0x0][0x190], PT ;  /* 0x0000640009007a0c */ /* 0x000fda0003f06070 */
[----:B------:R-:W-:Y:S02]  /*0610*/  @P0 IADD3 R9, R9, -c[0x0][0x190], RZ ;  /* 0x8000640009090a10 */ /* 0x000fe40007ffe0ff */
[----:B------:R-:W-:Y:S02]  /*0620*/  @P0 IADD3 R10, R10, 0x1, RZ ;  /* 0x000000010a0a0810 */ /* 0x000fe40007ffe0ff */
[----:B------:R-:W-:-:S13]  /*0630*/  ISETP.GE.U32.AND P1, PT, R9, c[0x0][0x190], PT ;  /* 0x0000640009007a0c */ /* 0x000fda0003f26070 */
[----:B------:R-:W-:Y:S02]  /*0640*/  @P1 IADD3 R10, R10, 0x1, RZ ;  /* 0x000000010a0a1810 */ /* 0x000fe40007ffe0ff */
[----:B------:R-:W-:Y:S02]  /*0650*/  @!P2 LOP3.LUT R10, RZ, c[0x0][0x190], RZ, 0x33, !PT ;  /* 0x00006400ff0aaa12 */ /* 0x000fe400078e33ff */
.L_x_190:
[----:B------:R-:W-:Y:S05]  /*0660*/  BSYNC B2 ;  /* 0x0000000000027941 */ /* 0x000fea0003800000 */
.L_x_188:
        /* <DEDUP_REMOVED lines=8> */
.L_x_187:
[----:B------:R-:W-:Y:S05]  /*06f0*/  BSYNC B1 ;  /* 0x0000000000017941 */ /* 0x000fea0003800000 */
.L_x_186:
        /* <DEDUP_REMOVED lines=8> */
.L_x_185:
[----:B------:R-:W-:Y:S05]  /*0780*/  BSYNC B0 ;  /* 0x0000000000007941 */ /* 0x000fea0003800000 */
.L_x_184:
[----:B0-----:R-:W-:-:S05]  /*0790*/  IADD3 R4, P0, R4, UR5, RZ ;  /* 0x0000000504047c10 */ /* 0x001fca000ff1e0ff */
[----:B------:R-:W-:Y:S01]  /*07a0*/  IMAD.X R5, RZ, RZ, R5, P0 ;  /* 0x000000ffff057224 */ /* 0x000fe200000e0605 */
[----:B------:R-:W-:-:S04]  /*07b0*/  ISETP.GE.U32.AND P0, PT, R4, c[0x0][0x180], PT ;  /* 0x0000600004007a0c */ /* 0x000fc80003f06070 */
[----:B------:R-:W-:-:S13]  /*07c0*/  ISETP.GE.U32.AND.EX P0, PT, R5, c[0x0][0x184], PT, P0 ;  /* 0x0000610005007a0c */ /* 0x000fda0003f06100 */
[----:B------:R-:W-:Y:S05]  /*07d0*/  @!P0 BRA `(.L_x_191) ;  /* 0xfffffbb000008947 */ /* 0x000fea000383ffff */
[----:B------:R-:W-:Y:S05]  /*07e0*/  EXIT ;  /* 0x000000000000794d */ /* 0x000fea0003800000 */
.L_x_183:
[----:B------:R-:W-:-:S04]  /*07f0*/  ISETP.NE.U32.AND P0, PT, R16, RZ, PT ;  /* 0x000000ff1000720c */ /* 0x000fc80003f05070 */
[----:B------:R-:W-:-:S13]  /*0800*/  ISETP.NE.AND.EX P0, PT, R17, RZ, PT, P0 ;  /* 0x000000ff1100720c */ /* 0x000fda0003f05300 */
[----:B------:R-:W-:Y:S05]  /*0810*/  @!P0 BRA `(.L_x_192) ;  /* 0x000003b000008947 */ /* 0x000fea0003800000 */
.L_x_198:
        /* <DEDUP_REMOVED lines=13> */
[----:B------:R-:W-:Y:S05]  /*08f0*/  CALL.REL.NOINC `($__internal_5_$__cuda_sm20_div_u64) ;  /* 0x0000043000007944 */ /* 0x000fea0003c00000 */
[----:B------:R-:W-:Y:S01]  /*0900*/  MOV R10, R9 ;  /* 0x00000009000a7202 */ /* 0x000fe20000000f00 */
[----:B------:R-:W-:Y:S01]  /*0910*/  IMAD.MOV.U32 R11, RZ, RZ, R12 ;  /* 0x000000ffff0b7224 */ /* 0x000fe200078e000c */
[----:B------:R-:W-:Y:S05]  /*0920*/  BRA `(.L_x_197) ;  /* 0x0000013000007947 */ /* 0x000fea0003800000 */
.L_x_196:
        /* <DEDUP_REMOVED lines=19> */
.L_x_197:
[----:B------:R-:W-:Y:S05]  /*0a60*/  BSYNC B1 ;  /* 0x0000000000017941 */ /* 0x000fea0003800000 */
.L_x_195:
[----:B------:R-:W-:-:S05]  /*0a70*/  IADD3 R9, P0, R3, R10, RZ ;  /* 0x0000000a03097210 */ /* 0x000fca0007f1e0ff */
[----:B------:R-:W-:Y:S01]  /*0a80*/  IMAD.X R12, R6, 0x1, R11, P0 ;  /* 0x00000001060c7824 */ /* 0x000fe200000e060b */
[----:B------:R-:W-:-:S04]  /*0a90*/  LEA R10, P0, R9, c[0x0][0x198], 0x2 ;  /* 0x00006600090a7a11 */ /* 0x000fc800078010ff */
[----:B------:R-:W-:-:S05]  /*0aa0*/  LEA.HI.X R11, R9, c[0x0][0x19c], R12, 0x2, P0 ;  /* 0x00006700090b7a11 */ /* 0x000fca00000f140c */
[----:B------:R-:W2:Y:S02]  /*0ab0*/  LDG.E.CONSTANT R10, [R10.64] ;  /* 0x000000080a0a7981 */ /* 0x000ea4000c1e9900 */
[----:B--2---:R-:W-:-:S13]  /*0ac0*/  ISETP.NE.AND P0, PT, R10, RZ, PT ;  /* 0x000000ff0a00720c */ /* 0x004fda0003f05270 */
[----:B------:R-:W-:Y:S05]  /*0ad0*/  @!P0 BRA `(.L_x_194) ;  /* 0x0000008000008947 */ /* 0x000fea0003800000 */
[----:B------:R-:W-:Y:S01]  /*0ae0*/  HFMA2.MMA R11, -RZ, RZ, 0, 2.384185791015625e-07 ;  /* 0x00000004ff0b7435 */ /* 0x000fe200000001ff */
[----:B------:R-:W-:Y:S02]  /*0af0*/  IMAD.IADD R8, R7, 0x1, R8 ;  /* 0x0000000107087824 */ /* 0x000fe400078e0208 */
[----:B------:R-:W-:-:S07]  /*0b00*/  IMAD.MOV.U32 R13, RZ, RZ, 0x1 ;  /* 0x00000001ff0d7424 */ /* 0x000fce00078e00ff */
[----:B------:R-:W-:-:S06]  /*0b10*/  IMAD.WIDE R8, R8, R11, c[0x0][0x170] ;  /* 0x00005c0008087625 */ /* 0x000fcc00078e020b */
[----:B------:R-:W2:Y:S02]  /*0b20*/  ATOMG.E.ADD.STRONG.GPU PT, R9, [R8.64], R13 ;  /* 0x0000000d080979a8 */ /* 0x000ea400081ee1c8 */
[----:B--2---:R-:W-:-:S04]  /*0b30*/  IMAD R10, R0, c[0x0][0x18c], R9 ;  /* 0x00006300000a7a24 */ /* 0x004fc800078e0209 */
[----:B------:R-:W-:-:S05]  /*0b40*/  IMAD.WIDE R10, R10, R11, c[0x0][0x168] ;  /* 0x00005a000a0a7625 */ /* 0x000fca00078e020b */
[----:B------:R0:W-:Y:S02]  /*0b50*/  STG.E [R10.64], R4 ;  /* 0x000000040a007986 */ /* 0x0001e4000c101908 */
.L_x_194:
[----:B------:R-:W-:Y:S05]  /*0b60*/  BSYNC B0 ;  /* 0x0000000000007941 */ /* 0x000fea0003800000 */
.L_x_193:
[----:B0-----:R-:W-:-:S05]  /*0b70*/  IADD3 R4, P0, R4, UR5, RZ ;  /* 0x0000000504047c10 */ /* 0x001fca000ff1e0ff */
[----:B------:R-:W-:Y:S01]  /*0b80*/  IMAD.X R5, RZ, RZ, R5, P0 ;  /* 0x000000ffff057224 */ /* 0x000fe200000e0605 */
[----:B------:R-:W-:-:S04]  /*0b90*/  ISETP.GE.U32.AND P0, PT, R4, c[0x0][0x180], PT ;  /* 0x0000600004007a0c */ /* 0x000fc80003f06070 */
[----:B------:R-:W-:-:S13]  /*0ba0*/  ISETP.GE.U32.AND.EX P0, PT, R5, c[0x0][0x184], PT, P0 ;  /* 0x0000610005007a0c */ /* 0x000fda0003f06100 */
[----:B------:R-:W-:Y:S05]  /*0bb0*/  @!P0 BRA `(.L_x_198) ;  /* 0xfffffc6000008947 */ /* 0x000fea000383ffff */
[----:B------:R-:W-:Y:S05]  /*0bc0*/  EXIT ;  /* 0x000000000000794d */ /* 0x000fea0003800000 */
.L_x_192:
        /* <DEDUP_REMOVED lines=15> */
.L_x_200:
[----:B------:R-:W-:Y:S05]  /*0cc0*/  BSYNC B0 ;  /* 0x0000000000007941 */ /* 0x000fea0003800000 */
.L_x_199:
[----:B0-----:R-:W-:-:S05]  /*0cd0*/  IADD3 R4, P0, R4, UR5, RZ ;  /* 0x0000000504047c10 */ /* 0x001fca000ff1e0ff */
[----:B------:R-:W-:Y:S01]  /*0ce0*/  IMAD.X R5, RZ, RZ, R5, P0 ;  /* 0x000000ffff057224 */ /* 0x000fe200000e0605 */
[----:B------:R-:W-:-:S04]  /*0cf0*/  ISETP.GE.U32.AND P0, PT, R4, c[0x0][0x180], PT ;  /* 0x0000600004007a0c */ /* 0x000fc80003f06070 */
[----:B------:R-:W-:-:S13]  /*0d00*/  ISETP.GE.U32.AND.EX P0, PT, R5, c[0x0][0x184], PT, P0 ;  /* 0x0000610005007a0c */ /* 0x000fda0003f06100 */
[----:B------:R-:W-:Y:S05]  /*0d10*/  @!P0 BRA `(.L_x_192) ;  /* 0xfffffeb000008947 */ /* 0x000fea000383ffff */
[----:B------:R-:W-:Y:S05]  /*0d20*/  EXIT ;  /* 0x000000000000794d */ /* 0x000fea0003800000 */
        .weak           $__internal_5_$__cuda_sm20_div_u64
        .type           $__internal_5_$__cuda_sm20_div_u64,@function
        .size           $__internal_5_$__cuda_sm20_div_u64,(.L_x_1469 - $__internal_5_$__cuda_sm20_div_u64)
$__internal_5_$__cuda_sm20_div_u64:
        /* <DEDUP_REMOVED lines=10> */
[----:B------:R-:W-:-:S03]  /*0dd0*/  IMAD.HI.U32 R18, R14, R21, RZ ;  /* 0x000000150e127227 */ /* 0x000fc600078e00ff */
[----:B------:R-:W-:-:S05]  /*0de0*/  IADD3.X R11, RZ, ~R11, RZ, P0, !PT ;  /* 0x8000000bff0b7210 */ /* 0x000fca00007fe4ff */
        /* <DEDUP_REMOVED lines=28> */
[----:B------:R-:W-:-:S03]  /*0fb0*/  IMAD.WIDE.U32 R14, R11, R12, RZ ;  /* 0x0000000c0b0e7225 */ /* 0x000fc600078e00ff */
[----:B------:R-:W-:Y:S01]  /*0fc0*/  IADD3.X R9, RZ, R9, RZ, P1, !PT ;  /* 0x00000009ff097210 */ /* 0x000fe20000ffe4ff */
[----:B------:R-:W-:Y:S01]  /*0fd0*/  IMAD R13, R11, R2, R15 ;  /* 0x000000020b0d7224 */ /* 0x000fe200078e020f */
[----:B------:R-:W-:-:S03]  /*0fe0*/  IADD3 R19, P1, -R14, R4, RZ ;  /* 0x000000040e137210 */ /* 0x000fc60007f3e1ff */
[-C--:B------:R-:W-:Y:S01]  /*0ff0*/  IMAD R14, R9, R12.reuse, R13 ;  /* 0x0000000c090e7224 */ /* 0x080fe200078e020d */
[CC--:B------:R-:W-:Y:S02]  /*1000*/  ISETP.GE.U32.AND P0, PT, R19.reuse, R12.reuse, PT ;  /* 0x0000000c1300720c */ /* 0x0c0fe40003f06070 */
[----:B------:R-:W-:Y:S01]  /*1010*/  IADD3 R13, P2, R19, -R12, RZ ;  /* 0x8000000c130d7210 */ /* 0x000fe20007f5e0ff */
        /* <DEDUP_REMOVED lines=20> */
[----:B------:R-:W-:Y:S06]  /*1160*/  RET.REL.NODEC R10 `(_ZN4vllm3moe40lora_count_and_sort_expert_tokens_kernelIiEEvPKT_PiS5_S5_miiiS5_S5_b) ;  /* 0xffffee900a007950 */ /* 0x000fec0003c3ffff */
.L_x_201:
        /* <DEDUP_REMOVED lines=9> */
.L_x_1469:


//--------------------- .text._ZN4vllm3moe32moe_lora_align_block_size_kernelIiEEvPT_PilS4_iimiiS4_S4_iS4_S4_S4_iiS4_S4_b --------------------------
	.section	.text._ZN4vllm3moe32moe_lora_align_block_size_kernelIiEEvPT_PilS4_iimiiS4_S4_iS4_S4_S4_iiS4_S4_b,"ax",@progbits
	.sectioninfo	@"SHI_REGISTERS=32"
	.align	128
        .global         _ZN4vllm3moe32moe_lora_align_block_size_kernelIiEEvPT_PilS4_iimiiS4_S4_iS4_S4_S4_iiS4_S4_b
        .type           _ZN4vllm3moe32moe_lora_align_block_size_kernelIiEEvPT_PilS4_iimiiS4_S4_iS4_S4_S4_iiS4_S4_b,@function
        .size           _ZN4vllm3moe32moe_lora_align_block_size_kernelIiEEvPT_PilS4_iimiiS4_S4_iS4_S4_S4_iiS4_S4_b,(.L_x_1471 - _ZN4vllm3moe32moe_lora_align_block_size_kernelIiEEvPT_PilS4_iimiiS4_S4_iS4_S4_S4_iiS4_S4_b)
        .other          _ZN4vllm3moe32moe_lora_align_block_size_kernelIiEEvPT_PilS4_iimiiS4_S4_iS4_S4_S4_iiS4_S4_b,@"STO_CUDA_ENTRY STV_DEFAULT"
_ZN4vllm3moe32moe_lora_align_block_size_kernelIiEEvPT_PilS4_iimiiS4_S4_iS4_S4_S4_iiS4_S4_b:
.text._ZN4vllm3moe32moe_lora_align_block_size_kernelIiEEvPT_PilS4_iimiiS4_S4_iS4_S4_S4_iiS4_S4_b:
        /* <DEDUP_REMOVED lines=26> */
[----:B------:R-:W-:Y:S05]  /*01a0*/  CALL.REL.NOINC `($__internal_6_$__cuda_sm20_div_u64) ;  /* 0x00002f4000007944 */ /* 0x000fea0003c00000 */
[----:B------:R-:W-:Y:S01]  /*01b0*/  IMAD.MOV.U32 R4, RZ, RZ, R8 ;  /* 0x000000ffff047224 */ /* 0x000fe200078e0008 */
[----:B------:R-:W-:Y:S05]  /*01c0*/  BRA `(.L_x_203) ;  /* 0x0000012000007947 */ /* 0x000fea0003800000 */
.L_x_202:
        /* <DEDUP_REMOVED lines=18> */
.L_x_203:
        /* <DEDUP_REMOVED lines=19> */
.L_x_208:
        /* <DEDUP_REMOVED lines=24> */
.L_x_207:
[----:B------:R-:W-:Y:S05]  /*05a0*/  BSYNC B1 ;  /* 0x0000000000017941 */ /* 0x000fea0003800000 */
.L_x_206:
[----:B------:R-:W-:Y:S05]  /*05b0*/  @!P4 BRA `(.L_x_205) ;  /* 0x000000e00000c947 */ /* 0x000fea0003800000 */
[----:B------:R-:W-:-:S04]  /*05c0*/  IMAD.MOV.U32 R16, RZ, RZ, 0x4 ;  /* 0x00000004ff107424 */ /* 0x000fc800078e00ff */
[----:B0-----:R-:W-:-:S05]  /*05d0*/  IMAD.WIDE R10, R5, R16, c[0x0][0x168] ;  /* 0x00005a00050a7625 */ /* 0x001fca00078e0210 */
.L_x_209:
        /* <DEDUP_REMOVED lines=12> */
.L_x_205:
[----:B0-----:R-:W-:Y:S05]  /*06a0*/  BSYNC B0 ;  /* 0x0000000000007941 */ /* 0x001fea0003800000 */
.L_x_204:
        /* <DEDUP_REMOVED lines=21> */
.L_x_211:
        /* <DEDUP_REMOVED lines=11> */
.L_x_210:
        /* <DEDUP_REMOVED lines=15> */
.L_x_214:
        /* <DEDUP_REMOVED lines=17> */
.L_x_213:
[----:B------:R-:W-:Y:S05]  /*0ab0*/  @!P4 BRA `(.L_x_212) ;  /* 0x000000900000c947 */ /* 0x000fea0003800000 */
[----:B------:R-:W-:-:S05]  /*0ac0*/  IMAD R6, R7, c[0x0][0x1c8], R6 ;  /* 0x0000720007067a24 */ /* 0x000fca00078e0206 */
[----:B------:R-:W-:Y:S02]  /*0ad0*/  LEA R8, R6, 0x10a0, 0x2 ;  /* 0x000010a006087811 */ /* 0x000fe400078e10ff */
.L_x_215:
[C---:B------:R-:W-:Y:S01]  /*0ae0*/  ISETP.GE.AND P0, PT, R6.reuse, c[0x0][0x1cc], PT ;  /* 0x0000730006007a0c */ /* 0x040fe20003f06270 */
[----:B------:R-:W-:Y:S01]  /*0af0*/  UIADD3 UR4, UR4, -0x1, URZ ;  /* 0xffffffff04047890 */ /* 0x000fe2000fffe03f */
[----:B------:R-:W-:-:S11]  /*0b00*/  IADD3 R6, R6, 0x1, RZ ;  /* 0x0000000106067810 */ /* 0x000fd60007ffe0ff */
[----:B------:R0:W-:Y:S01]  /*0b10*/  @!P0 STS [R8], RZ ;  /* 0x000000ff08008388 */ /* 0x0001e20000000800 */
[----:B------:R-:W-:Y:S02]  /*0b20*/  ISETP.NE.AND P0, PT, RZ, UR4, PT ;  /* 0x00000004ff007c0c */ /* 0x000fe4000bf05270 */
[----:B0-----:R-:W-:-:S11]  /*0b30*/  IADD3 R8, R8, 0x4, RZ ;  /* 0x0000000408087810 */ /* 0x001fd60007ffe0ff */
[----:B------:R-:W-:Y:S05]  /*0b40*/  @P0 BRA `(.L_x_215) ;  /* 0xffffff9000000947 */ /* 0x000fea000383ffff */
.L_x_212:
        /* <DEDUP_REMOVED lines=9> */
.L_x_225:
[----:B0-----:R-:W-:-:S04]  /*0be0*/  LEA R16, P0, R10, c[0x0][0x160], 0x2 ;  /* 0x000058000a107a11 */ /* 0x001fc800078010ff */
[----:B-1----:R-:W-:-:S05]  /*0bf0*/  LEA.HI.X R17, R10, c[0x0][0x164], R11, 0x2, P0 ;  /* 0x000059000a117a11 */ /* 0x002fca00000f140b */
        /* <DEDUP_REMOVED lines=21> */
[----:B------:R-:W-:Y:S05]  /*0d50*/  CALL.REL.NOINC `($__internal_6_$__cuda_sm20_div_u64) ;  /* 0x0000239000007944 */ /* 0x000fea0003c00000 */
[----:B------:R-:W-:Y:S02]  /*0d60*/  IMAD.MOV.U32 R16, RZ, RZ, R8 ;  /* 0x000000ffff107224 */ /* 0x000fe400078e0008 */
[----:B------:R-:W-:Y:S01]  /*0d70*/  IMAD.MOV.U32 R17, RZ, RZ, R19 ;  /* 0x000000ffff117224 */ /* 0x000fe200078e0013 */
[----:B------:R-:W-:Y:S05]  /*0d80*/  BRA `(.L_x_224) ;  /* 0x0000013000007947 */ /* 0x000fea0003800000 */
.L_x_223:
        /* <DEDUP_REMOVED lines=19> */
.L_x_224:
[----:B------:R-:W-:Y:S05]  /*0ec0*/  BSYNC B2 ;  /* 0x0000000000027941 */ /* 0x000fea0003800000 */
.L_x_222:
[----:B------:R-:W-:-:S05]  /*0ed0*/  IADD3 R6, P0, R2, R16, RZ ;  /* 0x0000001002067210 */ /* 0x000fca0007f1e0ff */
[----:B------:R-:W-:Y:S01]  /*0ee0*/  IMAD.X R17, R4, 0x1, R17, P0 ;  /* 0x0000000104117824 */ /* 0x000fe200000e0611 */
[----:B------:R-:W-:-:S04]  /*0ef0*/  LEA R16, P0, R6, c[0x0][0x1d8], 0x2 ;  /* 0x0000760006107a11 */ /* 0x000fc800078010ff */
[----:B------:R-:W-:-:S06]  /*0f00*/  LEA.HI.X R17, R6, c[0x0][0x1dc], R17, 0x2, P0 ;  /* 0x0000770006117a11 */ /* 0x000fcc00000f1411 */
[----:B------:R0:W5:Y:S03]  /*0f10*/  LDG.E R17, [R16.64] ;  /* 0x0000000610117981 */ /* 0x000166000c1e1900 */
.L_x_221:
[----:B------:R-:W-:Y:S05]  /*0f20*/  BSYNC B1 ;  /* 0x0000000000017941 */ /* 0x000fea0003800000 */
.L_x_220:
[----:B-----5:R1:W-:Y:S02]  /*0f30*/  ATOMS.ADD RZ, [R20.X4+0x10a0], R17 ;  /* 0x0010a01114ff738c */ /* 0x0203e40000004000 */
.L_x_219:
[----:B------:R-:W-:Y:S05]  /*0f40*/  BSYNC B0 ;  /* 0x0000000000007941 */ /* 0x000fea0003800000 */
.L_x_218:
[----:B------:R-:W-:-:S05]  /*0f50*/  IADD3 R10, P0, R10, c[0x0][0x0], RZ ;  /* 0x000000000a0a7a10 */ /* 0x000fca0007f1e0ff */
[----:B------:R-:W-:Y:S01]  /*0f60*/  IMAD.X R11, RZ, RZ, R11, P0 ;  /* 0x000000ffff0b7224 */ /* 0x000fe200000e060b */
[----:B------:R-:W-:-:S04]  /*0f70*/  ISETP.GE.U32.AND P0, PT, R10, c[0x0][0x188], PT ;  /* 0x000062000a007a0c */ /* 0x000fc80003f06070 */
[----:B------:R-:W-:-:S13]  /*0f80*/  ISETP.GE.U32.AND.EX P0, PT, R11, c[0x0][0x18c], PT, P0 ;  /* 0x000063000b007a0c */ /* 0x000fda0003f06100 */
[----:B------:R-:W-:Y:S05]  /*0f90*/  @!P0 BRA `(.L_x_225) ;  /* 0xfffffc4000008947 */ /* 0x000fea000383ffff */
[----:B------:R-:W-:Y:S05]  /*0fa0*/  BRA `(.L_x_216) ;  /* 0x0000043000007947 */ /* 0x000fea0003800000 */
.L_x_217:
[----:B------:R-:W-:-:S04]  /*0fb0*/  ISETP.NE.U32.AND P0, PT, R14, RZ, PT ;  /* 0x000000ff0e00720c */ /* 0x000fc80003f05070 */
[----:B------:R-:W-:-:S13]  /*0fc0*/  ISETP.NE.AND.EX P0, PT, R15, RZ, PT, P0 ;  /* 0x000000ff0f00720c */ /* 0x000fda0003f05300 */
[----:B------:R-:W-:Y:S05]  /*0fd0*/  @!P0 BRA `(.L_x_226) ;  /* 0x0000032000008947 */ /* 0x000fea0003800000 */
.L_x_232:
        /* <DEDUP_REMOVED lines=17> */
.L_x_230:
        /* <DEDUP_REMOVED lines=19> */
.L_x_231:
[----:B------:R-:W-:Y:S05]  /*1220*/  BSYNC B1 ;  /* 0x0000000000017941 */ /* 0x000fea0003800000 */
.L_x_229:
[----:B------:R-:W-:-:S05]  /*1230*/  IADD3 R6, P0, R2, R16, RZ ;  /* 0x0000001002067210 */ /* 0x000fca0007f1e0ff */
[----:B------:R-:W-:Y:S01]  /*1240*/  IMAD.X R17, R4, 0x1, R17, P0 ;  /* 0x0000000104117824 */ /* 0x000fe200000e0611 */
[----:B------:R-:W-:-:S04]  /*1250*/  LEA R16, P0, R6, c[0x0][0x1d8], 0x2 ;  /* 0x0000760006107a11 */ /* 0x000fc800078010ff */
[----:B------:R-:W-:-:S06]  /*1260*/  LEA.HI.X R17, R6, c[0x0][0x1dc], R17, 0x2, P0 ;  /* 0x0000770006117a11 */ /* 0x000fcc00000f1411 */
[----:B------:R-:W2:Y:S04]  /*1270*/  LDG.E R17, [R16.64] ;  /* 0x0000000610117981 */ /* 0x000ea8000c1e1900 */
[----:B--2---:R0:W-:Y:S02]  /*1280*/  ATOMS.ADD RZ, [R14.X4+0x10a0], R17 ;  /* 0x0010a0110eff738c */ /* 0x0041e40000004000 */
.L_x_228:
[----:B------:R-:W-:Y:S05]  /*1290*/  BSYNC B0 ;  /* 0x0000000000007941 */ /* 0x000fea0003800000 */
.L_x_227:
[----:B------:R-:W-:-:S05]  /*12a0*/  IADD3 R10, P0, R10, c[0x0][0x0], RZ ;  /* 0x000000000a0a7a10 */ /* 0x000fca0007f1e0ff */
[----:B------:R-:W-:Y:S01]  /*12b0*/  IMAD.X R11, RZ, RZ, R11, P0 ;  /* 0x000000ffff0b7224 */ /* 0x000fe200000e060b */
[----:B------:R-:W-:-:S04]  /*12c0*/  ISETP.GE.U32.AND P0, PT, R10, c[0x0][0x188], PT ;  /* 0x000062000a007a0c */ /* 0x000fc80003f06070 */
[----:B------:R-:W-:-:S13]  /*12d0*/  ISETP.GE.U32.AND.EX P0, PT, R11, c[0x0][0x18c], PT, P0 ;  /* 0x000063000b007a0c */ /* 0x000fda0003f06100 */
[----:B------:R-:W-:Y:S05]  /*12e0*/  @!P0 BRA `(.L_x_232) ;  /* 0xfffffcf000008947 */ /* 0x000fea000383ffff */
[----:B------:R-:W-:Y:S05]  /*12f0*/  BRA `(.L_x_216) ;  /* 0x000000e000007947 */ /* 0x000fea0003800000 */
.L_x_226:
        /* <DEDUP_REMOVED lines=12> */
.L_x_234:
[----:B------:R-:W-:Y:S05]  /*13c0*/  BSYNC B0 ;  /* 0x0000000000007941 */ /* 0x000fea0003800000 */
.L_x_233:
[----:B------:R-:W-:Y:S05]  /*13d0*/  @!P0 BRA `(.L_x_226) ;  /* 0xffffff2000008947 */ /* 0x000fea000383ffff */
.L_x_216:
        /* <DEDUP_REMOVED lines=32> */
.L_x_236:
[----:B------:R-:W-:Y:S05]  /*15e0*/  BSYNC B0 ;  /* 0x0000000000007941 */ /* 0x000fea0003800000 */
.L_x_235:
        /* <DEDUP_REMOVED lines=56> */
.L_x_248:
        /* <DEDUP_REMOVED lines=11> */
.L_x_249:
        /* <DEDUP_REMOVED lines=97> */
.L_x_238:
[----:B--2---:R-:W-:Y:S05]  /*2030*/  BSYNC B0 ;  /* 0x0000000000007941 */ /* 0x004fea0003800000 */
.L_x_237:
        /* <DEDUP_REMOVED lines=63> */
.L_x_245:
        /* <DEDUP_REMOVED lines=20> */
.L_x_244:
[----:B------:R-:W-:Y:S05]  /*2570*/  BSYNC B1 ;  /* 0x0000000000017941 */ /* 0x000fea0003800000 */
.L_x_243:
        /* <DEDUP_REMOVED lines=10> */
.L_x_246:
        /* <DEDUP_REMOVED lines=84> */
.L_x_242:
[----:B------:R-:W-:Y:S05]  /*2b60*/  BSYNC B0 ;  /* 0x0000000000007941 */ /* 0x000fea0003800000 */
.L_x_241:
        /* <DEDUP_REMOVED lines=36> */
.L_x_247:
        /* <DEDUP_REMOVED lines=11> */
.L_x_239:
[----:B------:R-:W-:Y:S01]  /*2e60*/  IMAD.MOV.U32 R10, RZ, RZ, R19 ;  /* 0x000000ffff0a7224 */ /* 0x000fe200078e0013 */
[----:B------:R-:W-:Y:S01]  /*2e70*/  MOV R8, 0x2ec0 ;  /* 0x00002ec000087802 */ /* 0x000fe20000000f00 */
[----:B------:R-:W-:Y:S02]  /*2e80*/  IMAD.MOV.U32 R15, RZ, RZ, 0x1 ;  /* 0x00000001ff0f7424 */ /* 0x000fe400078e00ff */
[----:B------:R-:W-:Y:S02]  /*2e90*/  IMAD.MOV.U32 R4, RZ, RZ, RZ ;  /* 0x000000ffff047224 */ /* 0x000fe400078e00ff */
[----:B------:R-:W-:Y:S02]  /*2ea0*/  IMAD.MOV.U32 R17, RZ, RZ, -0x1 ;  /* 0xffffffffff117424 */ /* 0x000fe400078e00ff */
[----:B------:R-:W-:Y:S05]  /*2eb0*/  CALL.REL.NOINC `($__internal_7_$__cuda_sm70_shflsync_up_p) ;  /* 0x0000069000007944 */ /* 0x000fea0003c00000 */
[----:B------:R-:W-:Y:S01]  /*2ec0*/  ISETP.EQ.U32.AND P0, PT, R6, 0x1, PT ;  /* 0x000000010600780c */ /* 0x000fe20003f02070 */
[----:B------:R-:W-:Y:S08]  /*2ed0*/  BRA `(.L_x_248) ;  /* 0xffffea9000007947 */ /* 0x000ff0000383ffff */
.L_x_240:
[----:B------:R-:W-:Y:S01]  /*2ee0*/  IMAD.MOV.U32 R10, RZ, RZ, R11 ;  /* 0x000000ffff0a7224 */ /* 0x000fe200078e000b */
[----:B------:R-:W-:Y:S01]  /*2ef0*/  MOV R8, 0x2f40 ;  /* 0x00002f4000087802 */ /* 0x000fe20000000f00 */
[----:B------:R-:W-:Y:S02]  /*2f00*/  IMAD.MOV.U32 R15, RZ, RZ, 0x2 ;  /* 0x00000002ff0f7424 */ /* 0x000fe400078e00ff */
[----:B------:R-:W-:-:S02]  /*2f10*/  IMAD.MOV.U32 R4, RZ, RZ, RZ ;  /* 0x000000ffff047224 */ /* 0x000fc400078e00ff */
[----:B------:R-:W-:Y:S02]  /*2f20*/  IMAD.MOV.U32 R17, RZ, RZ, -0x1 ;  /* 0xffffffffff117424 */ /* 0x000fe400078e00ff */
[----:B0-----:R-:W-:Y:S05]  /*2f30*/  CALL.REL.NOINC `($__internal_7_$__cuda_sm70_shflsync_up_p) ;  /* 0x0000061000007944 */ /* 0x001fea0003c00000 */
[----:B------:R-:W-:Y:S01]  /*2f40*/  IMAD.IADD R9, R11, 0x1, R4 ;  /* 0x000000010b097824 */ /* 0x000fe200078e0204 */
[----:B------:R-:W-:Y:S01]  /*2f50*/  ISETP.NE.U32.AND P0, PT, R6, 0x1, PT ;  /* 0x000000010600780c */ /* 0x000fe20003f05070 */
[----:B------:R-:W-:Y:S01]  /*2f60*/  IMAD.MOV.U32 R15, RZ, RZ, 0x4 ;  /* 0x00000004ff0f7424 */ /* 0x000fe200078e00ff */
[----:B------:R-:W-:Y:S01]  /*2f70*/  MOV R8, 0x2fc0 ;  /* 0x00002fc000087802 */ /* 0x000fe20000000f00 */
[----:B------:R-:W-:Y:S01]  /*2f80*/  IMAD.MOV.U32 R17, RZ, RZ, -0x1 ;  /* 0xffffffffff117424 */ /* 0x000fe200078e00ff */
[----:B------:R-:W-:Y:S01]  /*2f90*/  SEL R10, R9, R4, !P0 ;  /* 0x00000004090a7207 */ /* 0x000fe20004000000 */
[----:B------:R-:W-:-:S03]  /*2fa0*/  IMAD.MOV.U32 R4, RZ, RZ, RZ ;  /* 0x000000ffff047224 */ /* 0x000fc600078e00ff */
[----:B------:R-:W-:Y:S05]  /*2fb0*/  CALL.REL.NOINC `($__internal_7_$__cuda_sm70_shflsync_up_p) ;  /* 0x0000059000007944 */ /* 0x000fea0003c00000 */
        /* <DEDUP_REMOVED lines=16> */
[----:B------:R-:W-:Y:S01]  /*30c0*/  ISETP.EQ.U32.AND P0, PT, R6, 0x1, PT ;  /* 0x000000010600780c */ /* 0x000fe20003f02070 */
[----:B------:R-:W-:Y:S01]  /*30d0*/  IMAD.MOV.U32 R8, RZ, RZ, R4 ;  /* 0x000000ffff087224 */ /* 0x000fe200078e0004 */
[----:B------:R-:W-:Y:S06]  /*30e0*/  BRA `(.L_x_249) ;  /* 0xffffe93000007947 */ /* 0x000fec000383ffff */
        .weak           $__internal_6_$__cuda_sm20_div_u64
        .type           $__internal_6_$__cuda_sm20_div_u64,@function
        .size           $__internal_6_$__cuda_sm20_div_u64,($__internal_7_$__cuda_sm70_shflsync_up_p - $__internal_6_$__cuda_sm20_div_u64)
$__internal_6_$__cuda_sm20_div_u64:
        /* <DEDUP_REMOVED lines=69> */
[----:B------:R-:W-:Y:S06]  /*3540*/  RET.REL.NODEC R16 `(_ZN4vllm3moe32moe_lora_align_block_size_kernelIiEEvPT_PilS4_iimiiS4_S4_iS4_S4_S4_iiS4_S4_b) ;  /* 0xffffcab010007950 */ /* 0x000fec0003c3ffff */
        .weak           $__internal_7_$__cuda_sm70_shflsync_up_p
        .type           $__internal_7_$__cuda_sm70_shflsync_up_p,@function
        .size           $__internal_7_$__cuda_sm70_shflsync_up_p,(.L_x_1471 - $__internal_7_$__cuda_sm70_shflsync_up_p)
$__internal_7_$__cuda_sm70_shflsync_up_p:
[----:B------:R-:W-:Y:S04]  /*3550*/  WARPSYNC R17 ;  /* 0x0000001100007348 */ /* 0x000fe80003800000 */
[----:B------:R-:W0:Y:S01]  /*3560*/  SHFL.UP P0, R4, R10, R15, R4 ;  /* 0x0400000f0a047389 */ /* 0x000e220000000004 */
[----:B------:R-:W-:Y:S01]  /*3570*/  IMAD.MOV.U32 R9, RZ, RZ, 0x0 ;  /* 0x00000000ff097424 */ /* 0x000fe200078e00ff */
[----:B0-----:R-:W-:-:S03]  /*3580*/  SEL R6, RZ, 0x1, !P0 ;  /* 0x00000001ff067807 */ /* 0x001fc60004000000 */
[----:B------:R-:W-:Y:S05]  /*3590*/  RET.REL.NODEC R8 `(_ZN4vllm3moe32moe_lora_align_block_size_kernelIiEEvPT_PilS4_iimiiS4_S4_iS4_S4_S4_iiS4_S4_b) ;  /* 0xffffca6008007950 */ /* 0x000fea0003c3ffff */
.L_x_250:
        /* <DEDUP_REMOVED lines=14> */
.L_x_1471:


//--------------------- .text._ZN4vllm3moe51moe_lora_align_block_size_small_batch_expert_kernelIiLi256EEEvPT_PilS4_iimiiS4_S4_iS4_S4_S4_S4_b --------------------------
	.section	.text._ZN4vllm3moe51moe_lora_align_block_size_small_batch_expert_kernelIiLi256EEEvPT_PilS4_iimiiS4_S4_iS4_S4_S4_S4_b,"ax",@progbits
	.sectioninfo	@"SHI_REGISTERS=34"
	.align	128
        .global         _ZN4vllm3moe51moe_lora_align_block_size_small_batch_expert_kernelIiLi256EEEvPT_PilS4_iimiiS4_S4_iS4_S4_S4_S4_b
        .type           _ZN4vllm3moe51moe_lora_align_block_size_small_batch_expert_kernelIiLi256EEEvPT_PilS4_iimiiS4_S4_iS4_S4_S4_S4_b,@function
        .size           _ZN4vllm3moe51moe_lora_align_block_size_small_batch_expert_kernelIiLi256EEEvPT_PilS4_iimiiS4_S4_iS4_S4_S4_S4_b,(.L_x_1472 - _ZN4vllm3moe51moe_lora_align_block_size_small_batch_expert_kernelIiLi256EEEvPT_PilS4_iimiiS4_S4_iS4_S4_S4_S4_b)
        .other          _ZN4vllm3moe51moe_lora_align_block_size_small_batch_expert_kernelIiLi256EEEvPT_PilS4_iimiiS4_S4_iS4_S4_S4_S4_b,@"STO_CUDA_ENTRY STV_DEFAULT"
_ZN4vllm3moe51moe_lora_align_block_size_small_batch_expert_kernelIiLi256EEEvPT_PilS4_iimiiS4_S4_iS4_S4_S4_S4_b:
.text._ZN4vllm3moe51moe_lora_align_block_size_small_batch_expert_kernelIiLi256EEEvPT_PilS4_iimiiS4_S4_iS4_S4_S4_S4_b:
        /* <DEDUP_REMOVED lines=25> */
[----:B------:R-:W-:Y:S05]  /*0190*/  CALL.REL.NOINC `($__internal_8_$__cuda_sm20_div_u64) ;  /* 0x0000450000007944 */ /* 0x000fea0003c00000 */
[----:B------:R-:W-:Y:S01]  /*01a0*/  IMAD.MOV.U32 R3, RZ, RZ, R16 ;  /* 0x000000ffff037224 */ /* 0x000fe200078e0010 */
[----:B------:R-:W-:Y:S05]  /*01b0*/  BRA `(.L_x_252) ;  /* 0x0000012000007947 */ /* 0x000fea0003800000 */
.L_x_251:
        /* <DEDUP_REMOVED lines=18> */
.L_x_252:
        /* <DEDUP_REMOVED lines=19> */
.L_x_257:
        /* <DEDUP_REMOVED lines=24> */
.L_x_256:
[----:B------:R-:W-:Y:S05]  /*0590*/  BSYNC B1 ;  /* 0x0000000000017941 */ /* 0x000fea0003800000 */
.L_x_255:
[----:B------:R-:W-:Y:S05]  /*05a0*/  @!P1 BRA `(.L_x_254) ;  /* 0x000000e000009947 */ /* 0x000fea0003800000 */
[----:B-1----:R-:W-:-:S04]  /*05b0*/  IMAD.MOV.U32 R11, RZ, RZ, 0x4 ;  /* 0x00000004ff0b7424 */ /* 0x002fc800078e00ff */
[----:B------:R-:W-:-:S05]  /*05c0*/  IMAD.WIDE R6, R2, R11, c[0x0][0x168] ;  /* 0x00005a0002067625 */ /* 0x000fca00078e020b */
.L_x_258:
        /* <DEDUP_REMOVED lines=12> */
.L_x_254:
[----:B0-----:R-:W-:Y:S05]  /*0690*/  BSYNC B0 ;  /* 0x0000000000007941 */ /* 0x001fea0003800000 */
.L_x_253:
        /* <DEDUP_REMOVED lines=29> */
.L_x_264:
        /* <DEDUP_REMOVED lines=21> */
.L_x_263:
        /* <DEDUP_REMOVED lines=14> */
.L_x_265:
[----:B------:R-:W-:-:S13]  /*0aa0*/  ISETP.NE.OR P0, PT, R10, RZ, P0 ;  /* 0x000000ff0a00720c */ /* 0x000fda0000705670 */
[----:B------:R-:W-:Y:S05]  /*0ab0*/  @!P0 BRA `(.L_x_261) ;  /* 0x0000009000008947 */ /* 0x000fea0003800000 */
.L_x_262:
        /* <DEDUP_REMOVED lines=9> */
.L_x_261:
[----:B------:R-:W-:-:S13]  /*0b50*/  ISETP.NE.AND P0, PT, R9, RZ, PT ;  /* 0x000000ff0900720c */ /* 0x000fda0003f05270 */
[----:B------:R-:W-:Y:S05]  /*0b60*/  @!P0 BRA `(.L_x_260) ;  /* 0x0000007000008947 */ /* 0x000fea0003800000 */
[----:B------:R-:W-:-:S05]  /*0b70*/  IADD3 R10, R12, UR4, RZ ;  /* 0x000000040c0a7c10 */ /* 0x000fca000fffe0ff */
[----:B------:R-:W-:-:S04]  /*0b80*/  IMAD.SHL.U32 R10, R10, 0x4, RZ ;  /* 0x000000040a0a7824 */ /* 0x000fc800078e00ff */
.L_x_266:
[----:B------:R-:W-:Y:S01]  /*0b90*/  IADD3 R9, R9, -0x1, RZ ;  /* 0xffffffff09097810 */ /* 0x000fe20007ffe0ff */
[----:B------:R1:W-:Y:S03]  /*0ba0*/  STS [R10], RZ ;  /* 0x000000ff0a007388 */ /* 0x0003e60000000800 */
[----:B------:R-:W-:Y:S02]  /*0bb0*/  ISETP.NE.AND P0, PT, R9, RZ, PT ;  /* 0x000000ff0900720c */ /* 0x000fe40003f05270 */
[----:B-1----:R-:W-:-:S11]  /*0bc0*/  IADD3 R10, R10, 0x4, RZ ;  /* 0x000000040a0a7810 */ /* 0x002fd60007ffe0ff */
[----:B------:R-:W-:Y:S05]  /*0bd0*/  @P0 BRA `(.L_x_266) ;  /* 0xffffffb000000947 */ /* 0x000fea000383ffff */
.L_x_260:
        /* <DEDUP_REMOVED lines=14> */
.L_x_276:
[----:B-1----:R-:W-:-:S04]  /*0cc0*/  LEA R22, P0, R15, c[0x0][0x160], 0x2 ;  /* 0x000058000f167a11 */ /* 0x002fc800078010ff */
[----:B0-----:R-:W-:-:S05]  /*0cd0*/  LEA.HI.X R23, R15, c[0x0][0x164], R17, 0x2, P0 ;  /* 0x000059000f177a11 */ /* 0x001fca00000f1411 */
[----:B------:R-:W2:Y:S01]  /*0ce0*/  LDG.E.CONSTANT R22, [R22.64] ;  /* 0x0000000816167981 */ /* 0x000ea2000c1e9900 */
[----:B------:R-:W-:-:S04]  /*0cf0*/  IMAD.MOV.U32 R25, RZ, RZ, 0x4 ;  /* 0x00000004ff197424 */ /* 0x000fc800078e00ff */
[----:B--2---:R-:W-:-:S05]  /*0d00*/  IMAD.WIDE R24, R22, R25, c[0x0][0x178] ;  /* 0x00005e0016187625 */ /* 0x004fca00078e0219 */
        /* <DEDUP_REMOVED lines=15> */
[----:B------:R-:W-:Y:S05]  /*0e00*/  CALL.REL.NOINC `($__internal_8_$__cuda_sm20_div_u64) ;  /* 0x0000389000007944 */ /* 0x000fea0003c00000 */
[----:B------:R-:W-:Y:S02]  /*0e10*/  IMAD.MOV.U32 R22, RZ, RZ, R16 ;  /* 0x000000ffff167224 */ /* 0x000fe400078e0010 */
[----:B------:R-:W-:Y:S01]  /*0e20*/  IMAD.MOV.U32 R23, RZ, RZ, R19 ;  /* 0x000000ffff177224 */ /* 0x000fe200078e0013 */
[----:B------:R-:W-:Y:S05]  /*0e30*/  BRA `(.L_x_275) ;  /* 0x0000013000007947 */ /* 0x000fea0003800000 */
.L_x_274:
        /* <DEDUP_REMOVED lines=19> */
.L_x_275:
[----:B------:R-:W-:Y:S05]  /*0f70*/  BSYNC B2 ;  /* 0x0000000000027941 */ /* 0x000fea0003800000 */
.L_x_273:
[----:B------:R-:W-:-:S05]  /*0f80*/  IADD3 R14, P0, R3, R22, RZ ;  /* 0x00000016030e7210 */ /* 0x000fca0007f1e0ff */
[----:B------:R-:W-:Y:S01]  /*0f90*/  IMAD.X R23, R6, 0x1, R23, P0 ;  /* 0x0000000106177824 */ /* 0x000fe200000e0617 */
[----:B------:R-:W-:-:S04]  /*0fa0*/  LEA R22, P0, R14, c[0x0][0x1c8], 0x2 ;  /* 0x000072000e167a11 */ /* 0x000fc800078010ff */
[----:B------:R-:W-:-:S05]  /*0fb0*/  LEA.HI.X R23, R14, c[0x0][0x1cc], R23, 0x2, P0 ;  /* 0x000073000e177a11 */ /* 0x000fca00000f1417 */
[----:B------:R0:W5:Y:S04]  /*0fc0*/  LDG.E R22, [R22.64] ;  /* 0x0000000816167981 */ /* 0x000168000c1e1900 */
.L_x_272:
[----:B------:R-:W-:Y:S05]  /*0fd0*/  BSYNC B1 ;  /* 0x0000000000017941 */ /* 0x000fea0003800000 */
.L_x_271:
[----:B------:R-:W-:-:S05]  /*0fe0*/  IMAD.IADD R13, R13, 0x1, R12 ;  /* 0x000000010d0d7824 */ /* 0x000fca00078e020c */
[----:B------:R-:W1:Y:S02]  /*0ff0*/  LDS R19, [R13.X4] ;  /* 0x000000000d137984 */ /* 0x000e640000004800 */
[----:B-1---5:R-:W-:-:S05]  /*1000*/  IMAD.IADD R22, R19, 0x1, R22 ;  /* 0x0000000113167824 */ /* 0x022fca00078e0216 */
[----:B------:R1:W-:Y:S02]  /*1010*/  STS [R13.X4], R22 ;  /* 0x000000160d007388 */ /* 0x0003e40000004800 */
.L_x_270:
[----:B------:R-:W-:Y:S05]  /*1020*/  BSYNC B0 ;  /* 0x0000000000007941 */ /* 0x000fea0003800000 */
.L_x_269:
[----:B------:R-:W-:-:S05]  /*1030*/  IADD3 R15, P0, R10, R15, RZ ;  /* 0x0000000f0a0f7210 */ /* 0x000fca0007f1e0ff */
[----:B------:R-:W-:Y:S01]  /*1040*/  IMAD.X R17, RZ, RZ, R17, P0 ;  /* 0x000000ffff117224 */ /* 0x000fe200000e0611 */
[----:B------:R-:W-:-:S04]  /*1050*/  ISETP.GE.U32.AND P0, PT, R15, c[0x0][0x188], PT ;  /* 0x000062000f007a0c */ /* 0x000fc80003f06070 */
[----:B------:R-:W-:-:S13]  /*1060*/  ISETP.GE.U32.AND.EX P0, PT, R17, c[0x0][0x18c], PT, P0 ;  /* 0x0000630011007a0c */ /* 0x000fda0003f06100 */
[----:B------:R-:W-:Y:S05]  /*1070*/  @!P0 BRA `(.L_x_276) ;  /* 0xfffffc4000008947 */ /* 0x000fea000383ffff */
[----:B------:R-:W-:Y:S05]  /*1080*/  BRA `(.L_x_267) ;  /* 0x0000043000007947 */ /* 0x000fea0003800000 */
.L_x_268:
[----:B------:R-:W-:-:S04]  /*1090*/  ISETP.NE.U32.AND P0, PT, R9, RZ, PT ;  /* 0x000000ff0900720c */ /* 0x000fc80003f05070 */
[----:B------:R-:W-:-:S13]  /*10a0*/  ISETP.NE.AND.EX P0, PT, R11, RZ, PT, P0 ;  /* 0x000000ff0b00720c */ /* 0x000fda0003f05300 */
[----:B------:R-:W-:Y:S05]  /*10b0*/  @!P0 BRA `(.L_x_277) ;  /* 0x0000032000008947 */ /* 0x000fea0003800000 */
[----:B------:R-:W-:Y:S02]  /*10c0*/  IMAD.MOV.U32 R15, RZ, RZ, R26 ;  /* 0x000000ffff0f7224 */ /* 0x000fe400078e001a */
[----:B------:R-:W-:-:S03]  /*10d0*/  IMAD.MOV.U32 R17, RZ, RZ, R5 ;  /* 0x000000ffff117224 */ /* 0x000fc600078e0005 */
.L_x_281:
        /* <DEDUP_REMOVED lines=9> */
[----:B-----5:R-:W-:Y:S05]  /*1170*/  CALL.REL.NOINC `($__internal_8_$__cuda_sm20_div_u64) ;  /* 0x0000352000007944 */ /* 0x020fea0003c00000 */
[----:B------:R-:W-:Y:S02]  /*1180*/  IMAD.MOV.U32 R22, RZ, RZ, R16 ;  /* 0x000000ffff167224 */ /* 0x000fe400078e0010 */
[----:B------:R-:W-:Y:S01]  /*1190*/  IMAD.MOV.U32 R23, RZ, RZ, R19 ;  /* 0x000000ffff177224 */ /* 0x000fe200078e0013 */
[----:B------:R-:W-:Y:S05]  /*11a0*/  BRA `(.L_x_280) ;  /* 0x0000013000007947 */ /* 0x000fea0003800000 */
.L_x_279:
        /* <DEDUP_REMOVED lines=19> */
.L_x_280:
[----:B------:R-:W-:Y:S05]  /*12e0*/  BSYNC B0 ;  /* 0x0000000000007941 */ /* 0x000fea0003800000 */
.L_x_278:
        /* <DEDUP_REMOVED lines=15> */
.L_x_277:
[----:B------:R-:W-:Y:S02]  /*13e0*/  IMAD.MOV.U32 R17, RZ, RZ, R26 ;  /* 0x000000ffff117224 */ /* 0x000fe400078e001a */
[----:B------:R-:W-:-:S03]  /*13f0*/  IMAD.MOV.U32 R22, RZ, RZ, R5 ;  /* 0x000000ffff167224 */ /* 0x000fc600078e0005 */
.L_x_282:
        /* <DEDUP_REMOVED lines=12> */
.L_x_267:
        /* <DEDUP_REMOVED lines=25> */
.L_x_288:
        /* <DEDUP_REMOVED lines=84> */
.L_x_287:
        /* <DEDUP_REMOVED lines=46> */
.L_x_289:
[----:B------:R-:W-:-:S13]  /*1e70*/  ISETP.NE.OR P0, PT, R8, RZ, P0 ;  /* 0x000000ff0800720c */ /* 0x000fda0000705670 */
[----:B------:R-:W-:Y:S05]  /*1e80*/  @!P0 BRA `(.L_x_285) ;  /* 0x0000019000008947 */ /* 0x000fea0003800000 */
.L_x_286:
[----:B------:R-:W-:Y:S02]  /*1e90*/  IMAD.MOV.U32 R22, RZ, RZ, c[0x0][0x180] ;  /* 0x00006000ff167624 */ /* 0x000fe400078e00ff */
.L_x_290:
        /* <DEDUP_REMOVED lines=24> */
.L_x_285:
        /* <DEDUP_REMOVED lines=8> */
.L_x_291:
        /* <DEDUP_REMOVED lines=9> */
.L_x_284:
[----:B--2---:R-:W-:Y:S05]  /*2130*/  BSYNC B0 ;  /* 0x0000000000007941 */ /* 0x004fea0003800000 */
.L_x_283:
        /* <DEDUP_REMOVED lines=29> */
.L_x_296:
        /* <DEDUP_REMOVED lines=80> */
.L_x_295:
        /* <DEDUP_REMOVED lines=18> */
.L_x_297:
        /* <DEDUP_REMOVED lines=21> */
.L_x_294:
[----:B-1----:R-:W1:Y:S04]  /*2a80*/  LDS R13, [R19.X4] ;  /* 0x00000000130d7984 */ /* 0x002e680000004800 */
[----:B-1----:R1:W-:Y:S02]  /*2a90*/  STG.E [R20.64], R13 ;  /* 0x0000000d14007986 */ /* 0x0023e4000c101908 */
.L_x_293:
[----:B------:R-:W-:Y:S05]  /*2aa0*/  BSYNC B0 ;  /* 0x0000000000007941 */ /* 0x000fea0003800000 */
.L_x_292:
        /* <DEDUP_REMOVED lines=48> */
.L_x_302:
        /* <DEDUP_REMOVED lines=20> */
.L_x_301:
[----:B------:R-:W-:Y:S05]  /*2ef0*/  BSYNC B1 ;  /* 0x0000000000017941 */ /* 0x000fea0003800000 */
.L_x_300:
        /* <DEDUP_REMOVED lines=10> */
.L_x_303:
        /* <DEDUP_REMOVED lines=85> */
.L_x_299:
[----:B------:R-:W-:Y:S05]  /*34f0*/  BSYNC B0 ;  /* 0x0000000000007941 */ /* 0x000fea0003800000 */
.L_x_298:
        /* <DEDUP_REMOVED lines=34> */
.L_x_306:
        /* <DEDUP_REMOVED lines=10> */
.L_x_305:
[----:B------:R-:W-:Y:S05]  /*37c0*/  BSYNC B0 ;  /* 0x0000000000007941 */ /* 0x000fea0003800000 */
.L_x_304:
[----:B------:R-:W-:Y:S05]  /*37d0*/  @P1 EXIT ;  /* 0x000000000000194d */ /* 0x000fea0003800000 */
[----:B------:R-:W-:Y:S01]  /*37e0*/  ULDC.S8 UR4, c[0x0][0x1d0] ;  /* 0x0000740000047ab9 */ /* 0x000fe20000000200 */
[----:B------:R-:W-:Y:S01]  /*37f0*/  IMAD R7, R26, c[0x0][0x180], R7 ;  /* 0x000060001a077a24 */ /* 0x000fe200078e0207 */
[----:B------:R-:W-:-:S13]  /*3800*/  ISETP.NE.AND P0, PT, RZ, UR4, PT ;  /* 0x00000004ff007c0c */ /* 0x000fda000bf05270 */
[----:B------:R-:W-:Y:S05]  /*3810*/  @!P0 BRA `(.L_x_307) ;  /* 0x0000047000008947 */ /* 0x000fea0003800000 */
.L_x_315:
[----:B------:R-:W-:-:S04]  /*3820*/  LEA R14, P0, R26, c[0x0][0x160], 0x2 ;  /* 0x000058001a0e7a11 */ /* 0x000fc800078010ff */
[----:B------:R-:W-:-:S05]  /*3830*/  LEA.HI.X R15, R26, c[0x0][0x164], R5, 0x2, P0 ;  /* 0x000059001a0f7a11 */ /* 0x000fca00000f1405 */
[----:B--2---:R-:W2:Y:S01]  /*3840*/  LDG.E.CONSTANT R12, [R14.64] ;  /* 0x000000080e0c7981 */ /* 0x004ea2000c1e9900 */
[----:B-1----:R-:W-:-:S04]  /*3850*/  IMAD.MOV.U32 R13, RZ, RZ, 0x4 ;  /* 0x00000004ff0d7424 */ /* 0x002fc800078e00ff */
[----:B--2---:R-:W-:-:S06]  /*3860*/  IMAD.WIDE R12, R12, R13, c[0x0][0x178] ;  /* 0x00005e000c0c7625 */ /* 0x004fcc00078e020d */
        /* <DEDUP_REMOVED lines=20> */
[----:B-12---:R-:W-:Y:S05]  /*39b0*/  CALL.REL.NOINC `($__internal_8_$__cuda_sm20_div_u64) ;  /* 0x00000ce000007944 */ /* 0x006fea0003c00000 */
[----:B------:R-:W-:Y:S02]  /*39c0*/  IMAD.MOV.U32 R14, RZ, RZ, R16 ;  /* 0x000000ffff0e7224 */ /* 0x000fe400078e0010 */
[----:B------:R-:W-:Y:S01]  /*39d0*/  IMAD.MOV.U32 R15, RZ, RZ, R19 ;  /* 0x000000ffff0f7224 */ /* 0x000fe200078e0013 */
[----:B------:R-:W-:Y:S05]  /*39e0*/  BRA `(.L_x_314) ;  /* 0x0000013000007947 */ /* 0x000fea0003800000 */
.L_x_313:
        /* <DEDUP_REMOVED lines=19> */
.L_x_314:
[----:B------:R-:W-:Y:S05]  /*3b20*/  BSYNC B2 ;  /* 0x0000000000027941 */ /* 0x000fea0003800000 */
.L_x_312:
        /* <DEDUP_REMOVED lines=8> */
.L_x_311:
[----:B0-----:R-:W-:Y:S05]  /*3bb0*/  BSYNC B1 ;  /* 0x0000000000017941 */ /* 0x001fea0003800000 */
.L_x_310:
[----:B-12---:R-:W-:Y:S01]  /*3bc0*/  IADD3 R13, R13, R4, R2 ;  /* 0x000000040d0d7210 */ /* 0x006fe20007ffe002 */
[----:B------:R-:W-:Y:S01]  /*3bd0*/  IMAD.MOV.U32 R12, RZ, RZ, 0x4 ;  /* 0x00000004ff0c7424 */ /* 0x000fe200078e00ff */
[----:B------:R-:W-:-:S03]  /*3be0*/  IADD3 R15, R4, 0x1, RZ ;  /* 0x00000001040f7810 */ /* 0x000fc60007ffe0ff */
[----:B------:R-:W-:Y:S02]  /*3bf0*/  IMAD.WIDE R12, R13, R12, c[0x0][0x198] ;  /* 0x000066000d0c7625 */ /* 0x000fe400078e020c */
[----:B------:R0:W-:Y:S04]  /*3c00*/  STS [R0], R15 ;  /* 0x0000000f00007388 */ /* 0x0001e80000000800 */
[----:B------:R0:W-:Y:S02]  /*3c10*/  STG.E [R12.64], R26 ;  /* 0x0000001a0c007986 */ /* 0x0001e4000c101908 */
.L_x_309:
[----:B------:R-:W-:Y:S05]  /*3c20*/  BSYNC B0 ;  /* 0x0000000000007941 */ /* 0x000fea0003800000 */
.L_x_308:
[----:B0-----:R-:W-:-:S05]  /*3c30*/  IADD3 R26, P0, R10, R26, RZ ;  /* 0x0000001a0a1a7210 */ /* 0x001fca0007f1e0ff */
[----:B------:R-:W-:Y:S01]  /*3c40*/  IMAD.X R5, RZ, RZ, R5, P0 ;  /* 0x000000ffff057224 */ /* 0x000fe200000e0605 */
[----:B------:R-:W-:-:S04]  /*3c50*/  ISETP.GE.U32.AND P0, PT, R26, c[0x0][0x188], PT ;  /* 0x000062001a007a0c */ /* 0x000fc80003f06070 */
[----:B------:R-:W-:-:S13]  /*3c60*/  ISETP.GE.U32.AND.EX P0, PT, R5, c[0x0][0x18c], PT, P0 ;  /* 0x0000630005007a0c */ /* 0x000fda0003f06100 */
[----:B------:R-:W-:Y:S05]  /*3c70*/  @!P0 BRA `(.L_x_315) ;  /* 0xfffffba000008947 */ /* 0x000fea000383ffff */
[----:B------:R-:W-:Y:S05]  /*3c80*/  EXIT ;  /* 0x000000000000794d */ /* 0x000fea0003800000 */
.L_x_307:
[----:B------:R-:W-:-:S04]  /*3c90*/  ISETP.NE.U32.AND P0, PT, R9, RZ, PT ;  /* 0x000000ff0900720c */ /* 0x000fc80003f05070 */
[----:B------:R-:W-:-:S13]  /*3ca0*/  ISETP.NE.AND.EX P0, PT, R11, RZ, PT, P0 ;  /* 0x000000ff0b00720c */ /* 0x000fda0003f05300 */
[----:B------:R-:W-:Y:S05]  /*3cb0*/  @!P0 BRA `(.L_x_316) ;  /* 0x000003b000008947 */ /* 0x000fea0003800000 */
.L_x_322:
        /* <DEDUP_REMOVED lines=11> */
[----:B-----5:R-:W-:Y:S05]  /*3d70*/  CALL.REL.NOINC `($__internal_8_$__cuda_sm20_div_u64) ;  /* 0x0000092000007944 */ /* 0x020fea0003c00000 */
[----:B------:R-:W-:Y:S02]  /*3d80*/  IMAD.MOV.U32 R8, RZ, RZ, R16 ;  /* 0x000000ffff087224 */ /* 0x000fe400078e0010 */
[----:B------:R-:W-:Y:S01]  /*3d90*/  IMAD.MOV.U32 R9, RZ, RZ, R19 ;  /* 0x000000ffff097224 */ /* 0x000fe200078e0013 */
[----:B------:R-:W-:Y:S05]  /*3da0*/  BRA `(.L_x_319) ;  /* 0x0000013000007947 */ /* 0x000fea0003800000 */
.L_x_318:
        /* <DEDUP_REMOVED lines=19> */
.L_x_319:
[----:B------:R-:W-:Y:S05]  /*3ee0*/  BSYNC B0 ;  /* 0x0000000000007941 */ /* 0x000fea0003800000 */
.L_x_317:
        /* <DEDUP_REMOVED lines=17> */
.L_x_321:
[----:B------:R-:W-:Y:S05]  /*4000*/  BSYNC B0 ;  /* 0x0000000000007941 */ /* 0x000fea0003800000 */
.L_x_320:
[----:B0-----:R-:W-:-:S05]  /*4010*/  IADD3 R26, P0, R10, R26, RZ ;  /* 0x0000001a0a1a7210 */ /* 0x001fca0007f1e0ff */
[----:B------:R-:W-:Y:S01]  /*4020*/  IMAD.X R5, RZ, RZ, R5, P0 ;  /* 0x000000ffff057224 */ /* 0x000fe200000e0605 */
[----:B------:R-:W-:-:S04]  /*4030*/  ISETP.GE.U32.AND P0, PT, R26, c[0x0][0x188], PT ;  /* 0x000062001a007a0c */ /* 0x000fc80003f06070 */
[----:B------:R-:W-:-:S13]  /*4040*/  ISETP.GE.U32.AND.EX P0, PT, R5, c[0x0][0x18c], PT, P0 ;  /* 0x0000630005007a0c */ /* 0x000fda0003f06100 */
[----:B------:R-:W-:Y:S05]  /*4050*/  @!P0 BRA `(.L_x_322) ;  /* 0xfffffc6000008947 */ /* 0x000fea000383ffff */
[----:B------:R-:W-:Y:S05]  /*4060*/  EXIT ;  /* 0x000000000000794d */ /* 0x000fea0003800000 */
.L_x_316:
        /* <DEDUP_REMOVED lines=18> */
.L_x_259:
        /* <DEDUP_REMOVED lines=22> */
.L_x_325:
[----:B------:R-:W-:Y:S05]  /*42f0*/  BSYNC B0 ;  /* 0x0000000000007941 */ /* 0x000fea0003800000 */
.L_x_324:
        /* <DEDUP_REMOVED lines=12> */
.L_x_328:
        /* <DEDUP_REMOVED lines=13> */
.L_x_327:
[----:B------:R-:W-:Y:S05]  /*4490*/  BSYNC B0 ;  /* 0x0000000000007941 */ /* 0x000fea0003800000 */
.L_x_326:
        /* <DEDUP_REMOVED lines=18> */
.L_x_330:
[----:B------:R-:W-:Y:S05]  /*45c0*/  BSYNC B0 ;  /* 0x0000000000007941 */ /* 0x000fea0003800000 */
.L_x_329:
        /* <DEDUP_REMOVED lines=8> */
.L_x_323:
[----:B------:R-:W-:Y:S01]  /*4650*/  WARPSYNC 0xffffffff ;  /* 0xffffffff00007948 */ /* 0x000fe20003800000 */
[----:B------:R-:W-:Y:S06]  /*4660*/  BAR.SYNC.DEFER_BLOCKING 0x0 ;  /* 0x0000000000007b1d */ /* 0x000fec0000010000 */
[----:B------:R-:W-:Y:S06]  /*4670*/  BAR.SYNC.DEFER_BLOCKING 0x0 ;  /* 0x0000000000007b1d */ /* 0x000fec0000010000 */
[----:B------:R-:W-:Y:S06]  /*4680*/  BAR.SYNC.DEFER_BLOCKING 0x0 ;  /* 0x0000000000007b1d */ /* 0x000fec0000010000 */
[----:B------:R-:W-:Y:S05]  /*4690*/  EXIT ;  /* 0x000000000000794d */ /* 0x000fea0003800000 */
        .weak           $__internal_8_$__cuda_sm20_div_u64
        .type           $__internal_8_$__cuda_sm20_div_u64,@function
        .size           $__internal_8_$__cuda_sm20_div_u64,(.L_x_1472 - $__internal_8_$__cuda_sm20_div_u64)
$__internal_8_$__cuda_sm20_div_u64:
        /* <DEDUP_REMOVED lines=69> */
[----:B------:R-:W-:Y:S06]  /*4af0*/  RET.REL.NODEC R22 `(_ZN4vllm3moe51moe_lora_align_block_size_small_batch_expert_kernelIiLi256EEEvPT_PilS4_iimiiS4_S4_iS4_S4_S4_S4_b) ;  /* 0xffffb50016007950 */ /* 0x000fec0003c3ffff */
.L_x_331:
        /* <DEDUP_REMOVED lines=16> */
.L_x_1472:


//--------------------- .text._ZN4vllm3moe40lora_count_and_sort_expert_tokens_kernelIsEEvPKT_PiS5_S5_miiiS5_S5_b --------------------------
	.section	.text._ZN4vllm3moe40lora_count_and_sort_expert_tokens_kernelIsEEvPKT_PiS5_S5_miiiS5_S5_b,"ax",@progbits
	.sectioninfo	@"SHI_REGISTERS=24"
	.align	128
        .global         _ZN4vllm3moe40lora_count_and_sort_expert_tokens_kernelIsEEvPKT_PiS5_S5_miiiS5_S5_b
        .type           _ZN4vllm3moe40lora_count_and_sort_expert_tokens_kernelIsEEvPKT_PiS5_S5_miiiS5_S5_b,@function
        .size           _ZN4vllm3moe40lora_count_and_sort_expert_tokens_kernelIsEEvPKT_PiS5_S5_miiiS5_S5_b,(.L_x_1473 - _ZN4vllm3moe40lora_count_and_sort_expert_tokens_kernelIsEEvPKT_PiS5_S5_miiiS5_S5_b)
        .other          _ZN4vllm3moe40lora_count_and_sort_expert_tokens_kernelIsEEvPKT_PiS5_S5_miiiS5_S5_b,@"STO_CUDA_ENTRY STV_DEFAULT"
_ZN4vllm3moe40lora_count_and_sort_expert_tokens_kernelIsEEvPKT_PiS5_S5_miiiS5_S5_b:
.text._ZN4vllm3moe40lora_count_and_sort_expert_tokens_kernelIsEEvPKT_PiS5_S5_miiiS5_S5_b:
        /* <DEDUP_REMOVED lines=16> */
[----:B------:R-:W-:Y:S05]  /*0100*/  CALL.REL.NOINC `($__internal_9_$__cuda_sm20_div_u64) ;  /* 0x00000c5000007944 */ /* 0x000fea0003c00000 */
[----:B------:R-:W-:Y:S01]  /*0110*/  IMAD.MOV.U32 R3, RZ, RZ, R9 ;  /* 0x000000ffff037224 */ /* 0x000fe200078e0009 */
[----:B------:R-:W-:Y:S05]  /*0120*/  BRA `(.L_x_333) ;  /* 0x0000012000007947 */ /* 0x000fea0003800000 */
.L_x_332:
        /* <DEDUP_REMOVED lines=18> */
.L_x_333:
        /* <DEDUP_REMOVED lines=20> */
.L_x_342:
[----:B------:R-:W-:-:S04]  /*0390*/  LEA R8, P0, R4, c[0x0][0x160], 0x1 ;  /* 0x0000580004087a11 */ /* 0x000fc800078008ff */
[----:B------:R-:W-:-:S05]  /*03a0*/  LEA.HI.X R9, R4, c[0x0][0x164], R5, 0x1, P0 ;  /* 0x0000590004097a11 */ /* 0x000fca00000f0c05 */
[----:B------:R-:W2:Y:S01]  /*03b0*/  LDG.E.U16.CONSTANT R8, [R8.64] ;  /* 0x0000000808087981 */ /* 0x000ea2000c1e9500 */
[----:B------:R-:W-:Y:S01]  /*03c0*/  YIELD ;  /* 0x0000000000007946 */ /* 0x000fe20003800000 */
[----:B------:R-:W-:Y:S01]  /*03d0*/  BSSY B0, `(.L_x_335) ;  /* 0x000003c000007945 */ /* 0x000fe20003800000 */
[----:B--2---:R-:W-:-:S04]  /*03e0*/  PRMT R10, R8, 0x9910, RZ ;  /* 0x00009910080a7816 */ /* 0x004fc800000000ff */
[----:B------:R-:W-:-:S13]  /*03f0*/  ISETP.GE.AND P0, PT, R10, c[0x0][0x188], PT ;  /* 0x000062000a007a0c */ /* 0x000fda0003f06270 */
        /* <DEDUP_REMOVED lines=16> */
[----:B------:R-:W-:Y:S05]  /*0500*/  CALL.REL.NOINC `($__internal_9_$__cuda_sm20_div_u64) ;  /* 0x0000085000007944 */ /* 0x000fea0003c00000 */
[----:B------:R-:W-:Y:S01]  /*0510*/  MOV R10, R9 ;  /* 0x00000009000a7202 */ /* 0x000fe20000000f00 */
[----:B------:R-:W-:Y:S01]  /*0520*/  IMAD.MOV.U32 R11, RZ, RZ, R12 ;  /* 0x000000ffff0b7224 */ /* 0x000fe200078e000c */
[----:B------:R-:W-:Y:S05]  /*0530*/  BRA `(.L_x_341) ;  /* 0x0000013000007947 */ /* 0x000fea0003800000 */
.L_x_340:
        /* <DEDUP_REMOVED lines=19> */
.L_x_341:
[----:B------:R-:W-:Y:S05]  /*0670*/  BSYNC B2 ;  /* 0x0000000000027941 */ /* 0x000fea0003800000 */
.L_x_339:
        /* <DEDUP_REMOVED lines=8> */
.L_x_338:
[----:B------:R-:W-:Y:S05]  /*0700*/  BSYNC B1 ;  /* 0x0000000000017941 */ /* 0x000fea0003800000 */
.L_x_337:
        /* <DEDUP_REMOVED lines=8> */
.L_x_336:
[----:B------:R-:W-:Y:S05]  /*0790*/  BSYNC B0 ;  /* 0x0000000000007941 */ /* 0x000fea0003800000 */
.L_x_335:
[----:B0-----:R-:W-:-:S05]  /*07a0*/  IADD3 R4, P0, R4, UR5, RZ ;  /* 0x0000000504047c10 */ /* 0x001fca000ff1e0ff */
[----:B------:R-:W-:Y:S01]  /*07b0*/  IMAD.X R5, RZ, RZ, R5, P0 ;  /* 0x000000ffff057224 */ /* 0x000fe200000e0605 */
[----:B------:R-:W-:-:S04]  /*07c0*/  ISETP.GE.U32.AND P0, PT, R4, c[0x0][0x180], PT ;  /* 0x0000600004007a0c */ /* 0x000fc80003f06070 */
[----:B------:R-:W-:-:S13]  /*07d0*/  ISETP.GE.U32.AND.EX P0, PT, R5, c[0x0][0x184], PT, P0 ;  /* 0x0000610005007a0c */ /* 0x000fda0003f06100 */
[----:B------:R-:W-:Y:S05]  /*07e0*/  @!P0 BRA `(.L_x_342) ;  /* 0xfffffba000008947 */ /* 0x000fea000383ffff */
[----:B------:R-:W-:Y:S05]  /*07f0*/  EXIT ;  /* 0x000000000000794d */ /* 0x000fea0003800000 */
.L_x_334:
[----:B------:R-:W-:-:S04]  /*0800*/  ISETP.NE.U32.AND P0, PT, R16, RZ, PT ;  /* 0x000000ff1000720c */ /* 0x000fc80003f05070 */
[----:B------:R-:W-:-:S13]  /*0810*/  ISETP.NE.AND.EX P0, PT, R17, RZ, PT, P0 ;  /* 0x000000ff1100720c */ /* 0x000fda0003f05300 */
[----:B------:R-:W-:Y:S05]  /*0820*/  @!P0 BRA `(.L_x_343) ;  /* 0x000003c000008947 */ /* 0x000fea0003800000 */
.L_x_349:
        /* <DEDUP_REMOVED lines=8> */
[----:B------:R-:W-:Y:S01]  /*08b0*/  LOP3.LUT R9, R5, R2, RZ, 0xfc, !PT ;  /* 0x0000000205097212 */ /* 0x000fe200078efcff */
[----:B------:R-:W-:Y:S03]  /*08c0*/  BSSY B1, `(.L_x_346) ;  /* 0x000001c000017945 */ /* 0x000fe60003800000 */
[----:B------:R-:W-:-:S13]  /*08d0*/  ISETP.NE.U32.AND P0, PT, R9, RZ, PT ;  /* 0x000000ff0900720c */ /* 0x000fda0003f05070 */
[----:B------:R-:W-:Y:S05]  /*08e0*/  @!P0 BRA `(.L_x_347) ;  /* 0x0000006000008947 */ /* 0x000fea0003800000 */
[----:B------:R-:W-:Y:S02]  /*08f0*/  MOV R12, c[0x0][0x190] ;  /* 0x00006400000c7a02 */ /* 0x000fe40000000f00 */
[----:B------:R-:W-:Y:S02]  /*0900*/  MOV R10, 0x920 ;  /* 0x00000920000a7802 */ /* 0x000fe40000000f00 */
[----:B------:R-:W-:Y:S05]  /*0910*/  CALL.REL.NOINC `($__internal_9_$__cuda_sm20_div_u64) ;  /* 0x0000044000007944 */ /* 0x000fea0003c00000 */
[----:B------:R-:W-:Y:S02]  /*0920*/  IMAD.MOV.U32 R10, RZ, RZ, R9 ;  /* 0x000000ffff0a7224 */ /* 0x000fe400078e0009 */
[----:B------:R-:W-:Y:S01]  /*0930*/  IMAD.MOV.U32 R11, RZ, RZ, R12 ;  /* 0x000000ffff0b7224 */ /* 0x000fe200078e000c */
[----:B------:R-:W-:Y:S05]  /*0940*/  BRA `(.L_x_348) ;  /* 0x0000013000007947 */ /* 0x000fea0003800000 */
.L_x_347:
        /* <DEDUP_REMOVED lines=19> */
.L_x_348:
[----:B------:R-:W-:Y:S05]  /*0a80*/  BSYNC B1 ;  /* 0x0000000000017941 */ /* 0x000fea0003800000 */
.L_x_346:
[----:B------:R-:W-:-:S05]  /*0a90*/  IADD3 R9, P0, R3, R10, RZ ;  /* 0x0000000a03097210 */ /* 0x000fca0007f1e0ff */
[----:B------:R-:W-:Y:S01]  /*0aa0*/  IMAD.X R12, R6, 0x1, R11, P0 ;  /* 0x00000001060c7824 */ /* 0x000fe200000e060b */
        /* <DEDUP_REMOVED lines=13> */
.L_x_345:
[----:B------:R-:W-:Y:S05]  /*0b80*/  BSYNC B0 ;  /* 0x0000000000007941 */ /* 0x000fea0003800000 */
.L_x_344:
[----:B0-----:R-:W-:-:S04]  /*0b90*/  IADD3 R4, P0, R4, UR5, RZ ;  /* 0x0000000504047c10 */ /* 0x001fc8000ff1e0ff */
[----:B------:R-:W-:Y:S02]  /*0ba0*/  IADD3.X R5, RZ, R5, RZ, P0, !PT ;  /* 0x00000005ff057210 */ /* 0x000fe400007fe4ff */
[----:B------:R-:W-:-:S04]  /*0bb0*/  ISETP.GE.U32.AND P0, PT, R4, c[0x0][0x180], PT ;  /* 0x0000600004007a0c */ /* 0x000fc80003f06070 */
[----:B------:R-:W-:-:S13]  /*0bc0*/  ISETP.GE.U32.AND.EX P0, PT, R5, c[0x0][0x184], PT, P0 ;  /* 0x0000610005007a0c */ /* 0x000fda0003f06100 */
[----:B------:R-:W-:Y:S05]  /*0bd0*/  @!P0 BRA `(.L_x_349) ;  /* 0xfffffc5000008947 */ /* 0x000fea000383ffff */
[----:B------:R-:W-:Y:S05]  /*0be0*/  EXIT ;  /* 0x000000000000794d */ /* 0x000fea0003800000 */
.L_x_343:
        /* <DEDUP_REMOVED lines=16> */
.L_x_351:
[----:B------:R-:W-:Y:S05]  /*0cf0*/  BSYNC B0 ;  /* 0x0000000000007941 */ /* 0x000fea0003800000 */
.L_x_350:
[----:B0-----:R-:W-:-:S05]  /*0d00*/  IADD3 R4, P0, R4, UR5, RZ ;  /* 0x0000000504047c10 */ /* 0x001fca000ff1e0ff */
[----:B------:R-:W-:Y:S01]  /*0d10*/  IMAD.X R5, RZ, RZ, R5, P0 ;  /* 0x000000ffff057224 */ /* 0x000fe200000e0605 */
[----:B------:R-:W-:-:S04]  /*0d20*/  ISETP.GE.U32.AND P0, PT, R4, c[0x0][0x180], PT ;  /* 0x0000600004007a0c */ /* 0x000fc80003f06070 */
[----:B------:R-:W-:-:S13]  /*0d30*/  ISETP.GE.U32.AND.EX P0, PT, R5, c[0x0][0x184], PT, P0 ;  /* 0x0000610005007a0c */ /* 0x000fda0003f06100 */
[----:B------:R-:W-:Y:S05]  /*0d40*/  @!P0 BRA `(.L_x_343) ;  /* 0xfffffea000008947 */ /* 0x000fea000383ffff */
[----:B------:R-:W-:Y:S05]  /*0d50*/  EXIT ;  /* 0x000000000000794d */ /* 0x000fea0003800000 */
        .weak           $__internal_9_$__cuda_sm20_div_u64
        .type           $__internal_9_$__cuda_sm20_div_u64,@function
        .size           $__internal_9_$__cuda_sm20_div_u64,(.L_x_1473 - $__internal_9_$__cuda_sm20_div_u64)
$__internal_9_$__cuda_sm20_div_u64:
        /* <DEDUP_REMOVED lines=30> */
[----:B------:R-:W-:Y:S01]  /*0f40*/  IMAD.MOV.U32 R15, RZ, RZ, RZ ;  /* 0x000000ffff0f7224 */ /* 0x000fe200078e00ff */
[----:B------:R-:W-:Y:S01]  /*0f50*/  IADD3.X R9, R14, R9, RZ, P0, !PT ;  /* 0x000000090e097210 */ /* 0x000fe200007fe4ff */
        /* <DEDUP_REMOVED lines=35> */
[----:B------:R-:W-:Y:S06]  /*1190*/  RET.REL.NODEC R10 `(_ZN4vllm3moe40lora_count_and_sort_expert_tokens_kernelIsEEvPKT_PiS5_S5_miiiS5_S5_b) ;  /* 0xffffee600a007950 */ /* 0x000fec0003c3ffff */
.L_x_352:
        /* <DEDUP_REMOVED lines=14> */
.L_x_1473:


//--------------------- .text._ZN4vllm3moe32moe_lora_align_block_size_kernelIsEEvPT_PilS4_iimiiS4_S4_iS4_S4_S4_iiS4_S4_b --------------------------
	.section	.text._ZN4vllm3moe32moe_lora_align_block_size_kernelIsEEvPT_PilS4_iimiiS4_S4_iS4_S4_S4_iiS4_S4_b,"ax",@progbits
	.sectioninfo	@"SHI_REGISTERS=32"
	.align	128
        .global         _ZN4vllm3moe32moe_lora_align_block_size_kernelIsEEvPT_PilS4_iimiiS4_S4_iS4_S4_S4_iiS4_S4_b
        .type           _ZN4vllm3moe32moe_lora_align_block_size_kernelIsEEvPT_PilS4_iimiiS4_S4_iS4_S4_S4_iiS4_S4_b,@function
        .size           _ZN4vllm3moe32moe_lora_align_block_size_kernelIsEEvPT_PilS4_iimiiS4_S4_iS4_S4_S4_iiS4_S4_b,(.L_x_1475 - _ZN4vllm3moe32moe_lora_align_block_size_kernelIsEEvPT_PilS4_iimiiS4_S4_iS4_S4_S4_iiS4_S4_b)
        .other          _ZN4vllm3moe32moe_lora_align_block_size_kernelIsEEvPT_PilS4_iimiiS4_S4_iS4_S4_S4_iiS4_S4_b,@"STO_CUDA_ENTRY STV_DEFAULT"
_ZN4vllm3moe32moe_lora_align_block_size_kernelIsEEvPT_PilS4_iimiiS4_S4_iS4_S4_S4_iiS4_S4_b:
.text._ZN4vllm3moe32moe_lora_align_block_size_kernelIsEEvPT_PilS4_iimiiS4_S4_iS4_S4_S4_iiS4_S4_b:
        /* <DEDUP_REMOVED lines=26> */
[----:B------:R-:W-:Y:S05]  /*01a0*/  CALL.REL.NOINC `($__internal_10_$__cuda_sm20_div_u64) ;  /* 0x00002f7000007944 */ /* 0x000fea0003c00000 */
[----:B------:R-:W-:Y:S01]  /*01b0*/  IMAD.MOV.U32 R4, RZ, RZ, R8 ;  /* 0x000000ffff047224 */ /* 0x000fe200078e0008 */
[----:B------:R-:W-:Y:S05]  /*01c0*/  BRA `(.L_x_354) ;  /* 0x0000012000007947 */ /* 0x000fea0003800000 */
.L_x_353:
        /* <DEDUP_REMOVED lines=18> */
.L_x_354:
        /* <DEDUP_REMOVED lines=19> */
.L_x_359:
        /* <DEDUP_REMOVED lines=24> */
.L_x_358:
[----:B------:R-:W-:Y:S05]  /*05a0*/  BSYNC B1 ;  /* 0x0000000000017941 */ /* 0x000fea0003800000 */
.L_x_357:
[----:B------:R-:W-:Y:S05]  /*05b0*/  @!P4 BRA `(.L_x_356) ;  /* 0x000000e00000c947 */ /* 0x000fea0003800000 */
[----:B------:R-:W-:-:S04]  /*05c0*/  IMAD.MOV.U32 R16, RZ, RZ, 0x4 ;  /* 0x00000004ff107424 */ /* 0x000fc800078e00ff */
[----:B0-----:R-:W-:-:S05]  /*05d0*/  IMAD.WIDE R10, R5, R16, c[0x0][0x168] ;  /* 0x00005a00050a7625 */ /* 0x001fca00078e0210 */
.L_x_360:
        /* <DEDUP_REMOVED lines=12> */
.L_x_356:
[----:B0-----:R-:W-:Y:S05]  /*06a0*/  BSYNC B0 ;  /* 0x0000000000007941 */ /* 0x001fea0003800000 */
.L_x_355:
        /* <DEDUP_REMOVED lines=21> */
.L_x_362:
        /* <DEDUP_REMOVED lines=11> */
.L_x_361:
        /* <DEDUP_REMOVED lines=15> */
.L_x_365:
        /* <DEDUP_REMOVED lines=17> */
.L_x_364:
[----:B------:R-:W-:Y:S05]  /*0ab0*/  @!P4 BRA `(.L_x_363) ;  /* 0x000000900000c947 */ /* 0x000fea0003800000 */
[----:B------:R-:W-:-:S05]  /*0ac0*/  IMAD R6, R7, c[0x0][0x1c8], R6 ;  /* 0x0000720007067a24 */ /* 0x000fca00078e0206 */
[----:B------:R-:W-:Y:S02]  /*0ad0*/  LEA R8, R6, 0x10a0, 0x2 ;  /* 0x000010a006087811 */ /* 0x000fe400078e10ff */
.L_x_366:
[C---:B------:R-:W-:Y:S01]  /*0ae0*/  ISETP.GE.AND P0, PT, R6.reuse, c[0x0][0x1cc], PT ;  /* 0x0000730006007a0c */ /* 0x040fe20003f06270 */
[----:B------:R-:W-:Y:S01]  /*0af0*/  UIADD3 UR4, UR4, -0x1, URZ ;  /* 0xffffffff04047890 */ /* 0x000fe2000fffe03f */
[----:B------:R-:W-:-:S11]  /*0b00*/  IADD3 R6, R6, 0x1, RZ ;  /* 0x0000000106067810 */ /* 0x000fd60007ffe0ff */
[----:B------:R0:W-:Y:S01]  /*0b10*/  @!P0 STS [R8], RZ ;  /* 0x000000ff08008388 */ /* 0x0001e20000000800 */
[----:B------:R-:W-:Y:S02]  /*0b20*/  ISETP.NE.AND P0, PT, RZ, UR4, PT ;  /* 0x00000004ff007c0c */ /* 0x000fe4000bf05270 */
[----:B0-----:R-:W-:-:S11]  /*0b30*/  IADD3 R8, R8, 0x4, RZ ;  /* 0x0000000408087810 */ /* 0x001fd60007ffe0ff */
[----:B------:R-:W-:Y:S05]  /*0b40*/  @P0 BRA `(.L_x_366) ;  /* 0xffffff9000000947 */ /* 0x000fea000383ffff */
.L_x_363:
        /* <DEDUP_REMOVED lines=9> */
.L_x_376:
[----:B0-----:R-:W-:-:S04]  /*0be0*/  LEA R16, P0, R10, c[0x0][0x160], 0x1 ;  /* 0x000058000a107a11 */ /* 0x001fc800078008ff */
[----:B-1----:R-:W-:-:S05]  /*0bf0*/  LEA.HI.X R17, R10, c[0x0][0x164], R11, 0x1, P0 ;  /* 0x000059000a117a11 */ /* 0x002fca00000f0c0b */
        /* <DEDUP_REMOVED lines=22> */
[----:B------:R-:W-:Y:S05]  /*0d60*/  CALL.REL.NOINC `($__internal_10_$__cuda_sm20_div_u64) ;  /* 0x000023b000007944 */ /* 0x000fea0003c00000 */
[----:B------:R-:W-:Y:S02]  /*0d70*/  IMAD.MOV.U32 R16, RZ, RZ, R8 ;  /* 0x000000ffff107224 */ /* 0x000fe400078e0008 */
[----:B------:R-:W-:Y:S01]  /*0d80*/  IMAD.MOV.U32 R17, RZ, RZ, R19 ;  /* 0x000000ffff117224 */ /* 0x000fe200078e0013 */
[----:B------:R-:W-:Y:S05]  /*0d90*/  BRA `(.L_x_375) ;  /* 0x0000013000007947 */ /* 0x000fea0003800000 */
.L_x_374:
        /* <DEDUP_REMOVED lines=19> */
.L_x_375:
[----:B------:R-:W-:Y:S05]  /*0ed0*/  BSYNC B2 ;  /* 0x0000000000027941 */ /* 0x000fea0003800000 */
.L_x_373:
[----:B------:R-:W-:-:S05]  /*0ee0*/  IADD3 R6, P0, R2, R16, RZ ;  /* 0x0000001002067210 */ /* 0x000fca0007f1e0ff */
[----:B------:R-:W-:Y:S01]  /*0ef0*/  IMAD.X R17, R4, 0x1, R17, P0 ;  /* 0x0000000104117824 */ /* 0x000fe200000e0611 */
[----:B------:R-:W-:-:S04]  /*0f00*/  LEA R16, P0, R6, c[0x0][0x1d8], 0x2 ;  /* 0x0000760006107a11 */ /* 0x000fc800078010ff */
[----:B------:R-:W-:-:S06]  /*0f10*/  LEA.HI.X R17, R6, c[0x0][0x1dc], R17, 0x2, P0 ;  /* 0x0000770006117a11 */ /* 0x000fcc00000f1411 */
[----:B------:R0:W5:Y:S03]  /*0f20*/  LDG.E R17, [R16.64] ;  /* 0x0000000610117981 */ /* 0x000166000c1e1900 */
.L_x_372:
[----:B------:R-:W-:Y:S05]  /*0f30*/  BSYNC B1 ;  /* 0x0000000000017941 */ /* 0x000fea0003800000 */
.L_x_371:
[----:B-----5:R1:W-:Y:S02]  /*0f40*/  ATOMS.ADD RZ, [R20.X4+0x10a0], R17 ;  /* 0x0010a01114ff738c */ /* 0x0203e40000004000 */
.L_x_370:
[----:B------:R-:W-:Y:S05]  /*0f50*/  BSYNC B0 ;  /* 0x0000000000007941 */ /* 0x000fea0003800000 */
.L_x_369:
[----:B------:R-:W-:-:S05]  /*0f60*/  IADD3 R10, P0, R10, c[0x0][0x0], RZ ;  /* 0x000000000a0a7a10 */ /* 0x000fca0007f1e0ff */
[----:B------:R-:W-:Y:S01]  /*0f70*/  IMAD.X R11, RZ, RZ, R11, P0 ;  /* 0x000000ffff0b7224 */ /* 0x000fe200000e060b */
[----:B------:R-:W-:-:S04]  /*0f80*/  ISETP.GE.U32.AND P0, PT, R10, c[0x0][0x188], PT ;  /* 0x000062000a007a0c */ /* 0x000fc80003f06070 */
[----:B------:R-:W-:-:S13]  /*0f90*/  ISETP.GE.U32.AND.EX P0, PT, R11, c[0x0][0x18c], PT, P0 ;  /* 0x000063000b007a0c */ /* 0x000fda0003f06100 */
[----:B------:R-:W-:Y:S05]  /*0fa0*/  @!P0 BRA `(.L_x_376) ;  /* 0xfffffc3000008947 */ /* 0x000fea000383ffff */
[----:B------:R-:W-:Y:S05]  /*0fb0*/  BRA `(.L_x_367) ;  /* 0x0000045000007947 */ /* 0x000fea0003800000 */
.L_x_368:
[----:B------:R-:W-:-:S04]  /*0fc0*/  ISETP.NE.U32.AND P0, PT, R14, RZ, PT ;  /* 0x000000ff0e00720c */ /* 0x000fc80003f05070 */
[----:B------:R-:W-:-:S13]  /*0fd0*/  ISETP.NE.AND.EX P0, PT, R15, RZ, PT, P0 ;  /* 0x000000ff0f00720c */ /* 0x000fda0003f05300 */
[----:B------:R-:W-:Y:S05]  /*0fe0*/  @!P0 BRA `(.L_x_377) ;  /* 0x0000033000008947 */ /* 0x000fea0003800000 */
.L_x_383:
[----:B------:R-:W-:-:S04]  /*0ff0*/  LEA R16, P0, R10, c[0x0][0x160], 0x1 ;  /* 0x000058000a107a11 */ /* 0x000fc800078008ff */
[----:B0-----:R-:W-:-:S05]  /*1000*/  LEA.HI.X R17, R10, c[0x0][0x164], R11, 0x1, P0 ;  /* 0x000059000a117a11 */ /* 0x001fca00000f0c0b */
        /* <DEDUP_REMOVED lines=16> */
.L_x_381:
        /* <DEDUP_REMOVED lines=19> */
.L_x_382:
[----:B------:R-:W-:Y:S05]  /*1240*/  BSYNC B1 ;  /* 0x0000000000017941 */ /* 0x000fea0003800000 */
.L_x_380:
[----:B------:R-:W-:-:S05]  /*1250*/  IADD3 R6, P0, R2, R16, RZ ;  /* 0x0000001002067210 */ /* 0x000fca0007f1e0ff */
[----:B------:R-:W-:Y:S01]  /*1260*/  IMAD.X R17, R4, 0x1, R17, P0 ;  /* 0x0000000104117824 */ /* 0x000fe200000e0611 */
[----:B------:R-:W-:-:S04]  /*1270*/  LEA R16, P0, R6, c[0x0][0x1d8], 0x2 ;  /* 0x0000760006107a11 */ /* 0x000fc800078010ff */
[----:B------:R-:W-:-:S06]  /*1280*/  LEA.HI.X R17, R6, c[0x0][0x1dc], R17, 0x2, P0 ;  /* 0x0000770006117a11 */ /* 0x000fcc00000f1411 */
[----:B------:R-:W2:Y:S04]  /*1290*/  LDG.E R17, [R16.64] ;  /* 0x0000000610117981 */ /* 0x000ea8000c1e1900 */
[----:B--2---:R0:W-:Y:S02]  /*12a0*/  ATOMS.ADD RZ, [R14.X4+0x10a0], R17 ;  /* 0x0010a0110eff738c */ /* 0x0041e40000004000 */
.L_x_379:
[----:B------:R-:W-:Y:S05]  /*12b0*/  BSYNC B0 ;  /* 0x0000000000007941 */ /* 0x000fea0003800000 */
.L_x_378:
[----:B------:R-:W-:-:S05]  /*12c0*/  IADD3 R10, P0, R10, c[0x0][0x0], RZ ;  /* 0x000000000a0a7a10 */ /* 0x000fca0007f1e0ff */
[----:B------:R-:W-:Y:S01]  /*12d0*/  IMAD.X R11, RZ, RZ, R11, P0 ;  /* 0x000000ffff0b7224 */ /* 0x000fe200000e060b */
[----:B------:R-:W-:-:S04]  /*12e0*/  ISETP.GE.U32.AND P0, PT, R10, c[0x0][0x188], PT ;  /* 0x000062000a007a0c */ /* 0x000fc80003f06070 */
[----:B------:R-:W-:-:S13]  /*12f0*/  ISETP.GE.U32.AND.EX P0, PT, R11, c[0x0][0x18c], PT, P0 ;  /* 0x000063000b007a0c */ /* 0x000fda0003f06100 */
[----:B------:R-:W-:Y:S05]  /*1300*/  @!P0 BRA `(.L_x_383) ;  /* 0xfffffce000008947 */ /* 0x000fea000383ffff */
[----:B------:R-:W-:Y:S05]  /*1310*/  BRA `(.L_x_367) ;  /* 0x000000f000007947 */ /* 0x000fea0003800000 */
.L_x_377:
[----:B------:R-:W-:-:S04]  /*1320*/  LEA R8, P0, R10, c[0x0][0x160], 0x1 ;  /* 0x000058000a087a11 */ /* 0x000fc800078008ff */
[----:B------:R-:W-:-:S05]  /*1330*/  LEA.HI.X R9, R10, c[0x0][0x164], R11, 0x1, P0 ;  /* 0x000059000a097a11 */ /* 0x000fca00000f0c0b */
[----:B------:R-:W2:Y:S01]  /*1340*/  LDG.E.U16.CONSTANT R8, [R8.64] ;  /* 0x0000000608087981 */ /* 0x000ea2000c1e9500 */
[----:B------:R-:W-:Y:S01]  /*1350*/  IADD3 R10, P0, R10, c[0x0][0x0], RZ ;  /* 0x000000000a0a7a10 */ /* 0x000fe20007f1e0ff */
[----:B------:R-:W-:Y:S01]  /*1360*/  YIELD ;  /* 0x0000000000007946 */ /* 0x000fe20003800000 */
[----:B------:R-:W-:Y:S03]  /*1370*/  BSSY B0, `(.L_x_384) ;  /* 0x0000008000007945 */ /* 0x000fe60003800000 */
[----:B------:R-:W-:Y:S01]  /*1380*/  IMAD.X R11, RZ, RZ, R11, P0 ;  /* 0x000000ffff0b7224 */ /* 0x000fe200000e060b */
[----:B------:R-:W-:-:S04]  /*1390*/  ISETP.GE.U32.AND P0, PT, R10, c[0x0][0x188], PT ;  /* 0x000062000a007a0c */ /* 0x000fc80003f06070 */
[----:B------:R-:W-:Y:S02]  /*13a0*/  ISETP.GE.U32.AND.EX P0, PT, R11, c[0x0][0x18c], PT, P0 ;  /* 0x000063000b007a0c */ /* 0x000fe40003f06100 */
[----:B0-2---:R-:W-:-:S04]  /*13b0*/  PRMT R2, R8, 0x9910, RZ ;  /* 0x0000991008027816 */ /* 0x005fc800000000ff */
[----:B------:R-:W-:-:S13]  /*13c0*/  ISETP.GE.AND P1, PT, R2, c[0x0][0x180], PT ;  /* 0x0000600002007a0c */ /* 0x000fda0003f26270 */
[----:B------:R-:W-:Y:S05]  /*13d0*/  @P1 BRA `(.L_x_385) ;  /* 0x0000001000001947 */ /* 0x000fea0003800000 */
[----:B------:R0:W-:Y:S02]  /*13e0*/  ATOMS.POPC.INC.32 RZ, [R2.X4+URZ+0x10a0] ;  /* 0x0010a00002ff7f8c */ /* 0x0001e4000d00403f */
.L_x_385:
[----:B------:R-:W-:Y:S05]  /*13f0*/  BSYNC B0 ;  /* 0x0000000000007941 */ /* 0x000fea0003800000 */
.L_x_384:
[----:B------:R-:W-:Y:S05]  /*1400*/  @!P0 BRA `(.L_x_377) ;  /* 0xffffff1000008947 */ /* 0x000fea000383ffff */
.L_x_367:
[----:B------:R-:W-:Y:S01]  /*1410*/  ISETP.GE.AND P0, PT, R0, c[0x0][0x180], PT ;  /* 0x0000600000007a0c */ /* 0x000fe20003f06270 */
[----:B------:R-:W-:Y:S01]  /*1420*/  WARPSYNC 0xffffffff ;  /* 0xffffffff00007948 */ /* 0x000fe20003800000 */
[----:B------:R-:W-:Y:S01]  /*1430*/  BAR.SYNC.DEFER_BLOCKING 0x0 ;  /* 0x0000000000007b1d */ /* 0x000fe20000010000 */
[----:B------:R-:W-:Y:S02]  /*1440*/  IMAD.IADD R7, R7, 0x1, R0 ;  /* 0x0000000107077824 */ /* 0x000fe400078e0200 */
[----:B0-----:R-:W-:-:S03]  /*1450*/  IMAD.MOV.U32 R2, RZ, RZ, RZ ;  /* 0x000000ffff027224 */ /* 0x001fc600078e00ff */
[----:B------:R-:W-:Y:S05]  /*1460*/  BSSY B0, `(.L_x_386) ;  /* 0x000001b000007945 */ /* 0x000fea0003800000 */
[----:B------:R-:W-:Y:S05]  /*1470*/  @P0 BRA `(.L_x_387) ;  /* 0x0000019000000947 */ /* 0x000fea0003800000 */
[----:B------:R-:W-:Y:S01]  /*1480*/  IABS R11, c[0x0][0x170] ;  /* 0x00005c00000b7a13 */ /* 0x000fe20000000000 */
[----:B------:R-:W0:Y:S03]  /*1490*/  LDS R2, [R0.X4+0x10a0] ;  /* 0x0010a00000027984 */ /* 0x000e260000004800 */
[----:B------:R-:W2:Y:S08]  /*14a0*/  I2F.RP R4, R11 ;  /* 0x0000000b00047306 */ /* 0x000eb00000209400 */
[----:B--2---:R-:W2:Y:S02]  /*14b0*/  MUFU.RCP R4, R4 ;  /* 0x0000000400047308 */ /* 0x004ea40000001000 */
[----:B--2---:R-:W-:-:S06]  /*14c0*/  IADD3 R8, R4, 0xffffffe, RZ ;  /* 0x0ffffffe04087810 */ /* 0x004fcc0007ffe0ff */
[----:B------:R2:W3:Y:S01]  /*14d0*/  F2I.FTZ.U32.TRUNC.NTZ R9, R8 ;  /* 0x0000000800097305 */ /* 0x0004e2000021f000 */
[----:B0-----:R-:W-:-:S04]  /*14e0*/  IADD3 R2, R2, c[0x0][0x170], RZ ;  /* 0x00005c0002027a10 */ /* 0x001fc80007ffe0ff */
[----:B------:R-:W-:Y:S01]  /*14f0*/  IADD3 R2, R2, -0x1, RZ ;  /* 0xffffffff02027810 */ /* 0x000fe20007ffe0ff */
[----:B--2---:R-:W-:-:S03]  /*1500*/  IMAD.MOV.U32 R8, RZ, RZ, RZ ;  /* 0x000000ffff087224 */ /* 0x004fc600078e00ff */
        /* <DEDUP_REMOVED lines=16> */
.L_x_387:
[----:B------:R-:W-:Y:S05]  /*1610*/  BSYNC B0 ;  /* 0x0000000000007941 */ /* 0x000fea0003800000 */
.L_x_386:
[----:B------:R-:W-:Y:S01]  /*1620*/  ISETP.GT.U32.AND P0, PT, R0, 0x1f, PT ;  /* 0x0000001f0000780c */ /* 0x000fe20003f04070 */
[----:B------:R0:W-:Y:S01]  /*1630*/  STS [R7.X4+0x10], R2 ;  /* 0x0000100207007388 */ /* 0x0001e20000004800 */
[----:B------:R-:W-:Y:S03]  /*1640*/  BSSY B0, `(.L_x_388) ;  /* 0x00000a2000007945 */ /* 0x000fe60003800000 */
[----:B------:R-:W-:Y:S08]  /*1650*/  BAR.SYNC.DEFER_BLOCKING 0x0 ;  /* 0x0000000000007b1d */ /* 0x000ff00000010000 */
[----:B------:R-:W-:Y:S05]  /*1660*/  @P0 BRA `(.L_x_389) ;  /* 0x000009f000000947 */ /* 0x000fea0003800000 */
[----:B0-----:R-:W-:-:S05]  /*1670*/  IMAD R2, R0, 0x84, RZ ;  /* 0x0000008400027824 */ /* 0x001fca00078e02ff */
[----:B------:R-:W-:Y:S04]  /*1680*/  LDS R6, [R2+0x14] ;  /* 0x0000140002067984 */ /* 0x000fe80000000800 */
[----:B------:R-:W-:Y:S04]  /*1690*/  LDS R9, [R2+0x10] ;  /* 0x0000100002097984 */ /* 0x000fe80000000800 */
[----:B------:R-:W0:Y:S04]  /*16a0*/  LDS R8, [R2+0x18] ;  /* 0x0000180002087984 */ /* 0x000e280000000800 */
        /* <DEDUP_REMOVED lines=47> */
.L_x_399:
        /* <DEDUP_REMOVED lines=11> */
.L_x_400:
        /* <DEDUP_REMOVED lines=97> */
.L_x_389:
[----:B0-----:R-:W-:Y:S05]  /*2060*/  BSYNC B0 ;  /* 0x0000000000007941 */ /* 0x001fea0003800000 */
.L_x_388:
[----:B------:R-:W-:Y:S01]  /*2070*/  WARPSYNC 0xffffffff ;  /* 0xffffffff00007948 */ /* 0x000fe20003800000 */
[----:B------:R-:W-:Y:S01]  /*2080*/  BAR.SYNC.DEFER_BLOCKING 0x0 ;  /* 0x0000000000007b1d */ /* 0x000fe20000010000 */
[----:B------:R-:W-:-:S02]  /*2090*/  ISETP.GT.AND P0, PT, R0, c[0x0][0x180], PT ;  /* 0x0000600000007a0c */ /* 0x000fc40003f04270 */
[----:B------:R-:W-:-:S03]  /*20a0*/  ISETP.NE.AND P1, PT, R0, c[0x0][0x180], PT ;  /* 0x0000600000007a0c */ /* 0x000fc60003f25270 */
[----:B------:R-:W-:Y:S08]  /*20b0*/  BSSY B0, `(.L_x_392) ;  /* 0x00000ae000007945 */ /* 0x000ff00003800000 */
[----:B----4-:R-:W-:Y:S02]  /*20c0*/  @!P0 IMAD.IADD R8, R5, 0x1, R0 ;  /* 0x0000000105088824 */ /* 0x010fe400078e0200 */
        /* <DEDUP_REMOVED lines=57> */
.L_x_396:
        /* <DEDUP_REMOVED lines=20> */
.L_x_395:
[----:B------:R-:W-:Y:S05]  /*25a0*/  BSYNC B1 ;  /* 0x0000000000017941 */ /* 0x000fea0003800000 */
.L_x_394:
        /* <DEDUP_REMOVED lines=10> */
.L_x_397:
        /* <DEDUP_REMOVED lines=84> */
.L_x_393:
[----:B------:R-:W-:Y:S05]  /*2b90*/  BSYNC B0 ;  /* 0x0000000000007941 */ /* 0x000fea0003800000 */
.L_x_392:
        /* <DEDUP_REMOVED lines=36> */
.L_x_398:
        /* <DEDUP_REMOVED lines=11> */
.L_x_390:
[----:B------:R-:W-:Y:S01]  /*2e90*/  IMAD.MOV.U32 R10, RZ, RZ, R19 ;  /* 0x000000ffff0a7224 */ /* 0x000fe200078e0013 */
[----:B------:R-:W-:Y:S01]  /*2ea0*/  MOV R8, 0x2ef0 ;  /* 0x00002ef000087802 */ /* 0x000fe20000000f00 */
[----:B------:R-:W-:Y:S02]  /*2eb0*/  IMAD.MOV.U32 R15, RZ, RZ, 0x1 ;  /* 0x00000001ff0f7424 */ /* 0x000fe400078e00ff */
[----:B------:R-:W-:Y:S02]  /*2ec0*/  IMAD.MOV.U32 R4, RZ, RZ, RZ ;  /* 0x000000ffff047224 */ /* 0x000fe400078e00ff */
[----:B------:R-:W-:Y:S02]  /*2ed0*/  IMAD.MOV.U32 R17, RZ, RZ, -0x1 ;  /* 0xffffffffff117424 */ /* 0x000fe400078e00ff */
[----:B------:R-:W-:Y:S05]  /*2ee0*/  CALL.REL.NOINC `($__internal_11_$__cuda_sm70_shflsync_up_p) ;  /* 0x0000069000007944 */ /* 0x000fea0003c00000 */
[----:B------:R-:W-:Y:S01]  /*2ef0*/  ISETP.EQ.U32.AND P0, PT, R6, 0x1, PT ;  /* 0x000000010600780c */ /* 0x000fe20003f02070 */
[----:B------:R-:W-:Y:S08]  /*2f00*/  BRA `(.L_x_399) ;  /* 0xffffea9000007947 */ /* 0x000ff0000383ffff */
.L_x_391:
[----:B------:R-:W-:Y:S01]  /*2f10*/  IMAD.MOV.U32 R10, RZ, RZ, R11 ;  /* 0x000000ffff0a7224 */ /* 0x000fe200078e000b */
[----:B------:R-:W-:Y:S01]  /*2f20*/  MOV R8, 0x2f70 ;  /* 0x00002f7000087802 */ /* 0x000fe20000000f00 */
[----:B------:R-:W-:Y:S02]  /*2f30*/  IMAD.MOV.U32 R15, RZ, RZ, 0x2 ;  /* 0x00000002ff0f7424 */ /* 0x000fe400078e00ff */
[----:B------:R-:W-:-:S02]  /*2f40*/  IMAD.MOV.U32 R4, RZ, RZ, RZ ;  /* 0x000000ffff047224 */ /* 0x000fc400078e00ff */
[----:B------:R-:W-:Y:S02]  /*2f50*/  IMAD.MOV.U32 R17, RZ, RZ, -0x1 ;  /* 0xffffffffff117424 */ /* 0x000fe400078e00ff */
[----:B0-----:R-:W-:Y:S05]  /*2f60*/  CALL.REL.NOINC `($__internal_11_$__cuda_sm70_shflsync_up_p) ;  /* 0x0000061000007944 */ /* 0x001fea0003c00000 */
[----:B------:R-:W-:Y:S01]  /*2f70*/  IMAD.IADD R9, R11, 0x1, R4 ;  /* 0x000000010b097824 */ /* 0x000fe200078e0204 */
[----:B------:R-:W-:Y:S01]  /*2f80*/  ISETP.NE.U32.AND P0, PT, R6, 0x1, PT ;  /* 0x000000010600780c */ /* 0x000fe20003f05070 */
[----:B------:R-:W-:Y:S01]  /*2f90*/  IMAD.MOV.U32 R15, RZ, RZ, 0x4 ;  /* 0x00000004ff0f7424 */ /* 0x000fe200078e00ff */
[----:B------:R-:W-:Y:S01]  /*2fa0*/  MOV R8, 0x2ff0 ;  /* 0x00002ff000087802 */ /* 0x000fe20000000f00 */
[----:B------:R-:W-:Y:S01]  /*2fb0*/  IMAD.MOV.U32 R17, RZ, RZ, -0x1 ;  /* 0xffffffffff117424 */ /* 0x000fe200078e00ff */
[----:B------:R-:W-:Y:S01]  /*2fc0*/  SEL R10, R9, R4, !P0 ;  /* 0x00000004090a7207 */ /* 0x000fe20004000000 */
[----:B------:R-:W-:-:S03]  /*2fd0*/  IMAD.MOV.U32 R4, RZ, RZ, RZ ;  /* 0x000000ffff047224 */ /* 0x000fc600078e00ff */
[----:B------:R-:W-:Y:S05]  /*2fe0*/  CALL.REL.NOINC `($__internal_11_$__cuda_sm70_shflsync_up_p) ;  /* 0x0000059000007944 */ /* 0x000fea0003c00000 */
        /* <DEDUP_REMOVED lines=16> */
[----:B------:R-:W-:Y:S01]  /*30f0*/  ISETP.EQ.U32.AND P0, PT, R6, 0x1, PT ;  /* 0x000000010600780c */ /* 0x000fe20003f02070 */
[----:B------:R-:W-:Y:S01]  /*3100*/  IMAD.MOV.U32 R8, RZ, RZ, R4 ;  /* 0x000000ffff087224 */ /* 0x000fe200078e0004 */
[----:B------:R-:W-:Y:S06]  /*3110*/  BRA `(.L_x_400) ;  /* 0xffffe93000007947 */ /* 0x000fec000383ffff */
        .weak           $__internal_10_$__cuda_sm20_div_u64
        .type           $__internal_10_$__cuda_sm20_div_u64,@function
        .size           $__internal_10_$__cuda_sm20_div_u64,($__internal_11_$__cuda_sm70_shflsync_up_p - $__internal_10_$__cuda_sm20_div_u64)
$__internal_10_$__cuda_sm20_div_u64:
        /* <DEDUP_REMOVED lines=69> */
[----:B------:R-:W-:Y:S06]  /*3570*/  RET.REL.NODEC R16 `(_ZN4vllm3moe32moe_lora_align_block_size_kernelIsEEvPT_PilS4_iimiiS4_S4_iS4_S4_S4_iiS4_S4_b) ;  /* 0xffffca8010007950 */ /* 0x000fec0003c3ffff */
        .weak           $__internal_11_$__cuda_sm70_shflsync_up_p
        .type           $__internal_11_$__cuda_sm70_shflsync_up_p,@function
        .size           $__internal_11_$__cuda_sm70_shflsync_up_p,(.L_x_1475 - $__internal_11_$__cuda_sm70_shflsync_up_p)
$__internal_11_$__cuda_sm70_shflsync_up_p:
[----:B------:R-:W-:Y:S04]  /*3580*/  WARPSYNC R17 ;  /* 0x0000001100007348 */ /* 0x000fe80003800000 */
[----:B------:R-:W0:Y:S01]  /*3590*/  SHFL.UP P0, R4, R10, R15, R4 ;  /* 0x0400000f0a047389 */ /* 0x000e220000000004 */
[----:B------:R-:W-:Y:S01]  /*35a0*/  IMAD.MOV.U32 R9, RZ, RZ, 0x0 ;  /* 0x00000000ff097424 */ /* 0x000fe200078e00ff */
[----:B0-----:R-:W-:-:S03]  /*35b0*/  SEL R6, RZ, 0x1, !P0 ;  /* 0x00000001ff067807 */ /* 0x001fc60004000000 */
[----:B------:R-:W-:Y:S05]  /*35c0*/  RET.REL.NODEC R8 `(_ZN4vllm3moe32moe_lora_align_block_size_kernelIsEEvPT_PilS4_iimiiS4_S4_iS4_S4_S4_iiS4_S4_b) ;  /* 0xffffca3008007950 */ /* 0x000fea0003c3ffff */
.L_x_401:
        /* <DEDUP_REMOVED lines=11> */
.L_x_1475:


//--------------------- .text._ZN4vllm3moe51moe_lora_align_block_size_small_batch_expert_kernelIsLi256EEEvPT_PilS4_iimiiS4_S4_iS4_S4_S4_S4_b --------------------------
	.section	.text._ZN4vllm3moe51moe_lora_align_block_size_small_batch_expert_kernelIsLi256EEEvPT_PilS4_iimiiS4_S4_iS4_S4_S4_S4_b,"ax",@progbits
	.sectioninfo	@"SHI_REGISTERS=34"
	.align	128
        .global         _ZN4vllm3moe51moe_lora_align_block_size_small_batch_expert_kernelIsLi256EEEvPT_PilS4_iimiiS4_S4_iS4_S4_S4_S4_b
        .type           _ZN4vllm3moe51moe_lora_align_block_size_small_batch_expert_kernelIsLi256EEEvPT_PilS4_iimiiS4_S4_iS4_S4_S4_S4_b,@function
        .size           _ZN4vllm3moe51moe_lora_align_block_size_small_batch_expert_kernelIsLi256EEEvPT_PilS4_iimiiS4_S4_iS4_S4_S4_S4_b,(.L_x_1476 - _ZN4vllm3moe51moe_lora_align_block_size_small_batch_expert_kernelIsLi256EEEvPT_PilS4_iimiiS4_S4_iS4_S4_S4_S4_b)
        .other          _ZN4vllm3moe51moe_lora_align_block_size_small_batch_expert_kernelIsLi256EEEvPT_PilS4_iimiiS4_S4_iS4_S4_S4_S4_b,@"STO_CUDA_ENTRY STV_DEFAULT"
_ZN4vllm3moe51moe_lora_align_block_size_small_batch_expert_kernelIsLi256EEEvPT_PilS4_iimiiS4_S4_iS4_S4_S4_S4_b:
.text._ZN4vllm3moe51moe_lora_align_block_size_small_batch_expert_kernelIsLi256EEEvPT_PilS4_iimiiS4_S4_iS4_S4_S4_S4_b:
        /* <DEDUP_REMOVED lines=25> */
[----:B------:R-:W-:Y:S05]  /*0190*/  CALL.REL.NOINC `($__internal_12_$__cuda_sm20_div_u64) ;  /* 0x0000456000007944 */ /* 0x000fea0003c00000 */
[----:B------:R-:W-:Y:S01]  /*01a0*/  IMAD.MOV.U32 R3, RZ, RZ, R16 ;  /* 0x000000ffff037224 */ /* 0x000fe200078e0010 */
[----:B------:R-:W-:Y:S05]  /*01b0*/  BRA `(.L_x_403) ;  /* 0x0000012000007947 */ /* 0x000fea0003800000 */
.L_x_402:
        /* <DEDUP_REMOVED lines=18> */
.L_x_403:
        /* <DEDUP_REMOVED lines=19> */
.L_x_408:
        /* <DEDUP_REMOVED lines=24> */
.L_x_407:
[----:B------:R-:W-:Y:S05]  /*0590*/  BSYNC B1 ;  /* 0x0000000000017941 */ /* 0x000fea0003800000 */
.L_x_406:
[----:B------:R-:W-:Y:S05]  /*05a0*/  @!P1 BRA `(.L_x_405) ;  /* 0x000000e000009947 */ /* 0x000fea0003800000 */
[----:B-1----:R-:W-:-:S04]  /*05b0*/  IMAD.MOV.U32 R11, RZ, RZ, 0x4 ;  /* 0x00000004ff0b7424 */ /* 0x002fc800078e00ff */
[----:B------:R-:W-:-:S05]  /*05c0*/  IMAD.WIDE R6, R2, R11, c[0x0][0x168] ;  /* 0x00005a0002067625 */ /* 0x000fca00078e020b */
.L_x_409:
        /* <DEDUP_REMOVED lines=12> */
.L_x_405:
[----:B0-----:R-:W-:Y:S05]  /*0690*/  BSYNC B0 ;  /* 0x0000000000007941 */ /* 0x001fea0003800000 */
.L_x_404:
        /* <DEDUP_REMOVED lines=29> */
.L_x_415:
        /* <DEDUP_REMOVED lines=21> */
.L_x_414:
        /* <DEDUP_REMOVED lines=14> */
.L_x_416:
[----:B------:R-:W-:-:S13]  /*0aa0*/  ISETP.NE.OR P0, PT, R10, RZ, P0 ;  /* 0x000000ff0a00720c */ /* 0x000fda0000705670 */
[----:B------:R-:W-:Y:S05]  /*0ab0*/  @!P0 BRA `(.L_x_412) ;  /* 0x0000009000008947 */ /* 0x000fea0003800000 */
.L_x_413:
        /* <DEDUP_REMOVED lines=9> */
.L_x_412:
[----:B------:R-:W-:-:S13]  /*0b50*/  ISETP.NE.AND P0, PT, R9, RZ, PT ;  /* 0x000000ff0900720c */ /* 0x000fda0003f05270 */
[----:B------:R-:W-:Y:S05]  /*0b60*/  @!P0 BRA `(.L_x_411) ;  /* 0x0000007000008947 */ /* 0x000fea0003800000 */
[----:B------:R-:W-:-:S05]  /*0b70*/  IADD3 R10, R12, UR4, RZ ;  /* 0x000000040c0a7c10 */ /* 0x000fca000fffe0ff */
[----:B------:R-:W-:-:S04]  /*0b80*/  IMAD.SHL.U32 R10, R10, 0x4, RZ ;  /* 0x000000040a0a7824 */ /* 0x000fc800078e00ff */
.L_x_417:
[----:B------:R-:W-:Y:S01]  /*0b90*/  IADD3 R9, R9, -0x1, RZ ;  /* 0xffffffff09097810 */ /* 0x000fe20007ffe0ff */
[----:B------:R1:W-:Y:S03]  /*0ba0*/  STS [R10], RZ ;  /* 0x000000ff0a007388 */ /* 0x0003e60000000800 */
[----:B------:R-:W-:Y:S02]  /*0bb0*/  ISETP.NE.AND P0, PT, R9, RZ, PT ;  /* 0x000000ff0900720c */ /* 0x000fe40003f05270 */
[----:B-1----:R-:W-:-:S11]  /*0bc0*/  IADD3 R10, R10, 0x4, RZ ;  /* 0x000000040a0a7810 */ /* 0x002fd60007ffe0ff */
[----:B------:R-:W-:Y:S05]  /*0bd0*/  @P0 BRA `(.L_x_417) ;  /* 0xffffffb000000947 */ /* 0x000fea000383ffff */
.L_x_411:
        /* <DEDUP_REMOVED lines=14> */
.L_x_427:
[----:B-1----:R-:W-:-:S04]  /*0cc0*/  LEA R22, P0, R15, c[0x0][0x160], 0x1 ;  /* 0x000058000f167a11 */ /* 0x002fc800078008ff */
[----:B0-----:R-:W-:-:S05]  /*0cd0*/  LEA.HI.X R23, R15, c[0x0][0x164], R17, 0x1, P0 ;  /* 0x000059000f177a11 */ /* 0x001fca00000f0c11 */
[----:B------:R-:W2:Y:S01]  /*0ce0*/  LDG.E.U16.CONSTANT R22, [R22.64] ;  /* 0x0000000816167981 */ /* 0x000ea2000c1e9500 */
[----:B------:R-:W-:Y:S01]  /*0cf0*/  IMAD.MOV.U32 R25, RZ, RZ, 0x4 ;  /* 0x00000004ff197424 */ /* 0x000fe200078e00ff */
[----:B--2---:R-:W-:-:S05]  /*0d00*/  PRMT R24, R22, 0x9910, RZ ;  /* 0x0000991016187816 */ /* 0x004fca00000000ff */
[----:B------:R-:W-:-:S05]  /*0d10*/  IMAD.WIDE R24, R24, R25, c[0x0][0x178] ;  /* 0x00005e0018187625 */ /* 0x000fca00078e0219 */
        /* <DEDUP_REMOVED lines=15> */
[----:B------:R-:W-:Y:S05]  /*0e10*/  CALL.REL.NOINC `($__internal_12_$__cuda_sm20_div_u64) ;  /* 0x000038e000007944 */ /* 0x000fea0003c00000 */
[----:B------:R-:W-:Y:S02]  /*0e20*/  IMAD.MOV.U32 R22, RZ, RZ, R16 ;  /* 0x000000ffff167224 */ /* 0x000fe400078e0010 */
[----:B------:R-:W-:Y:S01]  /*0e30*/  IMAD.MOV.U32 R23, RZ, RZ, R19 ;  /* 0x000000ffff177224 */ /* 0x000fe200078e0013 */
[----:B------:R-:W-:Y:S05]  /*0e40*/  BRA `(.L_x_426) ;  /* 0x0000013000007947 */ /* 0x000fea0003800000 */
.L_x_425:
        /* <DEDUP_REMOVED lines=19> */
.L_x_426:
[----:B------:R-:W-:Y:S05]  /*0f80*/  BSYNC B2 ;  /* 0x0000000000027941 */ /* 0x000fea0003800000 */
.L_x_424:
[----:B------:R-:W-:-:S05]  /*0f90*/  IADD3 R14, P0, R3, R22, RZ ;  /* 0x00000016030e7210 */ /* 0x000fca0007f1e0ff */
[----:B------:R-:W-:Y:S01]  /*0fa0*/  IMAD.X R23, R6, 0x1, R23, P0 ;  /* 0x0000000106177824 */ /* 0x000fe200000e0617 */
[----:B------:R-:W-:-:S04]  /*0fb0*/  LEA R22, P0, R14, c[0x0][0x1c8], 0x2 ;  /* 0x000072000e167a11 */ /* 0x000fc800078010ff */
[----:B------:R-:W-:-:S05]  /*0fc0*/  LEA.HI.X R23, R14, c[0x0][0x1cc], R23, 0x2, P0 ;  /* 0x000073000e177a11 */ /* 0x000fca00000f1417 */
[----:B------:R0:W5:Y:S04]  /*0fd0*/  LDG.E R22, [R22.64] ;  /* 0x0000000816167981 */ /* 0x000168000c1e1900 */
.L_x_423:
[----:B------:R-:W-:Y:S05]  /*0fe0*/  BSYNC B1 ;  /* 0x0000000000017941 */ /* 0x000fea0003800000 */
.L_x_422:
[----:B------:R-:W-:-:S05]  /*0ff0*/  IMAD.IADD R13, R13, 0x1, R12 ;  /* 0x000000010d0d7824 */ /* 0x000fca00078e020c */
[----:B------:R-:W1:Y:S02]  /*1000*/  LDS R19, [R13.X4] ;  /* 0x000000000d137984 */ /* 0x000e640000004800 */
[----:B-1---5:R-:W-:-:S05]  /*1010*/  IMAD.IADD R22, R19, 0x1, R22 ;  /* 0x0000000113167824 */ /* 0x022fca00078e0216 */
[----:B------:R1:W-:Y:S02]  /*1020*/  STS [R13.X4], R22 ;  /* 0x000000160d007388 */ /* 0x0003e40000004800 */
.L_x_421:
[----:B------:R-:W-:Y:S05]  /*1030*/  BSYNC B0 ;  /* 0x0000000000007941 */ /* 0x000fea0003800000 */
.L_x_420:
[----:B------:R-:W-:-:S05]  /*1040*/  IADD3 R15, P0, R10, R15, RZ ;  /* 0x0000000f0a0f7210 */ /* 0x000fca0007f1e0ff */
[----:B------:R-:W-:Y:S01]  /*1050*/  IMAD.X R17, RZ, RZ, R17, P0 ;  /* 0x000000ffff117224 */ /* 0x000fe200000e0611 */
[----:B------:R-:W-:-:S04]  /*1060*/  ISETP.GE.U32.AND P0, PT, R15, c[0x0][0x188], PT ;  /* 0x000062000f007a0c */ /* 0x000fc80003f06070 */
[----:B------:R-:W-:-:S13]  /*1070*/  ISETP.GE.U32.AND.EX P0, PT, R17, c[0x0][0x18c], PT, P0 ;  /* 0x0000630011007a0c */ /* 0x000fda0003f06100 */
[----:B------:R-:W-:Y:S05]  /*1080*/  @!P0 BRA `(.L_x_427) ;  /* 0xfffffc3000008947 */ /* 0x000fea000383ffff */
[----:B------:R-:W-:Y:S05]  /*1090*/  BRA `(.L_x_418) ;  /* 0x0000045000007947 */ /* 0x000fea0003800000 */
.L_x_419:
[----:B------:R-:W-:-:S04]  /*10a0*/  ISETP.NE.U32.AND P0, PT, R9, RZ, PT ;  /* 0x000000ff0900720c */ /* 0x000fc80003f05070 */
[----:B------:R-:W-:-:S13]  /*10b0*/  ISETP.NE.AND.EX P0, PT, R11, RZ, PT, P0 ;  /* 0x000000ff0b00720c */ /* 0x000fda0003f05300 */
[----:B------:R-:W-:Y:S05]  /*10c0*/  @!P0 BRA `(.L_x_428) ;  /* 0x0000033000008947 */ /* 0x000fea0003800000 */
[----:B------:R-:W-:Y:S02]  /*10d0*/  IMAD.MOV.U32 R15, RZ, RZ, R26 ;  /* 0x000000ffff0f7224 */ /* 0x000fe400078e001a */
[----:B------:R-:W-:-:S03]  /*10e0*/  IMAD.MOV.U32 R17, RZ, RZ, R5 ;  /* 0x000000ffff117224 */ /* 0x000fc600078e0005 */
.L_x_432:
[----:B------:R-:W-:-:S04]  /*10f0*/  LEA R22, P0, R15, c[0x0][0x160], 0x1 ;  /* 0x000058000f167a11 */ /* 0x000fc800078008ff */
[----:B------:R-:W-:-:S05]  /*1100*/  LEA.HI.X R23, R15, c[0x0][0x164], R17, 0x1, P0 ;  /* 0x000059000f177a11 */ /* 0x000fca00000f0c11 */
[----:B0-----:R0:W5:Y:S01]  /*1110*/  LDG.E.U16.CONSTANT R13, [R22.64] ;  /* 0x00000008160d7981 */ /* 0x001162000c1e9500 */
[----:B------:R-:W-:Y:S01]  /*1120*/  LOP3.LUT R14, R17, R18, RZ, 0xfc, !PT ;  /* 0x00000012110e7212 */ /* 0x000fe200078efcff */
[----:B------:R-:W-:Y:S03]  /*1130*/  BSSY B0, `(.L_x_429) ;  /* 0x000001c000007945 */ /* 0x000fe60003800000 */
[----:B------:R-:W-:-:S13]  /*1140*/  ISETP.NE.U32.AND P0, PT, R14, RZ, PT ;  /* 0x000000ff0e00720c */ /* 0x000fda0003f05070 */
[----:B------:R-:W-:Y:S05]  /*1150*/  @!P0 BRA `(.L_x_430) ;  /* 0x0000006000008947 */ /* 0x000fea0003800000 */
[----:B0-----:R-:W-:Y:S01]  /*1160*/  IMAD.MOV.U32 R16, RZ, RZ, c[0x0][0x1a8] ;  /* 0x00006a00ff107624 */ /* 0x001fe200078e00ff */
[----:B------:R-:W-:Y:S02]  /*1170*/  MOV R14, 0x1190 ;  /* 0x00001190000e7802 */ /* 0x000fe40000000f00 */
[----:B-----5:R-:W-:Y:S05]  /*1180*/  CALL.REL.NOINC `($__internal_12_$__cuda_sm20_div_u64) ;  /* 0x0000357000007944 */ /* 0x020fea0003c00000 */
[----:B------:R-:W-:Y:S02]  /*1190*/  IMAD.MOV.U32 R22, RZ, RZ, R16 ;  /* 0x000000ffff167224 */ /* 0x000fe400078e0010 */
[----:B------:R-:W-:Y:S01]  /*11a0*/  IMAD.MOV.U32 R23, RZ, RZ, R19 ;  /* 0x000000ffff177224 */ /* 0x000fe200078e0013 */
[----:B------:R-:W-:Y:S05]  /*11b0*/  BRA `(.L_x_431) ;  /* 0x0000013000007947 */ /* 0x000fea0003800000 */
.L_x_430:
        /* <DEDUP_REMOVED lines=19> */
.L_x_431:
[----:B------:R-:W-:Y:S05]  /*12f0*/  BSYNC B0 ;  /* 0x0000000000007941 */ /* 0x000fea0003800000 */
.L_x_429:
[----:B------:R-:W-:-:S05]  /*1300*/  IADD3 R14, P0, R3, R22, RZ ;  /* 0x00000016030e7210 */ /* 0x000fca0007f1e0ff */
[----:B------:R-:W-:Y:S01]  /*1310*/  IMAD.X R23, R6, 0x1, R23, P0 ;  /* 0x0000000106177824 */ /* 0x000fe200000e0617 */
[----:B------:R-:W-:-:S04]  /*1320*/  LEA R22, P0, R14, c[0x0][0x1c8], 0x2 ;  /* 0x000072000e167a11 */ /* 0x000fc800078010ff */
[----:B------:R-:W-:-:S06]  /*1330*/  LEA.HI.X R23, R14, c[0x0][0x1cc], R23, 0x2, P0 ;  /* 0x000073000e177a11 */ /* 0x000fcc00000f1417 */
[----:B------:R-:W2:Y:S01]  /*1340*/  LDG.E R23, [R22.64] ;  /* 0x0000000816177981 */ /* 0x000ea2000c1e1900 */
[----:B-----5:R-:W-:Y:S02]  /*1350*/  PRMT R13, R13, 0x9910, RZ ;  /* 0x000099100d0d7816 */ /* 0x020fe400000000ff */
[----:B------:R-:W-:-:S03]  /*1360*/  IADD3 R15, P0, R10, R15, RZ ;  /* 0x0000000f0a0f7210 */ /* 0x000fc60007f1e0ff */
[----:B------:R-:W-:Y:S02]  /*1370*/  IMAD.IADD R13, R13, 0x1, R12 ;  /* 0x000000010d0d7824 */ /* 0x000fe400078e020c */
[----:B------:R-:W-:Y:S01]  /*1380*/  IMAD.X R17, RZ, RZ, R17, P0 ;  /* 0x000000ffff117224 */ /* 0x000fe200000e0611 */
[----:B------:R-:W-:Y:S02]  /*1390*/  ISETP.GE.U32.AND P0, PT, R15, c[0x0][0x188], PT ;  /* 0x000062000f007a0c */ /* 0x000fe40003f06070 */
[----:B------:R-:W2:Y:S02]  /*13a0*/  LDS R14, [R13.X4] ;  /* 0x000000000d0e7984 */ /* 0x000ea40000004800 */
[----:B------:R-:W-:Y:S01]  /*13b0*/  ISETP.GE.U32.AND.EX P0, PT, R17, c[0x0][0x18c], PT, P0 ;  /* 0x0000630011007a0c */ /* 0x000fe20003f06100 */
[----:B--2---:R-:W-:-:S05]  /*13c0*/  IMAD.IADD R14, R14, 0x1, R23 ;  /* 0x000000010e0e7824 */ /* 0x004fca00078e0217 */
[----:B------:R0:W-:Y:S07]  /*13d0*/  STS [R13.X4], R14 ;  /* 0x0000000e0d007388 */ /* 0x0001ee0000004800 */
[----:B------:R-:W-:Y:S05]  /*13e0*/  @!P0 BRA `(.L_x_432) ;  /* 0xfffffd0000008947 */ /* 0x000fea000383ffff */
[----:B------:R-:W-:Y:S05]  /*13f0*/  BRA `(.L_x_418) ;  /* 0x000000f000007947 */ /* 0x000fea0003800000 */
.L_x_428:
[----:B------:R-:W-:Y:S02]  /*1400*/  IMAD.MOV.U32 R17, RZ, RZ, R26 ;  /* 0x000000ffff117224 */ /* 0x000fe400078e001a */
[----:B------:R-:W-:-:S03]  /*1410*/  IMAD.MOV.U32 R22, RZ, RZ, R5 ;  /* 0x000000ffff167224 */ /* 0x000fc600078e0005 */
.L_x_433:
[----:B------:R-:W-:-:S04]  /*1420*/  LEA R14, P0, R17, c[0x0][0x160], 0x1 ;  /* 0x00005800110e7a11 */ /* 0x000fc800078008ff */
[----:B------:R-:W-:-:S05]  /*1430*/  LEA.HI.X R15, R17, c[0x0][0x164], R22, 0x1, P0 ;  /* 0x00005900110f7a11 */ /* 0x000fca00000f0c16 */
[----:B------:R-:W2:Y:S01]  /*1440*/  LDG.E.U16.CONSTANT R14, [R14.64] ;  /* 0x000000080e0e7981 */ /* 0x000ea2000c1e9500 */
[----:B------:R-:W-:-:S05]  /*1450*/  IADD3 R17, P0, R10, R17, RZ ;  /* 0x000000110a117210 */ /* 0x000fca0007f1e0ff */
[----:B------:R-:W-:Y:S01]  /*1460*/  IMAD.X R22, RZ, RZ, R22, P0 ;  /* 0x000000ffff167224 */ /* 0x000fe200000e0616 */
[----:B------:R-:W-:-:S04]  /*1470*/  ISETP.GE.U32.AND P0, PT, R17, c[0x0][0x188], PT ;  /* 0x0000620011007a0c */ /* 0x000fc80003f06070 */
[----:B------:R-:W-:Y:S02]  /*1480*/  ISETP.GE.U32.AND.EX P0, PT, R22, c[0x0][0x18c], PT, P0 ;  /* 0x0000630016007a0c */ /* 0x000fe40003f06100 */
[----:B0-2---:R-:W-:-:S05]  /*1490*/  PRMT R13, R14, 0x9910, RZ ;  /* 0x000099100e0d7816 */ /* 0x005fca00000000ff */
[----:B------:R-:W-:-:S05]  /*14a0*/  IMAD.IADD R13, R13, 0x1, R12 ;  /* 0x000000010d0d7824 */ /* 0x000fca00078e020c */
[----:B------:R-:W0:Y:S02]  /*14b0*/  LDS R16, [R13.X4] ;  /* 0x000000000d107984 */ /* 0x000e240000004800 */
[----:B0-----:R-:W-:-:S05]  /*14c0*/  IADD3 R16, R16, 0x1, RZ ;  /* 0x0000000110107810 */ /* 0x001fca0007ffe0ff */
[----:B------:R0:W-:Y:S01]  /*14d0*/  STS [R13.X4], R16 ;  /* 0x000000100d007388 */ /* 0x0001e20000004800 */
[----:B------:R-:W-:Y:S05]  /*14e0*/  @!P0 BRA `(.L_x_433) ;  /* 0xffffff3000008947 */ /* 0x000fea000383ffff */
.L_x_418:
        /* <DEDUP_REMOVED lines=25> */
.L_x_439:
        /* <DEDUP_REMOVED lines=84> */
.L_x_438:
        /* <DEDUP_REMOVED lines=46> */
.L_x_440:
[----:B------:R-:W-:-:S13]  /*1ea0*/  ISETP.NE.OR P0, PT, R8, RZ, P0 ;  /* 0x000000ff0800720c */ /* 0x000fda0000705670 */
[----:B------:R-:W-:Y:S05]  /*1eb0*/  @!P0 BRA `(.L_x_436) ;  /* 0x0000019000008947 */ /* 0x000fea0003800000 */
.L_x_437:
[----:B------:R-:W-:Y:S02]  /*1ec0*/  IMAD.MOV.U32 R22, RZ, RZ, c[0x0][0x180] ;  /* 0x00006000ff167624 */ /* 0x000fe400078e00ff */
.L_x_441:
        /* <DEDUP_REMOVED lines=24> */
.L_x_436:
        /* <DEDUP_REMOVED lines=8> */
.L_x_442:
        /* <DEDUP_REMOVED lines=9> */
.L_x_435:
[----:B--2---:R-:W-:Y:S05]  /*2160*/  BSYNC B0 ;  /* 0x0000000000007941 */ /* 0x004fea0003800000 */
.L_x_434:
        /* <DEDUP_REMOVED lines=29> */
.L_x_447:
        /* <DEDUP_REMOVED lines=80> */
.L_x_446:
        /* <DEDUP_REMOVED lines=18> */
.L_x_448:
        /* <DEDUP_REMOVED lines=21> */
.L_x_445:
[----:B-1----:R-:W1:Y:S04]  /*2ab0*/  LDS R13, [R19.X4] ;  /* 0x00000000130d7984 */ /* 0x002e680000004800 */
[----:B-1----:R1:W-:Y:S02]  /*2ac0*/  STG.E [R20.64], R13 ;  /* 0x0000000d14007986 */ /* 0x0023e4000c101908 */
.L_x_444:
[----:B------:R-:W-:Y:S05]  /*2ad0*/  BSYNC B0 ;  /* 0x0000000000007941 */ /* 0x000fea0003800000 */
.L_x_443:
        /* <DEDUP_REMOVED lines=48> */
.L_x_453:
        /* <DEDUP_REMOVED lines=20> */
.L_x_452:
[----:B------:R-:W-:Y:S05]  /*2f20*/  BSYNC B1 ;  /* 0x0000000000017941 */ /* 0x000fea0003800000 */
.L_x_451:
        /* <DEDUP_REMOVED lines=10> */
.L_x_454:
        /* <DEDUP_REMOVED lines=85> */
.L_x_450:
[----:B------:R-:W-:Y:S05]  /*3520*/  BSYNC B0 ;  /* 0x0000000000007941 */ /* 0x000fea0003800000 */
.L_x_449:
        /* <DEDUP_REMOVED lines=34> */
.L_x_457:
        /* <DEDUP_REMOVED lines=10> */
.L_x_456:
[----:B------:R-:W-:Y:S05]  /*37f0*/  BSYNC B0 ;  /* 0x0000000000007941 */ /* 0x000fea0003800000 */
.L_x_455:
[----:B------:R-:W-:Y:S05]  /*3800*/  @P1 EXIT ;  /* 0x000000000000194d */ /* 0x000fea0003800000 */
[----:B------:R-:W-:Y:S01]  /*3810*/  ULDC.S8 UR4, c[0x0][0x1d0] ;  /* 0x0000740000047ab9 */ /* 0x000fe20000000200 */
[----:B------:R-:W-:Y:S01]  /*3820*/  IMAD R7, R26, c[0x0][0x180], R7 ;  /* 0x000060001a077a24 */ /* 0x000fe200078e0207 */
[----:B------:R-:W-:-:S13]  /*3830*/  ISETP.NE.AND P0, PT, RZ, UR4, PT ;  /* 0x00000004ff007c0c */ /* 0x000fda000bf05270 */
[----:B------:R-:W-:Y:S05]  /*3840*/  @!P0 BRA `(.L_x_458) ;  /* 0x0000048000008947 */ /* 0x000fea0003800000 */
.L_x_466:
[----:B------:R-:W-:-:S04]  /*3850*/  LEA R14, P0, R26, c[0x0][0x160], 0x1 ;  /* 0x000058001a0e7a11 */ /* 0x000fc800078008ff */
[----:B------:R-:W-:-:S05]  /*3860*/  LEA.HI.X R15, R26, c[0x0][0x164], R5, 0x1, P0 ;  /* 0x000059001a0f7a11 */ /* 0x000fca00000f0c05 */
[----:B--2---:R-:W2:Y:S01]  /*3870*/  LDG.E.U16.CONSTANT R14, [R14.64] ;  /* 0x000000080e0e7981 */ /* 0x004ea2000c1e9500 */
[----:B-1----:R-:W-:Y:S01]  /*3880*/  IMAD.MOV.U32 R13, RZ, RZ, 0x4 ;  /* 0x00000004ff0d7424 */ /* 0x002fe200078e00ff */
[----:B--2---:R-:W-:-:S05]  /*3890*/  PRMT R12, R14, 0x9910, RZ ;  /* 0x000099100e0c7816 */ /* 0x004fca00000000ff */
[----:B------:R-:W-:-:S06]  /*38a0*/  IMAD.WIDE R12, R12, R13, c[0x0][0x178] ;  /* 0x00005e000c0c7625 */ /* 0x000fcc00078e020d */
        /* <DEDUP_REMOVED lines=20> */
[----:B-12---:R-:W-:Y:S05]  /*39f0*/  CALL.REL.NOINC `($__internal_12_$__cuda_sm20_div_u64) ;  /* 0x00000d0000007944 */ /* 0x006fea0003c00000 */
[----:B------:R-:W-:Y:S02]  /*3a00*/  IMAD.MOV.U32 R14, RZ, RZ, R16 ;  /* 0x000000ffff0e7224 */ /* 0x000fe400078e0010 */
[----:B------:R-:W-:Y:S01]  /*3a10*/  IMAD.MOV.U32 R15, RZ, RZ, R19 ;  /* 0x000000ffff0f7224 */ /* 0x000fe200078e0013 */
[----:B------:R-:W-:Y:S05]  /*3a20*/  BRA `(.L_x_465) ;  /* 0x0000013000007947 */ /* 0x000fea0003800000 */
.L_x_464:
        /* <DEDUP_REMOVED lines=19> */
.L_x_465:
[----:B------:R-:W-:Y:S05]  /*3b60*/  BSYNC B2 ;  /* 0x0000000000027941 */ /* 0x000fea0003800000 */
.L_x_463:
        /* <DEDUP_REMOVED lines=8> */
.L_x_462:
[----:B0-----:R-:W-:Y:S05]  /*3bf0*/  BSYNC B1 ;  /* 0x0000000000017941 */ /* 0x001fea0003800000 */
.L_x_461:
[----:B-12---:R-:W-:Y:S01]  /*3c00*/  IADD3 R13, R13, R4, R2 ;  /* 0x000000040d0d7210 */ /* 0x006fe20007ffe002 */
[----:B------:R-:W-:Y:S01]  /*3c10*/  IMAD.MOV.U32 R12, RZ, RZ, 0x4 ;  /* 0x00000004ff0c7424 */ /* 0x000fe200078e00ff */
[----:B------:R-:W-:-:S03]  /*3c20*/  IADD3 R15, R4, 0x1, RZ ;  /* 0x00000001040f7810 */ /* 0x000fc60007ffe0ff */
[----:B------:R-:W-:Y:S02]  /*3c30*/  IMAD.WIDE R12, R13, R12, c[0x0][0x198] ;  /* 0x000066000d0c7625 */ /* 0x000fe400078e020c */
[----:B------:R0:W-:Y:S04]  /*3c40*/  STS [R0], R15 ;  /* 0x0000000f00007388 */ /* 0x0001e80000000800 */
[----:B------:R0:W-:Y:S02]  /*3c50*/  STG.E [R12.64], R26 ;  /* 0x0000001a0c007986 */ /* 0x0001e4000c101908 */
.L_x_460:
[----:B------:R-:W-:Y:S05]  /*3c60*/  BSYNC B0 ;  /* 0x0000000000007941 */ /* 0x000fea0003800000 */
.L_x_459:
[----:B0-----:R-:W-:-:S05]  /*3c70*/  IADD3 R26, P0, R10, R26, RZ ;  /* 0x0000001a0a1a7210 */ /* 0x001fca0007f1e0ff */
[----:B------:R-:W-:Y:S01]  /*3c80*/  IMAD.X R5, RZ, RZ, R5, P0 ;  /* 0x000000ffff057224 */ /* 0x000fe200000e0605 */
[----:B------:R-:W-:-:S04]  /*3c90*/  ISETP.GE.U32.AND P0, PT, R26, c[0x0][0x188], PT ;  /* 0x000062001a007a0c */ /* 0x000fc80003f06070 */
[----:B------:R-:W-:-:S13]  /*3ca0*/  ISETP.GE.U32.AND.EX P0, PT, R5, c[0x0][0x18c], PT, P0 ;  /* 0x0000630005007a0c */ /* 0x000fda0003f06100 */
[----:B------:R-:W-:Y:S05]  /*3cb0*/  @!P0 BRA `(.L_x_466) ;  /* 0xfffffb9000008947 */ /* 0x000fea000383ffff */
[----:B------:R-:W-:Y:S05]  /*3cc0*/  EXIT ;  /* 0x000000000000794d */ /* 0x000fea0003800000 */
.L_x_458:
[----:B------:R-:W-:-:S04]  /*3cd0*/  ISETP.NE.U32.AND P0, PT, R9, RZ, PT ;  /* 0x000000ff0900720c */ /* 0x000fc80003f05070 */
[----:B------:R-:W-:-:S13]  /*3ce0*/  ISETP.NE.AND.EX P0, PT, R11, RZ, PT, P0 ;  /* 0x000000ff0b00720c */ /* 0x000fda0003f05300 */
[----:B------:R-:W-:Y:S05]  /*3cf0*/  @!P0 BRA `(.L_x_467) ;  /* 0x000003c000008947 */ /* 0x000fea0003800000 */
.L_x_473:
[----:B------:R-:W-:-:S04]  /*3d00*/  LEA R8, P0, R26, c[0x0][0x160], 0x1 ;  /* 0x000058001a087a11 */ /* 0x000fc800078008ff */
[----:B------:R-:W-:-:S05]  /*3d10*/  LEA.HI.X R9, R26, c[0x0][0x164], R5, 0x1, P0 ;  /* 0x000059001a097a11 */ /* 0x000fca00000f0c05 */
[----:B-----5:R0:W5:Y:S01]  /*3d20*/  LDG.E.U16.CONSTANT R0, [R8.64] ;  /* 0x0000000808007981 */ /* 0x020162000c1e9500 */
        /* <DEDUP_REMOVED lines=8> */
[----:B-----5:R-:W-:Y:S05]  /*3db0*/  CALL.REL.NOINC `($__internal_12_$__cuda_sm20_div_u64) ;  /* 0x0000094000007944 */ /* 0x020fea0003c00000 */
[----:B------:R-:W-:Y:S02]  /*3dc0*/  IMAD.MOV.U32 R8, RZ, RZ, R16 ;  /* 0x000000ffff087224 */ /* 0x000fe400078e0010 */
[----:B------:R-:W-:Y:S01]  /*3dd0*/  IMAD.MOV.U32 R9, RZ, RZ, R19 ;  /* 0x000000ffff097224 */ /* 0x000fe200078e0013 */
[----:B------:R-:W-:Y:S05]  /*3de0*/  BRA `(.L_x_470) ;  /* 0x0000013000007947 */ /* 0x000fea0003800000 */
.L_x_469:
        /* <DEDUP_REMOVED lines=19> */
.L_x_470:
[----:B------:R-:W-:Y:S05]  /*3f20*/  BSYNC B0 ;  /* 0x0000000000007941 */ /* 0x000fea0003800000 */
.L_x_468:
        /* <DEDUP_REMOVED lines=8> */
[----:B-----5:R-:W-:Y:S01]  /*3fb0*/  PRMT R0, R0, 0x9910, RZ ;  /* 0x0000991000007816 */ /* 0x020fe200000000ff */
[----:B------:R-:W-:-:S04]  /*3fc0*/  IMAD.MOV.U32 R13, RZ, RZ, 0x4 ;  /* 0x00000004ff0d7424 */ /* 0x000fc800078e00ff */
[----:B------:R-:W-:Y:S02]  /*3fd0*/  IMAD.IADD R4, R0, 0x1, R7 ;  /* 0x0000000100047824 */ /* 0x000fe400078e0207 */
[----:B------:R-:W-:Y:S04]  /*3fe0*/  LDS R0, [R0.X4] ;  /* 0x0000000000007984 */ /* 0x000fe80000004800 */
[----:B------:R-:W0:Y:S02]  /*3ff0*/  LDS R9, [R4.X4] ;  /* 0x0000000004097984 */ /* 0x000e240000004800 */
[----:B0-----:R-:W-:Y:S02]  /*4000*/  IADD3 R8, R0, R9, R2 ;  /* 0x0000000900087210 */ /* 0x001fe40007ffe002 */
[----:B------:R-:W-:-:S03]  /*4010*/  IADD3 R11, R9, 0x1, RZ ;  /* 0x00000001090b7810 */ /* 0x000fc60007ffe0ff */
[----:B------:R-:W-:Y:S02]  /*4020*/  IMAD.WIDE R8, R8, R13, c[0x0][0x198] ;  /* 0x0000660008087625 */ /* 0x000fe400078e020d */
[----:B------:R0:W-:Y:S04]  /*4030*/  STS [R4.X4], R11 ;  /* 0x0000000b04007388 */ /* 0x0001e80000004800 */
[----:B------:R0:W-:Y:S02]  /*4040*/  STG.E [R8.64], R26 ;  /* 0x0000001a08007986 */ /* 0x0001e4000c101908 */
.L_x_472:
[----:B------:R-:W-:Y:S05]  /*4050*/  BSYNC B0 ;  /* 0x0000000000007941 */ /* 0x000fea0003800000 */
.L_x_471:
[----:B0-----:R-:W-:-:S05]  /*4060*/  IADD3 R26, P0, R10, R26, RZ ;  /* 0x0000001a0a1a7210 */ /* 0x001fca0007f1e0ff */
[----:B------:R-:W-:Y:S01]  /*4070*/  IMAD.X R5, RZ, RZ, R5, P0 ;  /* 0x000000ffff057224 */ /* 0x000fe200000e0605 */
[----:B------:R-:W-:-:S04]  /*4080*/  ISETP.GE.U32.AND P0, PT, R26, c[0x0][0x188], PT ;  /* 0x000062001a007a0c */ /* 0x000fc80003f06070 */
[----:B------:R-:W-:-:S13]  /*4090*/  ISETP.GE.U32.AND.EX P0, PT, R5, c[0x0][0x18c], PT, P0 ;  /* 0x0000630005007a0c */ /* 0x000fda0003f06100 */
[----:B------:R-:W-:Y:S05]  /*40a0*/  @!P0 BRA `(.L_x_473) ;  /* 0xfffffc5000008947 */ /* 0x000fea000383ffff */
[----:B------:R-:W-:Y:S05]  /*40b0*/  EXIT ;  /* 0x000000000000794d */ /* 0x000fea0003800000 */
.L_x_467:
[----:B------:R-:W-:-:S04]  /*40c0*/  LEA R12, P0, R26, c[0x0][0x160], 0x1 ;  /* 0x000058001a0c7a11 */ /* 0x000fc800078008ff */
[----:B------:R-:W-:-:S05]  /*40d0*/  LEA.HI.X R13, R26, c[0x0][0x164], R5, 0x1, P0 ;  /* 0x000059001a0d7a11 */ /* 0x000fca00000f0c05 */
[----:B------:R-:W2:Y:S01]  /*40e0*/  LDG.E.U16.CONSTANT R12, [R12.64] ;  /* 0x000000080c0c7981 */ /* 0x000ea2000c1e9500 */
[----:B------:R-:W-:Y:S01]  /*40f0*/  IMAD.MOV.U32 R11, RZ, RZ, 0x4 ;  /* 0x00000004ff0b7424 */ /* 0x000fe200078e00ff */
[----:B--2---:R-:W-:-:S05]  /*4100*/  PRMT R0, R12, 0x9910, RZ ;  /* 0x000099100c007816 */ /* 0x004fca00000000ff */
[----:B------:R-:W-:Y:S02]  /*4110*/  IMAD.IADD R3, R0, 0x1, R7 ;  /* 0x0000000100037824 */ /* 0x000fe400078e0207 */
[----:B------:R-:W-:Y:S04]  /*4120*/  LDS R0, [R0.X4] ;  /* 0x0000000000007984 */ /* 0x000fe80000004800 */
[----:B------:R-:W0:Y:S02]  /*4130*/  LDS R9, [R3.X4] ;  /* 0x0000000003097984 */ /* 0x000e240000004800 */
[----:B0-----:R-:W-:Y:S02]  /*4140*/  IADD3 R8, R0, R9, R2 ;  /* 0x0000000900087210 */ /* 0x001fe40007ffe002 */
        /* <DEDUP_REMOVED lines=10> */
.L_x_410:
        /* <DEDUP_REMOVED lines=22> */
.L_x_476:
[----:B------:R-:W-:Y:S05]  /*4350*/  BSYNC B0 ;  /* 0x0000000000007941 */ /* 0x000fea0003800000 */
.L_x_475:
        /* <DEDUP_REMOVED lines=12> */
.L_x_479:
        /* <DEDUP_REMOVED lines=13> */
.L_x_478:
[----:B------:R-:W-:Y:S05]  /*44f0*/  BSYNC B0 ;  /* 0x0000000000007941 */ /* 0x000fea0003800000 */
.L_x_477:
        /* <DEDUP_REMOVED lines=18> */
.L_x_481:
[----:B------:R-:W-:Y:S05]  /*4620*/  BSYNC B0 ;  /* 0x0000000000007941 */ /* 0x000fea0003800000 */
.L_x_480:
        /* <DEDUP_REMOVED lines=8> */
.L_x_474:
[----:B------:R-:W-:Y:S01]  /*46b0*/  WARPSYNC 0xffffffff ;  /* 0xffffffff00007948 */ /* 0x000fe20003800000 */
[----:B------:R-:W-:Y:S06]  /*46c0*/  BAR.SYNC.DEFER_BLOCKING 0x0 ;  /* 0x0000000000007b1d */ /* 0x000fec0000010000 */
[----:B------:R-:W-:Y:S06]  /*46d0*/  BAR.SYNC.DEFER_BLOCKING 0x0 ;  /* 0x0000000000007b1d */ /* 0x000fec0000010000 */
[----:B------:R-:W-:Y:S06]  /*46e0*/  BAR.SYNC.DEFER_BLOCKING 0x0 ;  /* 0x0000000000007b1d */ /* 0x000fec0000010000 */
[----:B------:R-:W-:Y:S05]  /*46f0*/  EXIT ;  /* 0x000000000000794d */ /* 0x000fea0003800000 */
        .weak           $__internal_12_$__cuda_sm20_div_u64
        .type           $__internal_12_$__cuda_sm20_div_u64,@function
        .size           $__internal_12_$__cuda_sm20_div_u64,(.L_x_1476 - $__internal_12_$__cuda_sm20_div_u64)
$__internal_12_$__cuda_sm20_div_u64:
        /* <DEDUP_REMOVED lines=69> */
[----:B------:R-:W-:Y:S06]  /*4b50*/  RET.REL.NODEC R22 `(_ZN4vllm3moe51moe_lora_align_block_size_small_batch_expert_kernelIsLi256EEEvPT_PilS4_iimiiS4_S4_iS4_S4_S4_S4_b) ;  /* 0xffffb4a016007950 */ /* 0x000fec0003c3ffff */
.L_x_482:
        /* <DEDUP_REMOVED lines=10> */
.L_x_1476:


//--------------------- .text._ZN4vllm3moe40lora_count_and_sort_expert_tokens_kernelIaEEvPKT_PiS5_S5_miiiS5_S5_b --------------------------
	.section	.text._ZN4vllm3moe40lora_count_and_sort_expert_tokens_kernelIaEEvPKT_PiS5_S5_miiiS5_S5_b,"ax",@progbits
	.sectioninfo	@"SHI_REGISTERS=24"
	.align	128
        .global         _ZN4vllm3moe40lora_count_and_sort_expert_tokens_kernelIaEEvPKT_PiS5_S5_miiiS5_S5_b
        .type           _ZN4vllm3moe40lora_count_and_sort_expert_tokens_kernelIaEEvPKT_PiS5_S5_miiiS5_S5_b,@function
        .size           _ZN4vllm3moe40lora_count_and_sort_expert_tokens_kernelIaEEvPKT_PiS5_S5_miiiS5_S5_b,(.L_x_1477 - _ZN4vllm3moe40lora_count_and_sort_expert_tokens_kernelIaEEvPKT_PiS5_S5_miiiS5_S5_b)
        .other          _ZN4vllm3moe40lora_count_and_sort_expert_tokens_kernelIaEEvPKT_PiS5_S5_miiiS5_S5_b,@"STO_CUDA_ENTRY STV_DEFAULT"
_ZN4vllm3moe40lora_count_and_sort_expert_tokens_kernelIaEEvPKT_PiS5_S5_miiiS5_S5_b:
.text._ZN4vllm3moe40lora_count_and_sort_expert_tokens_kernelIaEEvPKT_PiS5_S5_miiiS5_S5_b:
        /* <DEDUP_REMOVED lines=16> */
[----:B------:R-:W-:Y:S05]  /*0100*/  CALL.REL.NOINC `($__internal_13_$__cuda_sm20_div_u64) ;  /* 0x00000c5000007944 */ /* 0x000fea0003c00000 */
[----:B------:R-:W-:Y:S01]  /*0110*/  IMAD.MOV.U32 R3, RZ, RZ, R9 ;  /* 0x000000ffff037224 */ /* 0x000fe200078e0009 */
[----:B------:R-:W-:Y:S05]  /*0120*/  BRA `(.L_x_484) ;  /* 0x0000012000007947 */ /* 0x000fea0003800000 */
.L_x_483:
        /* <DEDUP_REMOVED lines=18> */
.L_x_484:
        /* <DEDUP_REMOVED lines=20> */
.L_x_493:
[----:B------:R-:W-:-:S04]  /*0390*/  IADD3 R8, P0, R4, c[0x0][0x160], RZ ;  /* 0x0000580004087a10 */ /* 0x000fc80007f1e0ff */
[----:B------:R-:W-:-:S05]  /*03a0*/  IADD3.X R9, R5, c[0x0][0x164], RZ, P0, !PT ;  /* 0x0000590005097a10 */ /* 0x000fca00007fe4ff */
[----:B------:R-:W2:Y:S01]  /*03b0*/  LDG.E.U8.CONSTANT R8, [R8.64] ;  /* 0x0000000808087981 */ /* 0x000ea2000c1e9100 */
        /* <DEDUP_REMOVED lines=20> */
[----:B------:R-:W-:Y:S05]  /*0500*/  CALL.REL.NOINC `($__internal_13_$__cuda_sm20_div_u64) ;  /* 0x0000085000007944 */ /* 0x000fea0003c00000 */
[----:B------:R-:W-:Y:S01]  /*0510*/  MOV R10, R9 ;  /* 0x00000009000a7202 */ /* 0x000fe20000000f00 */
[----:B------:R-:W-:Y:S01]  /*0520*/  IMAD.MOV.U32 R11, RZ, RZ, R12 ;  /* 0x000000ffff0b7224 */ /* 0x000fe200078e000c */
[----:B------:R-:W-:Y:S05]  /*0530*/  BRA `(.L_x_492) ;  /* 0x0000013000007947 */ /* 0x000fea0003800000 */
.L_x_491:
        /* <DEDUP_REMOVED lines=19> */
.L_x_492:
[----:B------:R-:W-:Y:S05]  /*0670*/  BSYNC B2 ;  /* 0x0000000000027941 */ /* 0x000fea0003800000 */
.L_x_490:
        /* <DEDUP_REMOVED lines=8> */
.L_x_489:
[----:B------:R-:W-:Y:S05]  /*0700*/  BSYNC B1 ;  /* 0x0000000000017941 */ /* 0x000fea0003800000 */
.L_x_488:
        /* <DEDUP_REMOVED lines=8> */
.L_x_487:
[----:B------:R-:W-:Y:S05]  /*0790*/  BSYNC B0 ;  /* 0x0000000000007941 */ /* 0x000fea0003800000 */
.L_x_486:
[----:B0-----:R-:W-:-:S05]  /*07a0*/  IADD3 R4, P0, R4, UR5, RZ ;  /* 0x0000000504047c10 */ /* 0x001fca000ff1e0ff */
[----:B------:R-:W-:Y:S01]  /*07b0*/  IMAD.X R5, RZ, RZ, R5, P0 ;  /* 0x000000ffff057224 */ /* 0x000fe200000e0605 */
[----:B------:R-:W-:-:S04]  /*07c0*/  ISETP.GE.U32.AND P0, PT, R4, c[0x0][0x180], PT ;  /* 0x0000600004007a0c */ /* 0x000fc80003f06070 */
[----:B------:R-:W-:-:S13]  /*07d0*/  ISETP.GE.U32.AND.EX P0, PT, R5, c[0x0][0x184], PT, P0 ;  /* 0x0000610005007a0c */ /* 0x000fda0003f06100 */
[----:B------:R-:W-:Y:S05]  /*07e0*/  @!P0 BRA `(.L_x_493) ;  /* 0xfffffba000008947 */ /* 0x000fea000383ffff */
[----:B------:R-:W-:Y:S05]  /*07f0*/  EXIT ;  /* 0x000000000000794d */ /* 0x000fea0003800000 */
.L_x_485:
[----:B------:R-:W-:-:S04]  /*0800*/  ISETP.NE.U32.AND P0, PT, R16, RZ, PT ;  /* 0x000000ff1000720c */ /* 0x000fc80003f05070 */
[----:B------:R-:W-:-:S13]  /*0810*/  ISETP.NE.AND.EX P0, PT, R17, RZ, PT, P0 ;  /* 0x000000ff1100720c */ /* 0x000fda0003f05300 */
[----:B------:R-:W-:Y:S05]  /*0820*/  @!P0 BRA `(.L_x_494) ;  /* 0x000003c000008947 */ /* 0x000fea0003800000 */
.L_x_500:
        /* <DEDUP_REMOVED lines=14> */
[----:B------:R-:W-:Y:S05]  /*0910*/  CALL.REL.NOINC `($__internal_13_$__cuda_sm20_div_u64) ;  /* 0x0000044000007944 */ /* 0x000fea0003c00000 */
[----:B------:R-:W-:Y:S02]  /*0920*/  IMAD.MOV.U32 R10, RZ, RZ, R9 ;  /* 0x000000ffff0a7224 */ /* 0x000fe400078e0009 */
[----:B------:R-:W-:Y:S01]  /*0930*/  IMAD.MOV.U32 R11, RZ, RZ, R12 ;  /* 0x000000ffff0b7224 */ /* 0x000fe200078e000c */
[----:B------:R-:W-:Y:S05]  /*0940*/  BRA `(.L_x_499) ;  /* 0x0000013000007947 */ /* 0x000fea0003800000 */
.L_x_498:
        /* <DEDUP_REMOVED lines=19> */
.L_x_499:
[----:B------:R-:W-:Y:S05]  /*0a80*/  BSYNC B1 ;  /* 0x0000000000017941 */ /* 0x000fea0003800000 */
.L_x_497:
        /* <DEDUP_REMOVED lines=15> */
.L_x_496:
[----:B------:R-:W-:Y:S05]  /*0b80*/  BSYNC B0 ;  /* 0x0000000000007941 */ /* 0x000fea0003800000 */
.L_x_495:
[----:B0-----:R-:W-:-:S04]  /*0b90*/  IADD3 R4, P0, R4, UR5, RZ ;  /* 0x0000000504047c10 */ /* 0x001fc8000ff1e0ff */
[----:B------:R-:W-:Y:S02]  /*0ba0*/  IADD3.X R5, RZ, R5, RZ, P0, !PT ;  /* 0x00000005ff057210 */ /* 0x000fe400007fe4ff */
[----:B------:R-:W-:-:S04]  /*0bb0*/  ISETP.GE.U32.AND P0, PT, R4, c[0x0][0x180], PT ;  /* 0x0000600004007a0c */ /* 0x000fc80003f06070 */
[----:B------:R-:W-:-:S13]  /*0bc0*/  ISETP.GE.U32.AND.EX P0, PT, R5, c[0x0][0x184], PT, P0 ;  /* 0x0000610005007a0c */ /* 0x000fda0003f06100 */
[----:B------:R-:W-:Y:S05]  /*0bd0*/  @!P0 BRA `(.L_x_500) ;  /* 0xfffffc5000008947 */ /* 0x000fea000383ffff */
[----:B------:R-:W-:Y:S05]  /*0be0*/  EXIT ;  /* 0x000000000000794d */ /* 0x000fea0003800000 */
.L_x_494:
        /* <DEDUP_REMOVED lines=16> */
.L_x_502:
[----:B------:R-:W-:Y:S05]  /*0cf0*/  BSYNC B0 ;  /* 0x0000000000007941 */ /* 0x000fea0003800000 */
.L_x_501:
[----:B0-----:R-:W-:-:S05]  /*0d00*/  IADD3 R4, P0, R4, UR5, RZ ;  /* 0x0000000504047c10 */ /* 0x001fca000ff1e0ff */
[----:B------:R-:W-:Y:S01]  /*0d10*/  IMAD.X R5, RZ, RZ, R5, P0 ;  /* 0x000000ffff057224 */ /* 0x000fe200000e0605 */
[----:B------:R-:W-:-:S04]  /*0d20*/  ISETP.GE.U32.AND P0, PT, R4, c[0x0][0x180], PT ;  /* 0x0000600004007a0c */ /* 0x000fc80003f06070 */
[----:B------:R-:W-:-:S13]  /*0d30*/  ISETP.GE.U32.AND.EX P0, PT, R5, c[0x0][0x184], PT, P0 ;  /* 0x0000610005007a0c */ /* 0x000fda0003f06100 */
[----:B------:R-:W-:Y:S05]  /*0d40*/  @!P0 BRA `(.L_x_494) ;  /* 0xfffffea000008947 */ /* 0x000fea000383ffff */
[----:B------:R-:W-:Y:S05]  /*0d50*/  EXIT ;  /* 0x000000000000794d */ /* 0x000fea0003800000 */
        .weak           $__internal_13_$__cuda_sm20_div_u64
        .type           $__internal_13_$__cuda_sm20_div_u64,@function
        .size           $__internal_13_$__cuda_sm20_div_u64,(.L_x_1477 - $__internal_13_$__cuda_sm20_div_u64)
$__internal_13_$__cuda_sm20_div_u64:
        /* <DEDUP_REMOVED lines=67> */
[----:B------:R-:W-:Y:S06]  /*1190*/  RET.REL.NODEC R10 `(_ZN4vllm3moe40lora_count_and_sort_expert_tokens_kernelIaEEvPKT_PiS5_S5_miiiS5_S5_b) ;  /* 0xffffee600a007950 */ /* 0x000fec0003c3ffff */
.L_x_503:
        /* <DEDUP_REMOVED lines=14> */
.L_x_1477:


//--------------------- .text._ZN4vllm3moe32moe_lora_align_block_size_kernelIaEEvPT_PilS4_iimiiS4_S4_iS4_S4_S4_iiS4_S4_b --------------------------
	.section	.text._ZN4vllm3moe32moe_lora_align_block_size_kernelIaEEvPT_PilS4_iimiiS4_S4_iS4_S4_S4_iiS4_S4_b,"ax",@progbits
	.sectioninfo	@"SHI_REGISTERS=32"
	.align	128
        .global         _ZN4vllm3moe32moe_lora_align_block_size_kernelIaEEvPT_PilS4_iimiiS4_S4_iS4_S4_S4_iiS4_S4_b
        .type           _ZN4vllm3moe32moe_lora_align_block_size_kernelIaEEvPT_PilS4_iimiiS4_S4_iS4_S4_S4_iiS4_S4_b,@function
        .size           _ZN4vllm3moe32moe_lora_align_block_size_kernelIaEEvPT_PilS4_iimiiS4_S4_iS4_S4_S4_iiS4_S4_b,(.L_x_1479 - _ZN4vllm3moe32moe_lora_align_block_size_kernelIaEEvPT_PilS4_iimiiS4_S4_iS4_S4_S4_iiS4_S4_b)
        .other          _ZN4vllm3moe32moe_lora_align_block_size_kernelIaEEvPT_PilS4_iimiiS4_S4_iS4_S4_S4_iiS4_S4_b,@"STO_CUDA_ENTRY STV_DEFAULT"
_ZN4vllm3moe32moe_lora_align_block_size_kernelIaEEvPT_PilS4_iimiiS4_S4_iS4_S4_S4_iiS4_S4_b:
.text._ZN4vllm3moe32moe_lora_align_block_size_kernelIaEEvPT_PilS4_iimiiS4_S4_iS4_S4_S4_iiS4_S4_b:
        /* <DEDUP_REMOVED lines=26> */
[----:B------:R-:W-:Y:S05]  /*01a0*/  CALL.REL.NOINC `($__internal_14_$__cuda_sm20_div_u64) ;  /* 0x00002f7000007944 */ /* 0x000fea0003c00000 */
[----:B------:R-:W-:Y:S01]  /*01b0*/  IMAD.MOV.U32 R4, RZ, RZ, R8 ;  /* 0x000000ffff047224 */ /* 0x000fe200078e0008 */
[----:B------:R-:W-:Y:S05]  /*01c0*/  BRA `(.L_x_505) ;  /* 0x0000012000007947 */ /* 0x000fea0003800000 */
.L_x_504:
        /* <DEDUP_REMOVED lines=18> */
.L_x_505:
        /* <DEDUP_REMOVED lines=19> */
.L_x_510:
        /* <DEDUP_REMOVED lines=24> */
.L_x_509:
[----:B------:R-:W-:Y:S05]  /*05a0*/  BSYNC B1 ;  /* 0x0000000000017941 */ /* 0x000fea0003800000 */
.L_x_508:
[----:B------:R-:W-:Y:S05]  /*05b0*/  @!P4 BRA `(.L_x_507) ;  /* 0x000000e00000c947 */ /* 0x000fea0003800000 */
[----:B------:R-:W-:-:S04]  /*05c0*/  IMAD.MOV.U32 R16, RZ, RZ, 0x4 ;  /* 0x00000004ff107424 */ /* 0x000fc800078e00ff */
[----:B0-----:R-:W-:-:S05]  /*05d0*/  IMAD.WIDE R10, R5, R16, c[0x0][0x168] ;  /* 0x00005a00050a7625 */ /* 0x001fca00078e0210 */
.L_x_511:
        /* <DEDUP_REMOVED lines=12> */
.L_x_507:
[----:B0-----:R-:W-:Y:S05]  /*06a0*/  BSYNC B0 ;  /* 0x0000000000007941 */ /* 0x001fea0003800000 */
.L_x_506:
        /* <DEDUP_REMOVED lines=21> */
.L_x_513:
        /* <DEDUP_REMOVED lines=11> */
.L_x_512:
        /* <DEDUP_REMOVED lines=15> */
.L_x_516:
        /* <DEDUP_REMOVED lines=17> */
.L_x_515:
[----:B------:R-:W-:Y:S05]  /*0ab0*/  @!P4 BRA `(.L_x_514) ;  /* 0x000000900000c947 */ /* 0x000fea0003800000 */
[----:B------:R-:W-:-:S05]  /*0ac0*/  IMAD R6, R7, c[0x0][0x1c8], R6 ;  /* 0x0000720007067a24 */ /* 0x000fca00078e0206 */
[----:B------:R-:W-:Y:S02]  /*0ad0*/  LEA R8, R6, 0x10a0, 0x2 ;  /* 0x000010a006087811 */ /* 0x000fe400078e10ff */
.L_x_517:
[C---:B------:R-:W-:Y:S01]  /*0ae0*/  ISETP.GE.AND P0, PT, R6.reuse, c[0x0][0x1cc], PT ;  /* 0x0000730006007a0c */ /* 0x040fe20003f06270 */
[----:B------:R-:W-:Y:S01]  /*0af0*/  UIADD3 UR4, UR4, -0x1, URZ ;  /* 0xffffffff04047890 */ /* 0x000fe2000fffe03f */
[----:B------:R-:W-:-:S11]  /*0b00*/  IADD3 R6, R6, 0x1, RZ ;  /* 0x0000000106067810 */ /* 0x000fd60007ffe0ff */
[----:B------:R0:W-:Y:S01]  /*0b10*/  @!P0 STS [R8], RZ ;  /* 0x000000ff08008388 */ /* 0x0001e20000000800 */
[----:B------:R-:W-:Y:S02]  /*0b20*/  ISETP.NE.AND P0, PT, RZ, UR4, PT ;  /* 0x00000004ff007c0c */ /* 0x000fe4000bf05270 */
[----:B0-----:R-:W-:-:S11]  /*0b30*/  IADD3 R8, R8, 0x4, RZ ;  /* 0x0000000408087810 */ /* 0x001fd60007ffe0ff */
[----:B------:R-:W-:Y:S05]  /*0b40*/  @P0 BRA `(.L_x_517) ;  /* 0xffffff9000000947 */ /* 0x000fea000383ffff */
.L_x_514:
        /* <DEDUP_REMOVED lines=9> */
.L_x_527:
[----:B0-----:R-:W-:-:S04]  /*0be0*/  IADD3 R16, P0, R10, c[0x0][0x160], RZ ;  /* 0x000058000a107a10 */ /* 0x001fc80007f1e0ff */
[----:B-1----:R-:W-:-:S05]  /*0bf0*/  IADD3.X R17, R11, c[0x0][0x164], RZ, P0, !PT ;  /* 0x000059000b117a10 */ /* 0x002fca00007fe4ff */
        /* <DEDUP_REMOVED lines=22> */
[----:B------:R-:W-:Y:S05]  /*0d60*/  CALL.REL.NOINC `($__internal_14_$__cuda_sm20_div_u64) ;  /* 0x000023b000007944 */ /* 0x000fea0003c00000 */
[----:B------:R-:W-:Y:S02]  /*0d70*/  IMAD.MOV.U32 R16, RZ, RZ, R8 ;  /* 0x000000ffff107224 */ /* 0x000fe400078e0008 */
[----:B------:R-:W-:Y:S01]  /*0d80*/  IMAD.MOV.U32 R17, RZ, RZ, R19 ;  /* 0x000000ffff117224 */ /* 0x000fe200078e0013 */
[----:B------:R-:W-:Y:S05]  /*0d90*/  BRA `(.L_x_526) ;  /* 0x0000013000007947 */ /* 0x000fea0003800000 */
.L_x_525:
        /* <DEDUP_REMOVED lines=19> */
.L_x_526:
[----:B------:R-:W-:Y:S05]  /*0ed0*/  BSYNC B2 ;  /* 0x0000000000027941 */ /* 0x000fea0003800000 */
.L_x_524:
[----:B------:R-:W-:-:S05]  /*0ee0*/  IADD3 R6, P0, R2, R16, RZ ;  /* 0x0000001002067210 */ /* 0x000fca0007f1e0ff */
[----:B------:R-:W-:Y:S01]  /*0ef0*/  IMAD.X R17, R4, 0x1, R17, P0 ;  /* 0x0000000104117824 */ /* 0x000fe200000e0611 */
[----:B------:R-:W-:-:S04]  /*0f00*/  LEA R16, P0, R6, c[0x0][0x1d8], 0x2 ;  /* 0x0000760006107a11 */ /* 0x000fc800078010ff */
[----:B------:R-:W-:-:S06]  /*0f10*/  LEA.HI.X R17, R6, c[0x0][0x1dc], R17, 0x2, P0 ;  /* 0x0000770006117a11 */ /* 0x000fcc00000f1411 */
[----:B------:R0:W5:Y:S03]  /*0f20*/  LDG.E R17, [R16.64] ;  /* 0x0000000610117981 */ /* 0x000166000c1e1900 */
.L_x_523:
[----:B------:R-:W-:Y:S05]  /*0f30*/  BSYNC B1 ;  /* 0x0000000000017941 */ /* 0x000fea0003800000 */
.L_x_522:
[----:B-----5:R1:W-:Y:S02]  /*0f40*/  ATOMS.ADD RZ, [R20.X4+0x10a0], R17 ;  /* 0x0010a01114ff738c */ /* 0x0203e40000004000 */
.L_x_521:
[----:B------:R-:W-:Y:S05]  /*0f50*/  BSYNC B0 ;  /* 0x0000000000007941 */ /* 0x000fea0003800000 */
.L_x_520:
[----:B------:R-:W-:-:S05]  /*0f60*/  IADD3 R10, P0, R10, c[0x0][0x0], RZ ;  /* 0x000000000a0a7a10 */ /* 0x000fca0007f1e0ff */
[----:B------:R-:W-:Y:S01]  /*0f70*/  IMAD.X R11, RZ, RZ, R11, P0 ;  /* 0x000000ffff0b7224 */ /* 0x000fe200000e060b */
[----:B------:R-:W-:-:S04]  /*0f80*/  ISETP.GE.U32.AND P0, PT, R10, c[0x0][0x188], PT ;  /* 0x000062000a007a0c */ /* 0x000fc80003f06070 */
[----:B------:R-:W-:-:S13]  /*0f90*/  ISETP.GE.U32.AND.EX P0, PT, R11, c[0x0][0x18c], PT, P0 ;  /* 0x000063000b007a0c */ /* 0x000fda0003f06100 */
[----:B------:R-:W-:Y:S05]  /*0fa0*/  @!P0 BRA `(.L_x_527) ;  /* 0xfffffc3000008947 */ /* 0x000fea000383ffff */
[----:B------:R-:W-:Y:S05]  /*0fb0*/  BRA `(.L_x_518) ;  /* 0x0000045000007947 */ /* 0x000fea0003800000 */
.L_x_519:
[----:B------:R-:W-:-:S04]  /*0fc0*/  ISETP.NE.U32.AND P0, PT, R14, RZ, PT ;  /* 0x000000ff0e00720c */ /* 0x000fc80003f05070 */
[----:B------:R-:W-:-:S13]  /*0fd0*/  ISETP.NE.AND.EX P0, PT, R15, RZ, PT, P0 ;  /* 0x000000ff0f00720c */ /* 0x000fda0003f05300 */
[----:B------:R-:W-:Y:S05]  /*0fe0*/  @!P0 BRA `(.L_x_528) ;  /* 0x0000033000008947 */ /* 0x000fea0003800000 */
.L_x_534:
[----:B------:R-:W-:-:S04]  /*0ff0*/  IADD3 R16, P0, R10, c[0x0][0x160], RZ ;  /* 0x000058000a107a10 */ /* 0x000fc80007f1e0ff */
[----:B0-----:R-:W-:-:S05]  /*1000*/  IADD3.X R17, R11, c[0x0][0x164], RZ, P0, !PT ;  /* 0x000059000b117a10 */ /* 0x001fca00007fe4ff */
        /* <DEDUP_REMOVED lines=16> */
.L_x_532:
        /* <DEDUP_REMOVED lines=19> */
.L_x_533:
[----:B------:R-:W-:Y:S05]  /*1240*/  BSYNC B1 ;  /* 0x0000000000017941 */ /* 0x000fea0003800000 */
.L_x_531:
[----:B------:R-:W-:-:S05]  /*1250*/  IADD3 R6, P0, R2, R16, RZ ;  /* 0x0000001002067210 */ /* 0x000fca0007f1e0ff */
[----:B------:R-:W-:Y:S01]  /*1260*/  IMAD.X R17, R4, 0x1, R17, P0 ;  /* 0x0000000104117824 */ /* 0x000fe200000e0611 */
[----:B------:R-:W-:-:S04]  /*1270*/  LEA R16, P0, R6, c[0x0][0x1d8], 0x2 ;  /* 0x0000760006107a11 */ /* 0x000fc800078010ff */
[----:B------:R-:W-:-:S06]  /*1280*/  LEA.HI.X R17, R6, c[0x0][0x1dc], R17, 0x2, P0 ;  /* 0x0000770006117a11 */ /* 0x000fcc00000f1411 */
[----:B------:R-:W2:Y:S04]  /*1290*/  LDG.E R17, [R16.64] ;  /* 0x0000000610117981 */ /* 0x000ea8000c1e1900 */
[----:B--2---:R0:W-:Y:S02]  /*12a0*/  ATOMS.ADD RZ, [R14.X4+0x10a0], R17 ;  /* 0x0010a0110eff738c */ /* 0x0041e40000004000 */
.L_x_530:
[----:B------:R-:W-:Y:S05]  /*12b0*/  BSYNC B0 ;  /* 0x0000000000007941 */ /* 0x000fea0003800000 */
.L_x_529:
[----:B------:R-:W-:-:S05]  /*12c0*/  IADD3 R10, P0, R10, c[0x0][0x0], RZ ;  /* 0x000000000a0a7a10 */ /* 0x000fca0007f1e0ff */
[----:B------:R-:W-:Y:S01]  /*12d0*/  IMAD.X R11, RZ, RZ, R11, P0 ;  /* 0x000000ffff0b7224 */ /* 0x000fe200000e060b */
[----:B------:R-:W-:-:S04]  /*12e0*/  ISETP.GE.U32.AND P0, PT, R10, c[0x0][0x188], PT ;  /* 0x000062000a007a0c */ /* 0x000fc80003f06070 */
[----:B------:R-:W-:-:S13]  /*12f0*/  ISETP.GE.U32.AND.EX P0, PT, R11, c[0x0][0x18c], PT, P0 ;  /* 0x000063000b007a0c */ /* 0x000fda0003f06100 */
[----:B------:R-:W-:Y:S05]  /*1300*/  @!P0 BRA `(.L_x_534) ;  /* 0xfffffce000008947 */ /* 0x000fea000383ffff */
[----:B------:R-:W-:Y:S05]  /*1310*/  BRA `(.L_x_518) ;  /* 0x000000f000007947 */ /* 0x000fea0003800000 */
.L_x_528:
[----:B------:R-:W-:-:S04]  /*1320*/  IADD3 R8, P0, R10, c[0x0][0x160], RZ ;  /* 0x000058000a087a10 */ /* 0x000fc80007f1e0ff */
[----:B------:R-:W-:-:S05]  /*1330*/  IADD3.X R9, R11, c[0x0][0x164], RZ, P0, !PT ;  /* 0x000059000b097a10 */ /* 0x000fca00007fe4ff */
[----:B------:R-:W2:Y:S01]  /*1340*/  LDG.E.U8.CONSTANT R8, [R8.64] ;  /* 0x0000000608087981 */ /* 0x000ea2000c1e9100 */
        /* <DEDUP_REMOVED lines=10> */
.L_x_536:
[----:B------:R-:W-:Y:S05]  /*13f0*/  BSYNC B0 ;  /* 0x0000000000007941 */ /* 0x000fea0003800000 */
.L_x_535:
[----:B------:R-:W-:Y:S05]  /*1400*/  @!P0 BRA `(.L_x_528) ;  /* 0xffffff1000008947 */ /* 0x000fea000383ffff */
.L_x_518:
        /* <DEDUP_REMOVED lines=32> */
.L_x_538:
[----:B------:R-:W-:Y:S05]  /*1610*/  BSYNC B0 ;  /* 0x0000000000007941 */ /* 0x000fea0003800000 */
.L_x_537:
        /* <DEDUP_REMOVED lines=56> */
.L_x_550:
        /* <DEDUP_REMOVED lines=11> */
.L_x_551:
        /* <DEDUP_REMOVED lines=97> */
.L_x_540:
[----:B0-----:R-:W-:Y:S05]  /*2060*/  BSYNC B0 ;  /* 0x0000000000007941 */ /* 0x001fea0003800000 */
.L_x_539:
        /* <DEDUP_REMOVED lines=63> */
.L_x_547:
        /* <DEDUP_REMOVED lines=20> */
.L_x_546:
[----:B------:R-:W-:Y:S05]  /*25a0*/  BSYNC B1 ;  /* 0x0000000000017941 */ /* 0x000fea0003800000 */
.L_x_545:
        /* <DEDUP_REMOVED lines=10> */
.L_x_548:
        /* <DEDUP_REMOVED lines=84> */
.L_x_544:
[----:B------:R-:W-:Y:S05]  /*2b90*/  BSYNC B0 ;  /* 0x0000000000007941 */ /* 0x000fea0003800000 */
.L_x_543:
        /* <DEDUP_REMOVED lines=36> */
.L_x_549:
        /* <DEDUP_REMOVED lines=11> */
.L_x_541:
[----:B------:R-:W-:Y:S01]  /*2e90*/  IMAD.MOV.U32 R10, RZ, RZ, R19 ;  /* 0x000000ffff0a7224 */ /* 0x000fe200078e0013 */
[----:B------:R-:W-:Y:S01]  /*2ea0*/  MOV R8, 0x2ef0 ;  /* 0x00002ef000087802 */ /* 0x000fe20000000f00 */
[----:B------:R-:W-:Y:S02]  /*2eb0*/  IMAD.MOV.U32 R15, RZ, RZ, 0x1 ;  /* 0x00000001ff0f7424 */ /* 0x000fe400078e00ff */
[----:B------:R-:W-:Y:S02]  /*2ec0*/  IMAD.MOV.U32 R4, RZ, RZ, RZ ;  /* 0x000000ffff047224 */ /* 0x000fe400078e00ff */
[----:B------:R-:W-:Y:S02]  /*2ed0*/  IMAD.MOV.U32 R17, RZ, RZ, -0x1 ;  /* 0xffffffffff117424 */ /* 0x000fe400078e00ff */
[----:B------:R-:W-:Y:S05]  /*2ee0*/  CALL.REL.NOINC `($__internal_15_$__cuda_sm70_shflsync_up_p) ;  /* 0x0000069000007944 */ /* 0x000fea0003c00000 */
[----:B------:R-:W-:Y:S01]  /*2ef0*/  ISETP.EQ.U32.AND P0, PT, R6, 0x1, PT ;  /* 0x000000010600780c */ /* 0x000fe20003f02070 */
[----:B------:R-:W-:Y:S08]  /*2f00*/  BRA `(.L_x_550) ;  /* 0xffffea9000007947 */ /* 0x000ff0000383ffff */
.L_x_542:
[----:B------:R-:W-:Y:S01]  /*2f10*/  IMAD.MOV.U32 R10, RZ, RZ, R11 ;  /* 0x000000ffff0a7224 */ /* 0x000fe200078e000b */
[----:B------:R-:W-:Y:S01]  /*2f20*/  MOV R8, 0x2f70 ;  /* 0x00002f7000087802 */ /* 0x000fe20000000f00 */
[----:B------:R-:W-:Y:S02]  /*2f30*/  IMAD.MOV.U32 R15, RZ, RZ, 0x2 ;  /* 0x00000002ff0f7424 */ /* 0x000fe400078e00ff */
[----:B------:R-:W-:-:S02]  /*2f40*/  IMAD.MOV.U32 R4, RZ, RZ, RZ ;  /* 0x000000ffff047224 */ /* 0x000fc400078e00ff */
[----:B------:R-:W-:Y:S02]  /*2f50*/  IMAD.MOV.U32 R17, RZ, RZ, -0x1 ;  /* 0xffffffffff117424 */ /* 0x000fe400078e00ff */
[----:B0-----:R-:W-:Y:S05]  /*2f60*/  CALL.REL.NOINC `($__internal_15_$__cuda_sm70_shflsync_up_p) ;  /* 0x0000061000007944 */ /* 0x001fea0003c00000 */
[----:B------:R-:W-:Y:S01]  /*2f70*/  IMAD.IADD R9, R11, 0x1, R4 ;  /* 0x000000010b097824 */ /* 0x000fe200078e0204 */
[----:B------:R-:W-:Y:S01]  /*2f80*/  ISETP.NE.U32.AND P0, PT, R6, 0x1, PT ;  /* 0x000000010600780c */ /* 0x000fe20003f05070 */
[----:B------:R-:W-:Y:S01]  /*2f90*/  IMAD.MOV.U32 R15, RZ, RZ, 0x4 ;  /* 0x00000004ff0f7424 */ /* 0x000fe200078e00ff */
[----:B------:R-:W-:Y:S01]  /*2fa0*/  MOV R8, 0x2ff0 ;  /* 0x00002ff000087802 */ /* 0x000fe20000000f00 */
[----:B------:R-:W-:Y:S01]  /*2fb0*/  IMAD.MOV.U32 R17, RZ, RZ, -0x1 ;  /* 0xffffffffff117424 */ /* 0x000fe200078e00ff */
[----:B------:R-:W-:Y:S01]  /*2fc0*/  SEL R10, R9, R4, !P0 ;  /* 0x00000004090a7207 */ /* 0x000fe20004000000 */
[----:B------:R-:W-:-:S03]  /*2fd0*/  IMAD.MOV.U32 R4, RZ, RZ, RZ ;  /* 0x000000ffff047224 */ /* 0x000fc600078e00ff */
[----:B------:R-:W-:Y:S05]  /*2fe0*/  CALL.REL.NOINC `($__internal_15_$__cuda_sm70_shflsync_up_p) ;  /* 0x0000059000007944 */ /* 0x000fea0003c00000 */
        /* <DEDUP_REMOVED lines=16> */
[----:B------:R-:W-:Y:S01]  /*30f0*/  ISETP.EQ.U32.AND P0, PT, R6, 0x1, PT ;  /* 0x000000010600780c */ /* 0x000fe20003f02070 */
[----:B------:R-:W-:Y:S01]  /*3100*/  IMAD.MOV.U32 R8, RZ, RZ, R4 ;  /* 0x000000ffff087224 */ /* 0x000fe200078e0004 */
[----:B------:R-:W-:Y:S06]  /*3110*/  BRA `(.L_x_551) ;  /* 0xffffe93000007947 */ /* 0x000fec000383ffff */
        .weak           $__internal_14_$__cuda_sm20_div_u64
        .type           $__internal_14_$__cuda_sm20_div_u64,@function
        .size           $__internal_14_$__cuda_sm20_div_u64,($__internal_15_$__cuda_sm70_shflsync_up_p - $__internal_14_$__cuda_sm20_div_u64)
$__internal_14_$__cuda_sm20_div_u64:
        /* <DEDUP_REMOVED lines=69> */
[----:B------:R-:W-:Y:S06]  /*3570*/  RET.REL.NODEC R16 `(_ZN4vllm3moe32moe_lora_align_block_size_kernelIaEEvPT_PilS4_iimiiS4_S4_iS4_S4_S4_iiS4_S4_b) ;  /* 0xffffca8010007950 */ /* 0x000fec0003c3ffff */
        .weak           $__internal_15_$__cuda_sm70_shflsync_up_p
        .type           $__internal_15_$__cuda_sm70_shflsync_up_p,@function
        .size           $__internal_15_$__cuda_sm70_shflsync_up_p,(.L_x_1479 - $__internal_15_$__cuda_sm70_shflsync_up_p)
$__internal_15_$__cuda_sm70_shflsync_up_p:
[----:B------:R-:W-:Y:S04]  /*3580*/  WARPSYNC R17 ;  /* 0x0000001100007348 */ /* 0x000fe80003800000 */
[----:B------:R-:W0:Y:S01]  /*3590*/  SHFL.UP P0, R4, R10, R15, R4 ;  /* 0x0400000f0a047389 */ /* 0x000e220000000004 */
[----:B------:R-:W-:Y:S01]  /*35a0*/  IMAD.MOV.U32 R9, RZ, RZ, 0x0 ;  /* 0x00000000ff097424 */ /* 0x000fe200078e00ff */
[----:B0-----:R-:W-:-:S03]  /*35b0*/  SEL R6, RZ, 0x1, !P0 ;  /* 0x00000001ff067807 */ /* 0x001fc60004000000 */
[----:B------:R-:W-:Y:S05]  /*35c0*/  RET.REL.NODEC R8 `(_ZN4vllm3moe32moe_lora_align_block_size_kernelIaEEvPT_PilS4_iimiiS4_S4_iS4_S4_S4_iiS4_S4_b) ;  /* 0xffffca3008007950 */ /* 0x000fea0003c3ffff */
.L_x_552:
        /* <DEDUP_REMOVED lines=11> */
.L_x_1479:


//--------------------- .text._ZN4vllm3moe51moe_lora_align_block_size_small_batch_expert_kernelIaLi256EEEvPT_PilS4_iimiiS4_S4_iS4_S4_S4_S4_b --------------------------
	.section	.text._ZN4vllm3moe51moe_lora_align_block_size_small_batch_expert_kernelIaLi256EEEvPT_PilS4_iimiiS4_S4_iS4_S4_S4_S4_b,"ax",@progbits
	.sectioninfo	@"SHI_REGISTERS=34"
	.align	128
        .global         _ZN4vllm3moe51moe_lora_align_block_size_small_batch_expert_kernelIaLi256EEEvPT_PilS4_iimiiS4_S4_iS4_S4_S4_S4_b
        .type           _ZN4vllm3moe51moe_lora_align_block_size_small_batch_expert_kernelIaLi256EEEvPT_PilS4_iimiiS4_S4_iS4_S4_S4_S4_b,@function
        .size           _ZN4vllm3moe51moe_lora_align_block_size_small_batch_expert_kernelIaLi256EEEvPT_PilS4_iimiiS4_S4_iS4_S4_S4_S4_b,(.L_x_1480 - _ZN4vllm3moe51moe_lora_align_block_size_small_batch_expert_kernelIaLi256EEEvPT_PilS4_iimiiS4_S4_iS4_S4_S4_S4_b)
        .other          _ZN4vllm3moe51moe_lora_align_block_size_small_batch_expert_kernelIaLi256EEEvPT_PilS4_iimiiS4_S4_iS4_S4_S4_S4_b,@"STO_CUDA_ENTRY STV_DEFAULT"
_ZN4vllm3moe51moe_lora_align_block_size_small_batch_expert_kernelIaLi256EEEvPT_PilS4_iimiiS4_S4_iS4_S4_S4_S4_b:
.text._ZN4vllm3moe51moe_lora_align_block_size_small_batch_expert_kernelIaLi256EEEvPT_PilS4_iimiiS4_S4_iS4_S4_S4_S4_b:
        /* <DEDUP_REMOVED lines=25> */
[----:B------:R-:W-:Y:S05]  /*0190*/  CALL.REL.NOINC `($__internal_16_$__cuda_sm20_div_u64) ;  /* 0x0000456000007944 */ /* 0x000fea0003c00000 */
[----:B------:R-:W-:Y:S01]  /*01a0*/  IMAD.MOV.U32 R3, RZ, RZ, R16 ;  /* 0x000000ffff037224 */ /* 0x000fe200078e0010 */
[----:B------:R-:W-:Y:S05]  /*01b0*/  BRA `(.L_x_554) ;  /* 0x0000012000007947 */ /* 0x000fea0003800000 */
.L_x_553:
        /* <DEDUP_REMOVED lines=18> */
.L_x_554:
        /* <DEDUP_REMOVED lines=19> */
.L_x_559:
        /* <DEDUP_REMOVED lines=24> */
.L_x_558:
[----:B------:R-:W-:Y:S05]  /*0590*/  BSYNC B1 ;  /* 0x0000000000017941 */ /* 0x000fea0003800000 */
.L_x_557:
[----:B------:R-:W-:Y:S05]  /*05a0*/  @!P1 BRA `(.L_x_556) ;  /* 0x000000e000009947 */ /* 0x000fea0003800000 */
[----:B-1----:R-:W-:-:S04]  /*05b0*/  IMAD.MOV.U32 R11, RZ, RZ, 0x4 ;  /* 0x00000004ff0b7424 */ /* 0x002fc800078e00ff */
[----:B------:R-:W-:-:S05]  /*05c0*/  IMAD.WIDE R6, R2, R11, c[0x0][0x168] ;  /* 0x00005a0002067625 */ /* 0x000fca00078e020b */
.L_x_560:
        /* <DEDUP_REMOVED lines=12> */
.L_x_556:
[----:B0-----:R-:W-:Y:S05]  /*0690*/  BSYNC B0 ;  /* 0x0000000000007941 */ /* 0x001fea0003800000 */
.L_x_555:
        /* <DEDUP_REMOVED lines=29> */
.L_x_566:
        /* <DEDUP_REMOVED lines=21> */
.L_x_565:
        /* <DEDUP_REMOVED lines=14> */
.L_x_567:
[----:B------:R-:W-:-:S13]  /*0aa0*/  ISETP.NE.OR P0, PT, R10, RZ, P0 ;  /* 0x000000ff0a00720c */ /* 0x000fda0000705670 */
[----:B------:R-:W-:Y:S05]  /*0ab0*/  @!P0 BRA `(.L_x_563) ;  /* 0x0000009000008947 */ /* 0x000fea0003800000 */
.L_x_564:
        /* <DEDUP_REMOVED lines=9> */
.L_x_563:
[----:B------:R-:W-:-:S13]  /*0b50*/  ISETP.NE.AND P0, PT, R9, RZ, PT ;  /* 0x000000ff0900720c */ /* 0x000fda0003f05270 */
[----:B------:R-:W-:Y:S05]  /*0b60*/  @!P0 BRA `(.L_x_562) ;  /* 0x0000007000008947 */ /* 0x000fea0003800000 */
[----:B------:R-:W-:-:S05]  /*0b70*/  IADD3 R10, R12, UR4, RZ ;  /* 0x000000040c0a7c10 */ /* 0x000fca000fffe0ff */
[----:B------:R-:W-:-:S04]  /*0b80*/  IMAD.SHL.U32 R10, R10, 0x4, RZ ;  /* 0x000000040a0a7824 */ /* 0x000fc800078e00ff */
.L_x_568:
[----:B------:R-:W-:Y:S01]  /*0b90*/  IADD3 R9, R9, -0x1, RZ ;  /* 0xffffffff09097810 */ /* 0x000fe20007ffe0ff */
[----:B------:R1:W-:Y:S03]  /*0ba0*/  STS [R10], RZ ;  /* 0x000000ff0a007388 */ /* 0x0003e60000000800 */
[----:B------:R-:W-:Y:S02]  /*0bb0*/  ISETP.NE.AND P0, PT, R9, RZ, PT ;  /* 0x000000ff0900720c */ /* 0x000fe40003f05270 */
[----:B-1----:R-:W-:-:S11]  /*0bc0*/  IADD3 R10, R10, 0x4, RZ ;  /* 0x000000040a0a7810 */ /* 0x002fd60007ffe0ff */
[----:B------:R-:W-:Y:S05]  /*0bd0*/  @P0 BRA `(.L_x_568) ;  /* 0xffffffb000000947 */ /* 0x000fea000383ffff */
.L_x_562:
        /* <DEDUP_REMOVED lines=14> */
.L_x_578:
[----:B-1----:R-:W-:-:S04]  /*0cc0*/  IADD3 R22, P0, R15, c[0x0][0x160], RZ ;  /* 0x000058000f167a10 */ /* 0x002fc80007f1e0ff */
[----:B0-----:R-:W-:-:S05]  /*0cd0*/  IADD3.X R23, R17, c[0x0][0x164], RZ, P0, !PT ;  /* 0x0000590011177a10 */ /* 0x001fca00007fe4ff */
[----:B------:R-:W2:Y:S01]  /*0ce0*/  LDG.E.U8.CONSTANT R22, [R22.64] ;  /* 0x0000000816167981 */ /* 0x000ea2000c1e9100 */
        /* <DEDUP_REMOVED lines=18> */
[----:B------:R-:W-:Y:S05]  /*0e10*/  CALL.REL.NOINC `($__internal_16_$__cuda_sm20_div_u64) ;  /* 0x000038e000007944 */ /* 0x000fea0003c00000 */
[----:B------:R-:W-:Y:S02]  /*0e20*/  IMAD.MOV.U32 R22, RZ, RZ, R16 ;  /* 0x000000ffff167224 */ /* 0x000fe400078e0010 */
[----:B------:R-:W-:Y:S01]  /*0e30*/  IMAD.MOV.U32 R23, RZ, RZ, R19 ;  /* 0x000000ffff177224 */ /* 0x000fe200078e0013 */
[----:B------:R-:W-:Y:S05]  /*0e40*/  BRA `(.L_x_577) ;  /* 0x0000013000007947 */ /* 0x000fea0003800000 */
.L_x_576:
        /* <DEDUP_REMOVED lines=19> */
.L_x_577:
[----:B------:R-:W-:Y:S05]  /*0f80*/  BSYNC B2 ;  /* 0x0000000000027941 */ /* 0x000fea0003800000 */
.L_x_575:
[----:B------:R-:W-:-:S05]  /*0f90*/  IADD3 R14, P0, R3, R22, RZ ;  /* 0x00000016030e7210 */ /* 0x000fca0007f1e0ff */
[----:B------:R-:W-:Y:S01]  /*0fa0*/  IMAD.X R23, R6, 0x1, R23, P0 ;  /* 0x0000000106177824 */ /* 0x000fe200000e0617 */
[----:B------:R-:W-:-:S04]  /*0fb0*/  LEA R22, P0, R14, c[0x0][0x1c8], 0x2 ;  /* 0x000072000e167a11 */ /* 0x000fc800078010ff */
[----:B------:R-:W-:-:S05]  /*0fc0*/  LEA.HI.X R23, R14, c[0x0][0x1cc], R23, 0x2, P0 ;  /* 0x000073000e177a11 */ /* 0x000fca00000f1417 */
[----:B------:R0:W5:Y:S04]  /*0fd0*/  LDG.E R22, [R22.64] ;  /* 0x0000000816167981 */ /* 0x000168000c1e1900 */
.L_x_574:
[----:B------:R-:W-:Y:S05]  /*0fe0*/  BSYNC B1 ;  /* 0x0000000000017941 */ /* 0x000fea0003800000 */
.L_x_573:
[----:B------:R-:W-:-:S05]  /*0ff0*/  IMAD.IADD R13, R13, 0x1, R12 ;  /* 0x000000010d0d7824 */ /* 0x000fca00078e020c */
[----:B------:R-:W1:Y:S02]  /*1000*/  LDS R19, [R13.X4] ;  /* 0x000000000d137984 */ /* 0x000e640000004800 */
[----:B-1---5:R-:W-:-:S05]  /*1010*/  IMAD.IADD R22, R19, 0x1, R22 ;  /* 0x0000000113167824 */ /* 0x022fca00078e0216 */
[----:B------:R1:W-:Y:S02]  /*1020*/  STS [R13.X4], R22 ;  /* 0x000000160d007388 */ /* 0x0003e40000004800 */
.L_x_572:
[----:B------:R-:W-:Y:S05]  /*1030*/  BSYNC B0 ;  /* 0x0000000000007941 */ /* 0x000fea0003800000 */
.L_x_571:
[----:B------:R-:W-:-:S05]  /*1040*/  IADD3 R15, P0, R10, R15, RZ ;  /* 0x0000000f0a0f7210 */ /* 0x000fca0007f1e0ff */
[----:B------:R-:W-:Y:S01]  /*1050*/  IMAD.X R17, RZ, RZ, R17, P0 ;  /* 0x000000ffff117224 */ /* 0x000fe200000e0611 */
[----:B------:R-:W-:-:S04]  /*1060*/  ISETP.GE.U32.AND P0, PT, R15, c[0x0][0x188], PT ;  /* 0x000062000f007a0c */ /* 0x000fc80003f06070 */
[----:B------:R-:W-:-:S13]  /*1070*/  ISETP.GE.U32.AND.EX P0, PT, R17, c[0x0][0x18c], PT, P0 ;  /* 0x0000630011007a0c */ /* 0x000fda0003f06100 */
[----:B------:R-:W-:Y:S05]  /*1080*/  @!P0 BRA `(.L_x_578) ;  /* 0xfffffc3000008947 */ /* 0x000fea000383ffff */
[----:B------:R-:W-:Y:S05]  /*1090*/  BRA `(.L_x_569) ;  /* 0x0000045000007947 */ /* 0x000fea0003800000 */
.L_x_570:
[----:B------:R-:W-:-:S04]  /*10a0*/  ISETP.NE.U32.AND P0, PT, R9, RZ, PT ;  /* 0x000000ff0900720c */ /* 0x000fc80003f05070 */
[----:B------:R-:W-:-:S13]  /*10b0*/  ISETP.NE.AND.EX P0, PT, R11, RZ, PT, P0 ;  /* 0x000000ff0b00720c */ /* 0x000fda0003f05300 */
[----:B------:R-:W-:Y:S05]  /*10c0*/  @!P0 BRA `(.L_x_579) ;  /* 0x0000033000008947 */ /* 0x000fea0003800000 */
[----:B------:R-:W-:Y:S02]  /*10d0*/  IMAD.MOV.U32 R15, RZ, RZ, R26 ;  /* 0x000000ffff0f7224 */ /* 0x000fe400078e001a */
[----:B------:R-:W-:-:S03]  /*10e0*/  IMAD.MOV.U32 R17, RZ, RZ, R5 ;  /* 0x000000ffff117224 */ /* 0x000fc600078e0005 */
.L_x_583:
[----:B------:R-:W-:-:S04]  /*10f0*/  IADD3 R22, P0, R15, c[0x0][0x160], RZ ;  /* 0x000058000f167a10 */ /* 0x000fc80007f1e0ff */
[----:B------:R-:W-:-:S05]  /*1100*/  IADD3.X R23, R17, c[0x0][0x164], RZ, P0, !PT ;  /* 0x0000590011177a10 */ /* 0x000fca00007fe4ff */
[----:B0-----:R0:W5:Y:S01]  /*1110*/  LDG.E.U8.CONSTANT R13, [R22.64] ;  /* 0x00000008160d7981 */ /* 0x001162000c1e9100 */
[----:B------:R-:W-:Y:S01]  /*1120*/  LOP3.LUT R14, R17, R18, RZ, 0xfc, !PT ;  /* 0x00000012110e7212 */ /* 0x000fe200078efcff */
[----:B------:R-:W-:Y:S03]  /*1130*/  BSSY B0, `(.L_x_580) ;  /* 0x000001c000007945 */ /* 0x000fe60003800000 */
[----:B------:R-:W-:-:S13]  /*1140*/  ISETP.NE.U32.AND P0, PT, R14, RZ, PT ;  /* 0x000000ff0e00720c */ /* 0x000fda0003f05070 */
[----:B------:R-:W-:Y:S05]  /*1150*/  @!P0 BRA `(.L_x_581) ;  /* 0x0000006000008947 */ /* 0x000fea0003800000 */
[----:B0-----:R-:W-:Y:S01]  /*1160*/  IMAD.MOV.U32 R16, RZ, RZ, c[0x0][0x1a8] ;  /* 0x00006a00ff107624 */ /* 0x001fe200078e00ff */
[----:B------:R-:W-:Y:S02]  /*1170*/  MOV R14, 0x1190 ;  /* 0x00001190000e7802 */ /* 0x000fe40000000f00 */
[----:B-----5:R-:W-:Y:S05]  /*1180*/  CALL.REL.NOINC `($__internal_16_$__cuda_sm20_div_u64) ;  /* 0x0000357000007944 */ /* 0x020fea0003c00000 */
[----:B------:R-:W-:Y:S02]  /*1190*/  IMAD.MOV.U32 R22, RZ, RZ, R16 ;  /* 0x000000ffff167224 */ /* 0x000fe400078e0010 */
[----:B------:R-:W-:Y:S01]  /*11a0*/  IMAD.MOV.U32 R23, RZ, RZ, R19 ;  /* 0x000000ffff177224 */ /* 0x000fe200078e0013 */
[----:B------:R-:W-:Y:S05]  /*11b0*/  BRA `(.L_x_582) ;  /* 0x0000013000007947 */ /* 0x000fea0003800000 */
.L_x_581:
        /* <DEDUP_REMOVED lines=19> */
.L_x_582:
[----:B------:R-:W-:Y:S05]  /*12f0*/  BSYNC B0 ;  /* 0x0000000000007941 */ /* 0x000fea0003800000 */
.L_x_580:
        /* <DEDUP_REMOVED lines=16> */
.L_x_579:
[----:B------:R-:W-:Y:S02]  /*1400*/  IMAD.MOV.U32 R17, RZ, RZ, R26 ;  /* 0x000000ffff117224 */ /* 0x000fe400078e001a */
[----:B------:R-:W-:-:S03]  /*1410*/  IMAD.MOV.U32 R19, RZ, RZ, R5 ;  /* 0x000000ffff137224 */ /* 0x000fc600078e0005 */
.L_x_584:
[----:B------:R-:W-:-:S04]  /*1420*/  IADD3 R14, P0, R17, c[0x0][0x160], RZ ;  /* 0x00005800110e7a10 */ /* 0x000fc80007f1e0ff */
[----:B------:R-:W-:-:S05]  /*1430*/  IADD3.X R15, R19, c[0x0][0x164], RZ, P0, !PT ;  /* 0x00005900130f7a10 */ /* 0x000fca00007fe4ff */
[----:B------:R-:W2:Y:S01]  /*1440*/  LDG.E.U8.CONSTANT R14, [R14.64] ;  /* 0x000000080e0e7981 */ /* 0x000ea2000c1e9100 */
[----:B------:R-:W-:-:S04]  /*1450*/  IADD3 R17, P2, R10, R17, RZ ;  /* 0x000000110a117210 */ /* 0x000fc80007f5e0ff */
[----:B------:R-:W-:Y:S01]  /*1460*/  ISETP.GE.U32.AND P0, PT, R17, c[0x0][0x188], PT ;  /* 0x0000620011007a0c */ /* 0x000fe20003f06070 */
[----:B------:R-:W-:-:S05]  /*1470*/  IMAD.X R19, RZ, RZ, R19, P2 ;  /* 0x000000ffff137224 */ /* 0x000fca00010e0613 */
[----:B------:R-:W-:Y:S02]  /*1480*/  ISETP.GE.U32.AND.EX P0, PT, R19, c[0x0][0x18c], PT, P0 ;  /* 0x0000630013007a0c */ /* 0x000fe40003f06100 */
[----:B0-2---:R-:W-:-:S05]  /*1490*/  PRMT R13, R14, 0x8880, RZ ;  /* 0x000088800e0d7816 */ /* 0x005fca00000000ff */
[----:B------:R-:W-:-:S05]  /*14a0*/  IMAD.IADD R13, R13, 0x1, R12 ;  /* 0x000000010d0d7824 */ /* 0x000fca00078e020c */
[----:B------:R-:W0:Y:S02]  /*14b0*/  LDS R16, [R13.X4] ;  /* 0x000000000d107984 */ /* 0x000e240000004800 */
[----:B0-----:R-:W-:-:S05]  /*14c0*/  IADD3 R16, R16, 0x1, RZ ;  /* 0x0000000110107810 */ /* 0x001fca0007ffe0ff */
[----:B------:R0:W-:Y:S01]  /*14d0*/  STS [R13.X4], R16 ;  /* 0x000000100d007388 */ /* 0x0001e20000004800 */
[----:B------:R-:W-:Y:S05]  /*14e0*/  @!P0 BRA `(.L_x_584) ;  /* 0xffffff3000008947 */ /* 0x000fea000383ffff */
.L_x_569:
        /* <DEDUP_REMOVED lines=25> */
.L_x_590:
        /* <DEDUP_REMOVED lines=84> */
.L_x_589:
        /* <DEDUP_REMOVED lines=46> */
.L_x_591:
[----:B------:R-:W-:-:S13]  /*1ea0*/  ISETP.NE.OR P0, PT, R8, RZ, P0 ;  /* 0x000000ff0800720c */ /* 0x000fda0000705670 */
[----:B------:R-:W-:Y:S05]  /*1eb0*/  @!P0 BRA `(.L_x_587) ;  /* 0x0000019000008947 */ /* 0x000fea0003800000 */
.L_x_588:
[----:B------:R-:W-:Y:S02]  /*1ec0*/  IMAD.MOV.U32 R22, RZ, RZ, c[0x0][0x180] ;  /* 0x00006000ff167624 */ /* 0x000fe400078e00ff */
.L_x_592:
        /* <DEDUP_REMOVED lines=24> */
.L_x_587:
        /* <DEDUP_REMOVED lines=8> */
.L_x_593:
        /* <DEDUP_REMOVED lines=9> */
.L_x_586:
[----:B--2---:R-:W-:Y:S05]  /*2160*/  BSYNC B0 ;  /* 0x0000000000007941 */ /* 0x004fea0003800000 */
.L_x_585:
        /* <DEDUP_REMOVED lines=29> */
.L_x_598:
        /* <DEDUP_REMOVED lines=80> */
.L_x_597:
        /* <DEDUP_REMOVED lines=18> */
.L_x_599:
        /* <DEDUP_REMOVED lines=21> */
.L_x_596:
[----:B-1----:R-:W1:Y:S04]  /*2ab0*/  LDS R13, [R19.X4] ;  /* 0x00000000130d7984 */ /* 0x002e680000004800 */
[----:B-1----:R1:W-:Y:S02]  /*2ac0*/  STG.E [R20.64], R13 ;  /* 0x0000000d14007986 */ /* 0x0023e4000c101908 */
.L_x_595:
[----:B------:R-:W-:Y:S05]  /*2ad0*/  BSYNC B0 ;  /* 0x0000000000007941 */ /* 0x000fea0003800000 */
.L_x_594:
        /* <DEDUP_REMOVED lines=48> */
.L_x_604:
        /* <DEDUP_REMOVED lines=20> */
.L_x_603:
[----:B------:R-:W-:Y:S05]  /*2f20*/  BSYNC B1 ;  /* 0x0000000000017941 */ /* 0x000fea0003800000 */
.L_x_602:
        /* <DEDUP_REMOVED lines=10> */
.L_x_605:
        /* <DEDUP_REMOVED lines=85> */
.L_x_601:
[----:B------:R-:W-:Y:S05]  /*3520*/  BSYNC B0 ;  /* 0x0000000000007941 */ /* 0x000fea0003800000 */
.L_x_600:
        /* <DEDUP_REMOVED lines=34> */
.L_x_608:
        /* <DEDUP_REMOVED lines=10> */
.L_x_607:
[----:B------:R-:W-:Y:S05]  /*37f0*/  BSYNC B0 ;  /* 0x0000000000007941 */ /* 0x000fea0003800000 */
.L_x_606:
[----:B------:R-:W-:Y:S05]  /*3800*/  @P1 EXIT ;  /* 0x000000000000194d */ /* 0x000fea0003800000 */
[----:B------:R-:W-:Y:S01]  /*3810*/  ULDC.S8 UR4, c[0x0][0x1d0] ;  /* 0x0000740000047ab9 */ /* 0x000fe20000000200 */
[----:B------:R-:W-:Y:S01]  /*3820*/  IMAD R7, R26, c[0x0][0x180], R7 ;  /* 0x000060001a077a24 */ /* 0x000fe200078e0207 */
[----:B------:R-:W-:-:S13]  /*3830*/  ISETP.NE.AND P0, PT, RZ, UR4, PT ;  /* 0x00000004ff007c0c */ /* 0x000fda000bf05270 */
[----:B------:R-:W-:Y:S05]  /*3840*/  @!P0 BRA `(.L_x_609) ;  /* 0x0000048000008947 */ /* 0x000fea0003800000 */
.L_x_617:
[----:B------:R-:W-:-:S04]  /*3850*/  IADD3 R14, P0, R26, c[0x0][0x160], RZ ;  /* 0x000058001a0e7a10 */ /* 0x000fc80007f1e0ff */
[----:B------:R-:W-:-:S05]  /*3860*/  IADD3.X R15, R5, c[0x0][0x164], RZ, P0, !PT ;  /* 0x00005900050f7a10 */ /* 0x000fca00007fe4ff */
[----:B--2---:R-:W2:Y:S01]  /*3870*/  LDG.E.U8.CONSTANT R14, [R14.64] ;  /* 0x000000080e0e7981 */ /* 0x004ea2000c1e9100 */
        /* <DEDUP_REMOVED lines=23> */
[----:B-12---:R-:W-:Y:S05]  /*39f0*/  CALL.REL.NOINC `($__internal_16_$__cuda_sm20_div_u64) ;  /* 0x00000d0000007944 */ /* 0x006fea0003c00000 */
[----:B------:R-:W-:Y:S02]  /*3a00*/  IMAD.MOV.U32 R14, RZ, RZ, R16 ;  /* 0x000000ffff0e7224 */ /* 0x000fe400078e0010 */
[----:B------:R-:W-:Y:S01]  /*3a10*/  IMAD.MOV.U32 R15, RZ, RZ, R19 ;  /* 0x000000ffff0f7224 */ /* 0x000fe200078e0013 */
[----:B------:R-:W-:Y:S05]  /*3a20*/  BRA `(.L_x_616) ;  /* 0x0000013000007947 */ /* 0x000fea0003800000 */
.L_x_615:
        /* <DEDUP_REMOVED lines=19> */
.L_x_616:
[----:B------:R-:W-:Y:S05]  /*3b60*/  BSYNC B2 ;  /* 0x0000000000027941 */ /* 0x000fea0003800000 */
.L_x_614:
        /* <DEDUP_REMOVED lines=8> */
.L_x_613:
[----:B0-----:R-:W-:Y:S05]  /*3bf0*/  BSYNC B1 ;  /* 0x0000000000017941 */ /* 0x001fea0003800000 */
.L_x_612:
[----:B-12---:R-:W-:Y:S01]  /*3c00*/  IADD3 R13, R13, R4, R2 ;  /* 0x000000040d0d7210 */ /* 0x006fe20007ffe002 */
[----:B------:R-:W-:Y:S01]  /*3c10*/  IMAD.MOV.U32 R12, RZ, RZ, 0x4 ;  /* 0x00000004ff0c7424 */ /* 0x000fe200078e00ff */
[----:B------:R-:W-:-:S03]  /*3c20*/  IADD3 R15, R4, 0x1, RZ ;  /* 0x00000001040f7810 */ /* 0x000fc60007ffe0ff */
[----:B------:R-:W-:Y:S02]  /*3c30*/  IMAD.WIDE R12, R13, R12, c[0x0][0x198] ;  /* 0x000066000d0c7625 */ /* 0x000fe400078e020c */
[----:B------:R0:W-:Y:S04]  /*3c40*/  STS [R0], R15 ;  /* 0x0000000f00007388 */ /* 0x0001e80000000800 */
[----:B------:R0:W-:Y:S02]  /*3c50*/  STG.E [R12.64], R26 ;  /* 0x0000001a0c007986 */ /* 0x0001e4000c101908 */
.L_x_611:
[----:B------:R-:W-:Y:S05]  /*3c60*/  BSYNC B0 ;  /* 0x0000000000007941 */ /* 0x000fea0003800000 */
.L_x_610:
[----:B0-----:R-:W-:-:S05]  /*3c70*/  IADD3 R26, P0, R10, R26, RZ ;  /* 0x0000001a0a1a7210 */ /* 0x001fca0007f1e0ff */
[----:B------:R-:W-:Y:S01]  /*3c80*/  IMAD.X R5, RZ, RZ, R5, P0 ;  /* 0x000000ffff057224 */ /* 0x000fe200000e0605 */
[----:B------:R-:W-:-:S04]  /*3c90*/  ISETP.GE.U32.AND P0, PT, R26, c[0x0][0x188], PT ;  /* 0x000062001a007a0c */ /* 0x000fc80003f06070 */
[----:B------:R-:W-:-:S13]  /*3ca0*/  ISETP.GE.U32.AND.EX P0, PT, R5, c[0x0][0x18c], PT, P0 ;  /* 0x0000630005007a0c */ /* 0x000fda0003f06100 */
[----:B------:R-:W-:Y:S05]  /*3cb0*/  @!P0 BRA `(.L_x_617) ;  /* 0xfffffb9000008947 */ /* 0x000fea000383ffff */
[----:B------:R-:W-:Y:S05]  /*3cc0*/  EXIT ;  /* 0x000000000000794d */ /* 0x000fea0003800000 */
.L_x_609:
[----:B------:R-:W-:-:S04]  /*3cd0*/  ISETP.NE.U32.AND P0, PT, R9, RZ, PT ;  /* 0x000000ff0900720c */ /* 0x000fc80003f05070 */
[----:B------:R-:W-:-:S13]  /*3ce0*/  ISETP.NE.AND.EX P0, PT, R11, RZ, PT, P0 ;  /* 0x000000ff0b00720c */ /* 0x000fda0003f05300 */
[----:B------:R-:W-:Y:S05]  /*3cf0*/  @!P0 BRA `(.L_x_618) ;  /* 0x000003c000008947 */ /* 0x000fea0003800000 */
.L_x_624:
[----:B------:R-:W-:-:S04]  /*3d00*/  IADD3 R8, P0, R26, c[0x0][0x160], RZ ;  /* 0x000058001a087a10 */ /* 0x000fc80007f1e0ff */
[----:B------:R-:W-:-:S05]  /*3d10*/  IADD3.X R9, R5, c[0x0][0x164], RZ, P0, !PT ;  /* 0x0000590005097a10 */ /* 0x000fca00007fe4ff */
[----:B-----5:R0:W5:Y:S01]  /*3d20*/  LDG.E.U8.CONSTANT R0, [R8.64] ;  /* 0x0000000808007981 */ /* 0x020162000c1e9100 */
        /* <DEDUP_REMOVED lines=8> */
[----:B-----5:R-:W-:Y:S05]  /*3db0*/  CALL.REL.NOINC `($__internal_16_$__cuda_sm20_div_u64) ;  /* 0x0000094000007944 */ /* 0x020fea0003c00000 */
[----:B------:R-:W-:Y:S02]  /*3dc0*/  IMAD.MOV.U32 R8, RZ, RZ, R16 ;  /* 0x000000ffff087224 */ /* 0x000fe400078e0010 */
[----:B------:R-:W-:Y:S01]  /*3dd0*/  IMAD.MOV.U32 R9, RZ, RZ, R19 ;  /* 0x000000ffff097224 */ /* 0x000fe200078e0013 */
[----:B------:R-:W-:Y:S05]  /*3de0*/  BRA `(.L_x_621) ;  /* 0x0000013000007947 */ /* 0x000fea0003800000 */
.L_x_620:
        /* <DEDUP_REMOVED lines=19> */
.L_x_621:
[----:B------:R-:W-:Y:S05]  /*3f20*/  BSYNC B0 ;  /* 0x0000000000007941 */ /* 0x000fea0003800000 */
.L_x_619:
        /* <DEDUP_REMOVED lines=18> */
.L_x_623:
[----:B------:R-:W-:Y:S05]  /*4050*/  BSYNC B0 ;  /* 0x0000000000007941 */ /* 0x000fea0003800000 */
.L_x_622:
[----:B0-----:R-:W-:-:S05]  /*4060*/  IADD3 R26, P0, R10, R26, RZ ;  /* 0x0000001a0a1a7210 */ /* 0x001fca0007f1e0ff */
[----:B------:R-:W-:Y:S01]  /*4070*/  IMAD.X R5, RZ, RZ, R5, P0 ;  /* 0x000000ffff057224 */ /* 0x000fe200000e0605 */
[----:B------:R-:W-:-:S04]  /*4080*/  ISETP.GE.U32.AND P0, PT, R26, c[0x0][0x188], PT ;  /* 0x000062001a007a0c */ /* 0x000fc80003f06070 */
[----:B------:R-:W-:-:S13]  /*4090*/  ISETP.GE.U32.AND.EX P0, PT, R5, c[0x0][0x18c], PT, P0 ;  /* 0x0000630005007a0c */ /* 0x000fda0003f06100 */
[----:B------:R-:W-:Y:S05]  /*40a0*/  @!P0 BRA `(.L_x_624) ;  /* 0xfffffc5000008947 */ /* 0x000fea000383ffff */
[----:B------:R-:W-:Y:S05]  /*40b0*/  EXIT ;  /* 0x000000000000794d */ /* 0x000fea0003800000 */
.L_x_618:
[----:B------:R-:W-:-:S04]  /*40c0*/  IADD3 R12, P0, R26, c[0x0][0x160], RZ ;  /* 0x000058001a0c7a10 */ /* 0x000fc80007f1e0ff */
[----:B------:R-:W-:-:S05]  /*40d0*/  IADD3.X R13, R5, c[0x0][0x164], RZ, P0, !PT ;  /* 0x00005900050d7a10 */ /* 0x000fca00007fe4ff */
[----:B------:R-:W2:Y:S01]  /*40e0*/  LDG.E.U8.CONSTANT R12, [R12.64] ;  /* 0x000000080c0c7981 */ /* 0x000ea2000c1e9100 */
        /* <DEDUP_REMOVED lines=16> */
.L_x_561:
        /* <DEDUP_REMOVED lines=22> */
.L_x_627:
[----:B------:R-:W-:Y:S05]  /*4350*/  BSYNC B0 ;  /* 0x0000000000007941 */ /* 0x000fea0003800000 */
.L_x_626:
        /* <DEDUP_REMOVED lines=12> */
.L_x_630:
        /* <DEDUP_REMOVED lines=13> */
.L_x_629:
[----:B------:R-:W-:Y:S05]  /*44f0*/  BSYNC B0 ;  /* 0x0000000000007941 */ /* 0x000fea0003800000 */
.L_x_628:
        /* <DEDUP_REMOVED lines=18> */
.L_x_632:
[----:B------:R-:W-:Y:S05]  /*4620*/  BSYNC B0 ;  /* 0x0000000000007941 */ /* 0x000fea0003800000 */
.L_x_631:
        /* <DEDUP_REMOVED lines=8> */
.L_x_625:
[----:B------:R-:W-:Y:S01]  /*46b0*/  WARPSYNC 0xffffffff ;  /* 0xffffffff00007948 */ /* 0x000fe20003800000 */
[----:B------:R-:W-:Y:S06]  /*46c0*/  BAR.SYNC.DEFER_BLOCKING 0x0 ;  /* 0x0000000000007b1d */ /* 0x000fec0000010000 */
[----:B------:R-:W-:Y:S06]  /*46d0*/  BAR.SYNC.DEFER_BLOCKING 0x0 ;  /* 0x0000000000007b1d */ /* 0x000fec0000010000 */
[----:B------:R-:W-:Y:S06]  /*46e0*/  BAR.SYNC.DEFER_BLOCKING 0x0 ;  /* 0x0000000000007b1d */ /* 0x000fec0000010000 */
[----:B------:R-:W-:Y:S05]  /*46f0*/  EXIT ;  /* 0x000000000000794d */ /* 0x000fea0003800000 */
        .weak           $__internal_16_$__cuda_sm20_div_u64
        .type           $__internal_16_$__cuda_sm20_div_u64,@function
        .size           $__internal_16_$__cuda_sm20_div_u64,(.L_x_1480 - $__internal_16_$__cuda_sm20_div_u64)
$__internal_16_$__cuda_sm20_div_u64:
        /* <DEDUP_REMOVED lines=69> */
[----:B------:R-:W-:Y:S06]  /*4b50*/  RET.REL.NODEC R22 `(_ZN4vllm3moe51moe_lora_align_block_size_small_batch_expert_kernelIaLi256EEEvPT_PilS4_iimiiS4_S4_iS4_S4_S4_S4_b) ;  /* 0xffffb4a016007950 */ /* 0x000fec0003c3ffff */
.L_x_633:
        /* <DEDUP_REMOVED lines=10> */
.L_x_1480:


//--------------------- .text._ZN4vllm3moe40lora_count_and_sort_expert_tokens_kernelIhEEvPKT_PiS5_S5_miiiS5_S5_b --------------------------
	.section	.text._ZN4vllm3moe40lora_count_and_sort_expert_tokens_kernelIhEEvPKT_PiS5_S5_miiiS5_S5_b,"ax",@progbits
	.sectioninfo	@"SHI_REGISTERS=24"
	.align	128
        .global         _ZN4vllm3moe40lora_count_and_sort_expert_tokens_kernelIhEEvPKT_PiS5_S5_miiiS5_S5_b
        .type           _ZN4vllm3moe40lora_count_and_sort_expert_tokens_kernelIhEEvPKT_PiS5_S5_miiiS5_S5_b,@function
        .size           _ZN4vllm3moe40lora_count_and_sort_expert_tokens_kernelIhEEvPKT_PiS5_S5_miiiS5_S5_b,(.L_x_1481 - _ZN4vllm3moe40lora_count_and_sort_expert_tokens_kernelIhEEvPKT_PiS5_S5_miiiS5_S5_b)
        .other          _ZN4vllm3moe40lora_count_and_sort_expert_tokens_kernelIhEEvPKT_PiS5_S5_miiiS5_S5_b,@"STO_CUDA_ENTRY STV_DEFAULT"
_ZN4vllm3moe40lora_count_and_sort_expert_tokens_kernelIhEEvPKT_PiS5_S5_miiiS5_S5_b:
.text._ZN4vllm3moe40lora_count_and_sort_expert_tokens_kernelIhEEvPKT_PiS5_S5_miiiS5_S5_b:
        /* <DEDUP_REMOVED lines=16> */
[----:B------:R-:W-:Y:S05]  /*0100*/  CALL.REL.NOINC `($__internal_17_$__cuda_sm20_div_u64) ;  /* 0x00000c2000007944 */ /* 0x000fea0003c00000 */
[----:B------:R-:W-:Y:S01]  /*0110*/  IMAD.MOV.U32 R3, RZ, RZ, R9 ;  /* 0x000000ffff037224 */ /* 0x000fe200078e0009 */
[----:B------:R-:W-:Y:S05]  /*0120*/  BRA `(.L_x_635) ;  /* 0x0000012000007947 */ /* 0x000fea0003800000 */
.L_x_634:
        /* <DEDUP_REMOVED lines=18> */
.L_x_635:
        /* <DEDUP_REMOVED lines=20> */
.L_x_644:
[----:B------:R-:W-:-:S04]  /*0390*/  IADD3 R8, P0, R4, c[0x0][0x160], RZ ;  /* 0x0000580004087a10 */ /* 0x000fc80007f1e0ff */
[----:B------:R-:W-:-:S05]  /*03a0*/  IADD3.X R9, R5, c[0x0][0x164], RZ, P0, !PT ;  /* 0x0000590005097a10 */ /* 0x000fca00007fe4ff */
[----:B------:R-:W2:Y:S01]  /*03b0*/  LDG.E.U8.CONSTANT R8, [R8.64] ;  /* 0x0000000808087981 */ /* 0x000ea2000c1e9100 */
[----:B------:R-:W-:Y:S01]  /*03c0*/  YIELD ;  /* 0x0000000000007946 */ /* 0x000fe20003800000 */
[----:B------:R-:W-:Y:S01]  /*03d0*/  BSSY B0, `(.L_x_637) ;  /* 0x000003b000007945 */ /* 0x000fe20003800000 */
[----:B--2---:R-:W-:-:S13]  /*03e0*/  ISETP.GE.AND P0, PT, R8, c[0x0][0x188], PT ;  /* 0x0000620008007a0c */ /* 0x004fda0003f06270 */
[----:B------:R-:W-:Y:S05]  /*03f0*/  @P0 BRA `(.L_x_638) ;  /* 0x0000038000000947 */ /* 0x000fea0003800000 */
[----:B------:R-:W-:-:S04]  /*0400*/  IMAD.MOV.U32 R9, RZ, RZ, 0x4 ;  /* 0x00000004ff097424 */ /* 0x000fc800078e00ff */
[----:B------:R-:W-:-:S06]  /*0410*/  IMAD.WIDE.U32 R8, R8, R9, c[0x0][0x178] ;  /* 0x00005e0008087625 */ /* 0x000fcc00078e0009 */
        /* <DEDUP_REMOVED lines=13> */
[----:B------:R-:W-:Y:S05]  /*04f0*/  CALL.REL.NOINC `($__internal_17_$__cuda_sm20_div_u64) ;  /* 0x0000083000007944 */ /* 0x000fea0003c00000 */
[----:B------:R-:W-:Y:S02]  /*0500*/  IMAD.MOV.U32 R10, RZ, RZ, R9 ;  /* 0x000000ffff0a7224 */ /* 0x000fe400078e0009 */
[----:B------:R-:W-:Y:S01]  /*0510*/  IMAD.MOV.U32 R11, RZ, RZ, R12 ;  /* 0x000000ffff0b7224 */ /* 0x000fe200078e000c */
[----:B------:R-:W-:Y:S05]  /*0520*/  BRA `(.L_x_643) ;  /* 0x0000013000007947 */ /* 0x000fea0003800000 */
.L_x_642:
        /* <DEDUP_REMOVED lines=19> */
.L_x_643:
[----:B------:R-:W-:Y:S05]  /*0660*/  BSYNC B2 ;  /* 0x0000000000027941 */ /* 0x000fea0003800000 */
.L_x_641:
        /* <DEDUP_REMOVED lines=8> */
.L_x_640:
[----:B------:R-:W-:Y:S05]  /*06f0*/  BSYNC B1 ;  /* 0x0000000000017941 */ /* 0x000fea0003800000 */
.L_x_639:
        /* <DEDUP_REMOVED lines=8> */
.L_x_638:
[----:B------:R-:W-:Y:S05]  /*0780*/  BSYNC B0 ;  /* 0x0000000000007941 */ /* 0x000fea0003800000 */
.L_x_637:
[----:B0-----:R-:W-:-:S05]  /*0790*/  IADD3 R4, P0, R4, UR5, RZ ;  /* 0x0000000504047c10 */ /* 0x001fca000ff1e0ff */
[----:B------:R-:W-:Y:S01]  /*07a0*/  IMAD.X R5, RZ, RZ, R5, P0 ;  /* 0x000000ffff057224 */ /* 0x000fe200000e0605 */
[----:B------:R-:W-:-:S04]  /*07b0*/  ISETP.GE.U32.AND P0, PT, R4, c[0x0][0x180], PT ;  /* 0x0000600004007a0c */ /* 0x000fc80003f06070 */
[----:B------:R-:W-:-:S13]  /*07c0*/  ISETP.GE.U32.AND.EX P0, PT, R5, c[0x0][0x184], PT, P0 ;  /* 0x0000610005007a0c */ /* 0x000fda0003f06100 */
[----:B------:R-:W-:Y:S05]  /*07d0*/  @!P0 BRA `(.L_x_644) ;  /* 0xfffffbb000008947 */ /* 0x000fea000383ffff */
[----:B------:R-:W-:Y:S05]  /*07e0*/  EXIT ;  /* 0x000000000000794d */ /* 0x000fea0003800000 */
.L_x_636:
[----:B------:R-:W-:-:S04]  /*07f0*/  ISETP.NE.U32.AND P0, PT, R16, RZ, PT ;  /* 0x000000ff1000720c */ /* 0x000fc80003f05070 */
[----:B------:R-:W-:-:S13]  /*0800*/  ISETP.NE.AND.EX P0, PT, R17, RZ, PT, P0 ;  /* 0x000000ff1100720c */ /* 0x000fda0003f05300 */
[----:B------:R-:W-:Y:S05]  /*0810*/  @!P0 BRA `(.L_x_645) ;  /* 0x000003b000008947 */ /* 0x000fea0003800000 */
.L_x_651:
[----:B------:R-:W-:-:S04]  /*0820*/  IADD3 R8, P0, R4, c[0x0][0x160], RZ ;  /* 0x0000580004087a10 */ /* 0x000fc80007f1e0ff */
[----:B------:R-:W-:-:S05]  /*0830*/  IADD3.X R9, R5, c[0x0][0x164], RZ, P0, !PT ;  /* 0x0000590005097a10 */ /* 0x000fca00007fe4ff */
[----:B------:R-:W2:Y:S01]  /*0840*/  LDG.E.U8.CONSTANT R8, [R8.64] ;  /* 0x0000000808087981 */ /* 0x000ea2000c1e9100 */
        /* <DEDUP_REMOVED lines=10> */
[----:B------:R-:W-:Y:S05]  /*08f0*/  CALL.REL.NOINC `($__internal_17_$__cuda_sm20_div_u64) ;  /* 0x0000043000007944 */ /* 0x000fea0003c00000 */
[----:B------:R-:W-:Y:S01]  /*0900*/  MOV R10, R9 ;  /* 0x00000009000a7202 */ /* 0x000fe20000000f00 */
[----:B------:R-:W-:Y:S01]  /*0910*/  IMAD.MOV.U32 R11, RZ, RZ, R12 ;  /* 0x000000ffff0b7224 */ /* 0x000fe200078e000c */
[----:B------:R-:W-:Y:S05]  /*0920*/  BRA `(.L_x_650) ;  /* 0x0000013000007947 */ /* 0x000fea0003800000 */
.L_x_649:
        /* <DEDUP_REMOVED lines=19> */
.L_x_650:
[----:B------:R-:W-:Y:S05]  /*0a60*/  BSYNC B1 ;  /* 0x0000000000017941 */ /* 0x000fea0003800000 */
.L_x_648:
        /* <DEDUP_REMOVED lines=15> */
.L_x_647:
[----:B------:R-:W-:Y:S05]  /*0b60*/  BSYNC B0 ;  /* 0x0000000000007941 */ /* 0x000fea0003800000 */
.L_x_646:
[----:B0-----:R-:W-:-:S05]  /*0b70*/  IADD3 R4, P0, R4, UR5, RZ ;  /* 0x0000000504047c10 */ /* 0x001fca000ff1e0ff */
[----:B------:R-:W-:Y:S01]  /*0b80*/  IMAD.X R5, RZ, RZ, R5, P0 ;  /* 0x000000ffff057224 */ /* 0x000fe200000e0605 */
[----:B------:R-:W-:-:S04]  /*0b90*/  ISETP.GE.U32.AND P0, PT, R4, c[0x0][0x180], PT ;  /* 0x0000600004007a0c */ /* 0x000fc80003f06070 */
[----:B------:R-:W-:-:S13]  /*0ba0*/  ISETP.GE.U32.AND.EX P0, PT, R5, c[0x0][0x184], PT, P0 ;  /* 0x0000610005007a0c */ /* 0x000fda0003f06100 */
[----:B------:R-:W-:Y:S05]  /*0bb0*/  @!P0 BRA `(.L_x_651) ;  /* 0xfffffc6000008947 */ /* 0x000fea000383ffff */
[----:B------:R-:W-:Y:S05]  /*0bc0*/  EXIT ;  /* 0x000000000000794d */ /* 0x000fea0003800000 */
.L_x_645:
[----:B------:R-:W-:-:S04]  /*0bd0*/  IADD3 R2, P0, R4, c[0x0][0x160], RZ ;  /* 0x0000580004027a10 */ /* 0x000fc80007f1e0ff */
[----:B------:R-:W-:-:S05]  /*0be0*/  IADD3.X R3, R5, c[0x0][0x164], RZ, P0, !PT ;  /* 0x0000590005037a10 */ /* 0x000fca00007fe4ff */
[----:B------:R-:W2:Y:S01]  /*0bf0*/  LDG.E.U8.CONSTANT R2, [R2.64] ;  /* 0x0000000802027981 */ /* 0x000ea2000c1e9100 */
        /* <DEDUP_REMOVED lines=12> */
.L_x_653:
[----:B------:R-:W-:Y:S05]  /*0cc0*/  BSYNC B0 ;  /* 0x0000000000007941 */ /* 0x000fea0003800000 */
.L_x_652:
[----:B0-----:R-:W-:-:S05]  /*0cd0*/  IADD3 R4, P0, R4, UR5, RZ ;  /* 0x0000000504047c10 */ /* 0x001fca000ff1e0ff */
[----:B------:R-:W-:Y:S01]  /*0ce0*/  IMAD.X R5, RZ, RZ, R5, P0 ;  /* 0x000000ffff057224 */ /* 0x000fe200000e0605 */
[----:B------:R-:W-:-:S04]  /*0cf0*/  ISETP.GE.U32.AND P0, PT, R4, c[0x0][0x180], PT ;  /* 0x0000600004007a0c */ /* 0x000fc80003f06070 */
[----:B------:R-:W-:-:S13]  /*0d00*/  ISETP.GE.U32.AND.EX P0, PT, R5, c[0x0][0x184], PT, P0 ;  /* 0x0000610005007a0c */ /* 0x000fda0003f06100 */
[----:B------:R-:W-:Y:S05]  /*0d10*/  @!P0 BRA `(.L_x_645) ;  /* 0xfffffeb000008947 */ /* 0x000fea000383ffff */
[----:B------:R-:W-:Y:S05]  /*0d20*/  EXIT ;  /* 0x000000000000794d */ /* 0x000fea0003800000 */
        .weak           $__internal_17_$__cuda_sm20_div_u64
        .type           $__internal_17_$__cuda_sm20_div_u64,@function
        .size           $__internal_17_$__cuda_sm20_div_u64,(.L_x_1481 - $__internal_17_$__cuda_sm20_div_u64)
$__internal_17_$__cuda_sm20_div_u64:
        /* <DEDUP_REMOVED lines=67> */
[----:B------:R-:W-:Y:S06]  /*1160*/  RET.REL.NODEC R10 `(_ZN4vllm3moe40lora_count_and_sort_expert_tokens_kernelIhEEvPKT_PiS5_S5_miiiS5_S5_b) ;  /* 0xffffee900a007950 */ /* 0x000fec0003c3ffff */
.L_x_654:
        /* <DEDUP_REMOVED lines=9> */
.L_x_1481:


//--------------------- .text._ZN4vllm3moe32moe_lora_align_block_size_kernelIhEEvPT_PilS4_iimiiS4_S4_iS4_S4_S4_iiS4_S4_b --------------------------
	.section	.text._ZN4vllm3moe32moe_lora_align_block_size_kernelIhEEvPT_PilS4_iimiiS4_S4_iS4_S4_S4_iiS4_S4_b,"ax",@progbits
	.sectioninfo	@"SHI_REGISTERS=32"
	.align	128
        .global         _ZN4vllm3moe32moe_lora_align_block_size_kernelIhEEvPT_PilS4_iimiiS4_S4_iS4_S4_S4_iiS4_S4_b
        .type           _ZN4vllm3moe32moe_lora_align_block_size_kernelIhEEvPT_PilS4_iimiiS4_S4_iS4_S4_S4_iiS4_S4_b,@function
        .size           _ZN4vllm3moe32moe_lora_align_block_size_kernelIhEEvPT_PilS4_iimiiS4_S4_iS4_S4_S4_iiS4_S4_b,(.L_x_1483 - _ZN4vllm3moe32moe_lora_align_block_size_kernelIhEEvPT_PilS4_iimiiS4_S4_iS4_S4_S4_iiS4_S4_b)
        .other          _ZN4vllm3moe32moe_lora_align_block_size_kernelIhEEvPT_PilS4_iimiiS4_S4_iS4_S4_S4_iiS4_S4_b,@"STO_CUDA_ENTRY STV_DEFAULT"
_ZN4vllm3moe32moe_lora_align_block_size_kernelIhEEvPT_PilS4_iimiiS4_S4_iS4_S4_S4_iiS4_S4_b:
.text._ZN4vllm3moe32moe_lora_align_block_size_kernelIhEEvPT_PilS4_iimiiS4_S4_iS4_S4_S4_iiS4_S4_b:
        /* <DEDUP_REMOVED lines=26> */
[----:B------:R-:W-:Y:S05]  /*01a0*/  CALL.REL.NOINC `($__internal_18_$__cuda_sm20_div_u64) ;  /* 0x00002f4000007944 */ /* 0x000fea0003c00000 */
[----:B------:R-:W-:Y:S01]  /*01b0*/  IMAD.MOV.U32 R4, RZ, RZ, R8 ;  /* 0x000000ffff047224 */ /* 0x000fe200078e0008 */
[----:B------:R-:W-:Y:S05]  /*01c0*/  BRA `(.L_x_656) ;  /* 0x0000012000007947 */ /* 0x000fea0003800000 */
.L_x_655:
        /* <DEDUP_REMOVED lines=18> */
.L_x_656:
        /* <DEDUP_REMOVED lines=19> */
.L_x_661:
        /* <DEDUP_REMOVED lines=24> */
.L_x_660:
[----:B------:R-:W-:Y:S05]  /*05a0*/  BSYNC B1 ;  /* 0x0000000000017941 */ /* 0x000fea0003800000 */
.L_x_659:
[----:B------:R-:W-:Y:S05]  /*05b0*/  @!P4 BRA `(.L_x_658) ;  /* 0x000000e00000c947 */ /* 0x000fea0003800000 */
[----:B------:R-:W-:-:S04]  /*05c0*/  IMAD.MOV.U32 R16, RZ, RZ, 0x4 ;  /* 0x00000004ff107424 */ /* 0x000fc800078e00ff */
[----:B0-----:R-:W-:-:S05]  /*05d0*/  IMAD.WIDE R10, R5, R16, c[0x0][0x168] ;  /* 0x00005a00050a7625 */ /* 0x001fca00078e0210 */
.L_x_662:
        /* <DEDUP_REMOVED lines=12> */
.L_x_658:
[----:B0-----:R-:W-:Y:S05]  /*06a0*/  BSYNC B0 ;  /* 0x0000000000007941 */ /* 0x001fea0003800000 */
.L_x_657:
        /* <DEDUP_REMOVED lines=21> */
.L_x_664:
        /* <DEDUP_REMOVED lines=11> */
.L_x_663:
        /* <DEDUP_REMOVED lines=15> */
.L_x_667:
        /* <DEDUP_REMOVED lines=17> */
.L_x_666:
[----:B------:R-:W-:Y:S05]  /*0ab0*/  @!P4 BRA `(.L_x_665) ;  /* 0x000000900000c947 */ /* 0x000fea0003800000 */
[----:B------:R-:W-:-:S05]  /*0ac0*/  IMAD R6, R7, c[0x0][0x1c8], R6 ;  /* 0x0000720007067a24 */ /* 0x000fca00078e0206 */
[----:B------:R-:W-:Y:S02]  /*0ad0*/  LEA R8, R6, 0x10a0, 0x2 ;  /* 0x000010a006087811 */ /* 0x000fe400078e10ff */
.L_x_668:
[C---:B------:R-:W-:Y:S01]  /*0ae0*/  ISETP.GE.AND P0, PT, R6.reuse, c[0x0][0x1cc], PT ;  /* 0x0000730006007a0c */ /* 0x040fe20003f06270 */
[----:B------:R-:W-:Y:S01]  /*0af0*/  UIADD3 UR4, UR4, -0x1, URZ ;  /* 0xffffffff04047890 */ /* 0x000fe2000fffe03f */
[----:B------:R-:W-:-:S11]  /*0b00*/  IADD3 R6, R6, 0x1, RZ ;  /* 0x0000000106067810 */ /* 0x000fd60007ffe0ff */
[----:B------:R0:W-:Y:S01]  /*0b10*/  @!P0 STS [R8], RZ ;  /* 0x000000ff08008388 */ /* 0x0001e20000000800 */
[----:B------:R-:W-:Y:S02]  /*0b20*/  ISETP.NE.AND P0, PT, RZ, UR4, PT ;  /* 0x00000004ff007c0c */ /* 0x000fe4000bf05270 */
[----:B0-----:R-:W-:-:S11]  /*0b30*/  IADD3 R8, R8, 0x4, RZ ;  /* 0x0000000408087810 */ /* 0x001fd60007ffe0ff */
[----:B------:R-:W-:Y:S05]  /*0b40*/  @P0 BRA `(.L_x_668) ;  /* 0xffffff9000000947 */ /* 0x000fea000383ffff */
.L_x_665:
        /* <DEDUP_REMOVED lines=9> */
.L_x_678:
[----:B0-----:R-:W-:-:S04]  /*0be0*/  IADD3 R16, P0, R10, c[0x0][0x160], RZ ;  /* 0x000058000a107a10 */ /* 0x001fc80007f1e0ff */
[----:B-1----:R-:W-:-:S05]  /*0bf0*/  IADD3.X R17, R11, c[0x0][0x164], RZ, P0, !PT ;  /* 0x000059000b117a10 */ /* 0x002fca00007fe4ff */
        /* <DEDUP_REMOVED lines=21> */
[----:B------:R-:W-:Y:S05]  /*0d50*/  CALL.REL.NOINC `($__internal_18_$__cuda_sm20_div_u64) ;  /* 0x0000239000007944 */ /* 0x000fea0003c00000 */
[----:B------:R-:W-:Y:S02]  /*0d60*/  IMAD.MOV.U32 R16, RZ, RZ, R8 ;  /* 0x000000ffff107224 */ /* 0x000fe400078e0008 */
[----:B------:R-:W-:Y:S01]  /*0d70*/  IMAD.MOV.U32 R17, RZ, RZ, R19 ;  /* 0x000000ffff117224 */ /* 0x000fe200078e0013 */
[----:B------:R-:W-:Y:S05]  /*0d80*/  BRA `(.L_x_677) ;  /* 0x0000013000007947 */ /* 0x000fea0003800000 */
.L_x_676:
        /* <DEDUP_REMOVED lines=19> */
.L_x_677:
[----:B------:R-:W-:Y:S05]  /*0ec0*/  BSYNC B2 ;  /* 0x0000000000027941 */ /* 0x000fea0003800000 */
.L_x_675:
[----:B------:R-:W-:-:S05]  /*0ed0*/  IADD3 R6, P0, R2, R16, RZ ;  /* 0x0000001002067210 */ /* 0x000fca0007f1e0ff */
[----:B------:R-:W-:Y:S01]  /*0ee0*/  IMAD.X R17, R4, 0x1, R17, P0 ;  /* 0x0000000104117824 */ /* 0x000fe200000e0611 */
[----:B------:R-:W-:-:S04]  /*0ef0*/  LEA R16, P0, R6, c[0x0][0x1d8], 0x2 ;  /* 0x0000760006107a11 */ /* 0x000fc800078010ff */
[----:B------:R-:W-:-:S06]  /*0f00*/  LEA.HI.X R17, R6, c[0x0][0x1dc], R17, 0x2, P0 ;  /* 0x0000770006117a11 */ /* 0x000fcc00000f1411 */
[----:B------:R0:W5:Y:S03]  /*0f10*/  LDG.E R17, [R16.64] ;  /* 0x0000000610117981 */ /* 0x000166000c1e1900 */
.L_x_674:
[----:B------:R-:W-:Y:S05]  /*0f20*/  BSYNC B1 ;  /* 0x0000000000017941 */ /* 0x000fea0003800000 */
.L_x_673:
[----:B-----5:R1:W-:Y:S02]  /*0f30*/  ATOMS.ADD RZ, [R20.X4+0x10a0], R17 ;  /* 0x0010a01114ff738c */ /* 0x0203e40000004000 */
.L_x_672:
[----:B------:R-:W-:Y:S05]  /*0f40*/  BSYNC B0 ;  /* 0x0000000000007941 */ /* 0x000fea0003800000 */
.L_x_671:
[----:B------:R-:W-:-:S05]  /*0f50*/  IADD3 R10, P0, R10, c[0x0][0x0], RZ ;  /* 0x000000000a0a7a10 */ /* 0x000fca0007f1e0ff */
[----:B------:R-:W-:Y:S01]  /*0f60*/  IMAD.X R11, RZ, RZ, R11, P0 ;  /* 0x000000ffff0b7224 */ /* 0x000fe200000e060b */
[----:B------:R-:W-:-:S04]  /*0f70*/  ISETP.GE.U32.AND P0, PT, R10, c[0x0][0x188], PT ;  /* 0x000062000a007a0c */ /* 0x000fc80003f06070 */
[----:B------:R-:W-:-:S13]  /*0f80*/  ISETP.GE.U32.AND.EX P0, PT, R11, c[0x0][0x18c], PT, P0 ;  /* 0x000063000b007a0c */ /* 0x000fda0003f06100 */
[----:B------:R-:W-:Y:S05]  /*0f90*/  @!P0 BRA `(.L_x_678) ;  /* 0xfffffc4000008947 */ /* 0x000fea000383ffff */
[----:B------:R-:W-:Y:S05]  /*0fa0*/  BRA `(.L_x_669) ;  /* 0x0000043000007947 */ /* 0x000fea0003800000 */
.L_x_670:
[----:B------:R-:W-:-:S04]  /*0fb0*/  ISETP.NE.U32.AND P0, PT, R14, RZ, PT ;  /* 0x000000ff0e00720c */ /* 0x000fc80003f05070 */
[----:B------:R-:W-:-:S13]  /*0fc0*/  ISETP.NE.AND.EX P0, PT, R15, RZ, PT, P0 ;  /* 0x000000ff0f00720c */ /* 0x000fda0003f05300 */
[----:B------:R-:W-:Y:S05]  /*0fd0*/  @!P0 BRA `(.L_x_679) ;  /* 0x0000032000008947 */ /* 0x000fea0003800000 */
.L_x_685:
[----:B0-----:R-:W-:-:S04]  /*0fe0*/  IADD3 R14, P0, R10, c[0x0][0x160], RZ ;  /* 0x000058000a0e7a10 */ /* 0x001fc80007f1e0ff */
        /* <DEDUP_REMOVED lines=16> */
.L_x_683:
        /* <DEDUP_REMOVED lines=19> */
.L_x_684:
[----:B------:R-:W-:Y:S05]  /*1220*/  BSYNC B1 ;  /* 0x0000000000017941 */ /* 0x000fea0003800000 */
.L_x_682:
[----:B------:R-:W-:-:S05]  /*1230*/  IADD3 R6, P0, R2, R16, RZ ;  /* 0x0000001002067210 */ /* 0x000fca0007f1e0ff */
[----:B------:R-:W-:Y:S01]  /*1240*/  IMAD.X R17, R4, 0x1, R17, P0 ;  /* 0x0000000104117824 */ /* 0x000fe200000e0611 */
[----:B------:R-:W-:-:S04]  /*1250*/  LEA R16, P0, R6, c[0x0][0x1d8], 0x2 ;  /* 0x0000760006107a11 */ /* 0x000fc800078010ff */
[----:B------:R-:W-:-:S06]  /*1260*/  LEA.HI.X R17, R6, c[0x0][0x1dc], R17, 0x2, P0 ;  /* 0x0000770006117a11 */ /* 0x000fcc00000f1411 */
[----:B------:R-:W2:Y:S04]  /*1270*/  LDG.E R17, [R16.64] ;  /* 0x0000000610117981 */ /* 0x000ea8000c1e1900 */
[----:B--2---:R0:W-:Y:S02]  /*1280*/  ATOMS.ADD RZ, [R14.X4+0x10a0], R17 ;  /* 0x0010a0110eff738c */ /* 0x0041e40000004000 */
.L_x_681:
[----:B------:R-:W-:Y:S05]  /*1290*/  BSYNC B0 ;  /* 0x0000000000007941 */ /* 0x000fea0003800000 */
.L_x_680:
[----:B------:R-:W-:-:S05]  /*12a0*/  IADD3 R10, P0, R10, c[0x0][0x0], RZ ;  /* 0x000000000a0a7a10 */ /* 0x000fca0007f1e0ff */
[----:B------:R-:W-:Y:S01]  /*12b0*/  IMAD.X R11, RZ, RZ, R11, P0 ;  /* 0x000000ffff0b7224 */ /* 0x000fe200000e060b */
[----:B------:R-:W-:-:S04]  /*12c0*/  ISETP.GE.U32.AND P0, PT, R10, c[0x0][0x188], PT ;  /* 0x000062000a007a0c */ /* 0x000fc80003f06070 */
[----:B------:R-:W-:-:S13]  /*12d0*/  ISETP.GE.U32.AND.EX P0, PT, R11, c[0x0][0x18c], PT, P0 ;  /* 0x000063000b007a0c */ /* 0x000fda0003f06100 */
[----:B------:R-:W-:Y:S05]  /*12e0*/  @!P0 BRA `(.L_x_685) ;  /* 0xfffffcf000008947 */ /* 0x000fea000383ffff */
[----:B------:R-:W-:Y:S05]  /*12f0*/  BRA `(.L_x_669) ;  /* 0x000000e000007947 */ /* 0x000fea0003800000 */
.L_x_679:
[----:B0-----:R-:W-:-:S04]  /*1300*/  IADD3 R8, P0, R10, c[0x0][0x160], RZ ;  /* 0x000058000a087a10 */ /* 0x001fc80007f1e0ff */
        /* <DEDUP_REMOVED lines=11> */
.L_x_687:
[----:B------:R-:W-:Y:S05]  /*13c0*/  BSYNC B0 ;  /* 0x0000000000007941 */ /* 0x000fea0003800000 */
.L_x_686:
[----:B------:R-:W-:Y:S05]  /*13d0*/  @!P0 BRA `(.L_x_679) ;  /* 0xffffff2000008947 */ /* 0x000fea000383ffff */
.L_x_669:
        /* <DEDUP_REMOVED lines=32> */
.L_x_689:
[----:B------:R-:W-:Y:S05]  /*15e0*/  BSYNC B0 ;  /* 0x0000000000007941 */ /* 0x000fea0003800000 */
.L_x_688:
        /* <DEDUP_REMOVED lines=56> */
.L_x_701:
        /* <DEDUP_REMOVED lines=11> */
.L_x_702:
        /* <DEDUP_REMOVED lines=97> */
.L_x_691:
[----:B--2---:R-:W-:Y:S05]  /*2030*/  BSYNC B0 ;  /* 0x0000000000007941 */ /* 0x004fea0003800000 */
.L_x_690:
        /* <DEDUP_REMOVED lines=63> */
.L_x_698:
        /* <DEDUP_REMOVED lines=20> */
.L_x_697:
[----:B------:R-:W-:Y:S05]  /*2570*/  BSYNC B1 ;  /* 0x0000000000017941 */ /* 0x000fea0003800000 */
.L_x_696:
        /* <DEDUP_REMOVED lines=10> */
.L_x_699:
        /* <DEDUP_REMOVED lines=84> */
.L_x_695:
[----:B------:R-:W-:Y:S05]  /*2b60*/  BSYNC B0 ;  /* 0x0000000000007941 */ /* 0x000fea0003800000 */
.L_x_694:
        /* <DEDUP_REMOVED lines=36> */
.L_x_700:
        /* <DEDUP_REMOVED lines=11> */
.L_x_692:
[----:B------:R-:W-:Y:S01]  /*2e60*/  IMAD.MOV.U32 R10, RZ, RZ, R19 ;  /* 0x000000ffff0a7224 */ /* 0x000fe200078e0013 */
[----:B------:R-:W-:Y:S01]  /*2e70*/  MOV R8, 0x2ec0 ;  /* 0x00002ec000087802 */ /* 0x000fe20000000f00 */
[----:B------:R-:W-:Y:S02]  /*2e80*/  IMAD.MOV.U32 R15, RZ, RZ, 0x1 ;  /* 0x00000001ff0f7424 */ /* 0x000fe400078e00ff */
[----:B------:R-:W-:Y:S02]  /*2e90*/  IMAD.MOV.U32 R4, RZ, RZ, RZ ;  /* 0x000000ffff047224 */ /* 0x000fe400078e00ff */
[----:B------:R-:W-:Y:S02]  /*2ea0*/  IMAD.MOV.U32 R17, RZ, RZ, -0x1 ;  /* 0xffffffffff117424 */ /* 0x000fe400078e00ff */
[----:B------:R-:W-:Y:S05]  /*2eb0*/  CALL.REL.NOINC `($__internal_19_$__cuda_sm70_shflsync_up_p) ;  /* 0x0000069000007944 */ /* 0x000fea0003c00000 */
[----:B------:R-:W-:Y:S01]  /*2ec0*/  ISETP.EQ.U32.AND P0, PT, R6, 0x1, PT ;  /* 0x000000010600780c */ /* 0x000fe20003f02070 */
[----:B------:R-:W-:Y:S08]  /*2ed0*/  BRA `(.L_x_701) ;  /* 0xffffea9000007947 */ /* 0x000ff0000383ffff */
.L_x_693:
[----:B------:R-:W-:Y:S01]  /*2ee0*/  IMAD.MOV.U32 R10, RZ, RZ, R11 ;  /* 0x000000ffff0a7224 */ /* 0x000fe200078e000b */
[----:B------:R-:W-:Y:S01]  /*2ef0*/  MOV R8, 0x2f40 ;  /* 0x00002f4000087802 */ /* 0x000fe20000000f00 */
[----:B------:R-:W-:Y:S02]  /*2f00*/  IMAD.MOV.U32 R15, RZ, RZ, 0x2 ;  /* 0x00000002ff0f7424 */ /* 0x000fe400078e00ff */
[----:B------:R-:W-:-:S02]  /*2f10*/  IMAD.MOV.U32 R4, RZ, RZ, RZ ;  /* 0x000000ffff047224 */ /* 0x000fc400078e00ff */
[----:B------:R-:W-:Y:S02]  /*2f20*/  IMAD.MOV.U32 R17, RZ, RZ, -0x1 ;  /* 0xffffffffff117424 */ /* 0x000fe400078e00ff */
[----:B0-----:R-:W-:Y:S05]  /*2f30*/  CALL.REL.NOINC `($__internal_19_$__cuda_sm70_shflsync_up_p) ;  /* 0x0000061000007944 */ /* 0x001fea0003c00000 */
[----:B------:R-:W-:Y:S01]  /*2f40*/  IMAD.IADD R9, R11, 0x1, R4 ;  /* 0x000000010b097824 */ /* 0x000fe200078e0204 */
[----:B------:R-:W-:Y:S01]  /*2f50*/  ISETP.NE.U32.AND P0, PT, R6, 0x1, PT ;  /* 0x000000010600780c */ /* 0x000fe20003f05070 */
[----:B------:R-:W-:Y:S01]  /*2f60*/  IMAD.MOV.U32 R15, RZ, RZ, 0x4 ;  /* 0x00000004ff0f7424 */ /* 0x000fe200078e00ff */
[----:B------:R-:W-:Y:S01]  /*2f70*/  MOV R8, 0x2fc0 ;  /* 0x00002fc000087802 */ /* 0x000fe20000000f00 */
[----:B------:R-:W-:Y:S01]  /*2f80*/  IMAD.MOV.U32 R17, RZ, RZ, -0x1 ;  /* 0xffffffffff117424 */ /* 0x000fe200078e00ff */
[----:B------:R-:W-:Y:S01]  /*2f90*/  SEL R10, R9, R4, !P0 ;  /* 0x00000004090a7207 */ /* 0x000fe20004000000 */
[----:B------:R-:W-:-:S03]  /*2fa0*/  IMAD.MOV.U32 R4, RZ, RZ, RZ ;  /* 0x000000ffff047224 */ /* 0x000fc600078e00ff */
[----:B------:R-:W-:Y:S05]  /*2fb0*/  CALL.REL.NOINC `($__internal_19_$__cuda_sm70_shflsync_up_p) ;  /* 0x0000059000007944 */ /* 0x000fea0003c00000 */
        /* <DEDUP_REMOVED lines=16> */
[----:B------:R-:W-:Y:S01]  /*30c0*/  ISETP.EQ.U32.AND P0, PT, R6, 0x1, PT ;  /* 0x000000010600780c */ /* 0x000fe20003f02070 */
[----:B------:R-:W-:Y:S01]  /*30d0*/  IMAD.MOV.U32 R8, RZ, RZ, R4 ;  /* 0x000000ffff087224 */ /* 0x000fe200078e0004 */
[----:B------:R-:W-:Y:S06]  /*30e0*/  BRA `(.L_x_702) ;  /* 0xffffe93000007947 */ /* 0x000fec000383ffff */
        .weak           $__internal_18_$__cuda_sm20_div_u64
        .type           $__internal_18_$__cuda_sm20_div_u64,@function
        .size           $__internal_18_$__cuda_sm20_div_u64,($__internal_19_$__cuda_sm70_shflsync_up_p - $__internal_18_$__cuda_sm20_div_u64)
$__internal_18_$__cuda_sm20_div_u64:
        /* <DEDUP_REMOVED lines=69> */
[----:B------:R-:W-:Y:S06]  /*3540*/  RET.REL.NODEC R16 `(_ZN4vllm3moe32moe_lora_align_block_size_kernelIhEEvPT_PilS4_iimiiS4_S4_iS4_S4_S4_iiS4_S4_b) ;  /* 0xffffcab010007950 */ /* 0x000fec0003c3ffff */
        .weak           $__internal_19_$__cuda_sm70_shflsync_up_p
        .type           $__internal_19_$__cuda_sm70_shflsync_up_p,@function
        .size           $__internal_19_$__cuda_sm70_shflsync_up_p,(.L_x_1483 - $__internal_19_$__cuda_sm70_shflsync_up_p)
$__internal_19_$__cuda_sm70_shflsync_up_p:
[----:B------:R-:W-:Y:S04]  /*3550*/  WARPSYNC R17 ;  /* 0x0000001100007348 */ /* 0x000fe80003800000 */
[----:B------:R-:W0:Y:S01]  /*3560*/  SHFL.UP P0, R4, R10, R15, R4 ;  /* 0x0400000f0a047389 */ /* 0x000e220000000004 */
[----:B------:R-:W-:Y:S01]  /*3570*/  IMAD.MOV.U32 R9, RZ, RZ, 0x0 ;  /* 0x00000000ff097424 */ /* 0x000fe200078e00ff */
[----:B0-----:R-:W-:-:S03]  /*3580*/  SEL R6, RZ, 0x1, !P0 ;  /* 0x00000001ff067807 */ /* 0x001fc60004000000 */
[----:B------:R-:W-:Y:S05]  /*3590*/  RET.REL.NODEC R8 `(_ZN4vllm3moe32moe_lora_align_block_size_kernelIhEEvPT_PilS4_iimiiS4_S4_iS4_S4_S4_iiS4_S4_b) ;  /* 0xffffca6008007950 */ /* 0x000fea0003c3ffff */
.L_x_703:
        /* <DEDUP_REMOVED lines=14> */
.L_x_1483:


//--------------------- .text._ZN4vllm3moe51moe_lora_align_block_size_small_batch_expert_kernelIhLi256EEEvPT_PilS4_iimiiS4_S4_iS4_S4_S4_S4_b --------------------------
	.section	.text._ZN4vllm3moe51moe_lora_align_block_size_small_batch_expert_kernelIhLi256EEEvPT_PilS4_iimiiS4_S4_iS4_S4_S4_S4_b,"ax",@progbits
	.sectioninfo	@"SHI_REGISTERS=34"
	.align	128
        .global         _ZN4vllm3moe51moe_lora_align_block_size_small_batch_expert_kernelIhLi256EEEvPT_PilS4_iimiiS4_S4_iS4_S4_S4_S4_b
        .type           _ZN4vllm3moe51moe_lora_align_block_size_small_batch_expert_kernelIhLi256EEEvPT_PilS4_iimiiS4_S4_iS4_S4_S4_S4_b,@function
        .size           _ZN4vllm3moe51moe_lora_align_block_size_small_batch_expert_kernelIhLi256EEEvPT_PilS4_iimiiS4_S4_iS4_S4_S4_S4_b,(.L_x_1484 - _ZN4vllm3moe51moe_lora_align_block_size_small_batch_expert_kernelIhLi256EEEvPT_PilS4_iimiiS4_S4_iS4_S4_S4_S4_b)
        .other          _ZN4vllm3moe51moe_lora_align_block_size_small_batch_expert_kernelIhLi256EEEvPT_PilS4_iimiiS4_S4_iS4_S4_S4_S4_b,@"STO_CUDA_ENTRY STV_DEFAULT"
_ZN4vllm3moe51moe_lora_align_block_size_small_batch_expert_kernelIhLi256EEEvPT_PilS4_iimiiS4_S4_iS4_S4_S4_S4_b:
.text._ZN4vllm3moe51moe_lora_align_block_size_small_batch_expert_kernelIhLi256EEEvPT_PilS4_iimiiS4_S4_iS4_S4_S4_S4_b:
        /* <DEDUP_REMOVED lines=25> */
[----:B------:R-:W-:Y:S05]  /*0190*/  CALL.REL.NOINC `($__internal_20_$__cuda_sm20_div_u64) ;  /* 0x0000450000007944 */ /* 0x000fea0003c00000 */
[----:B------:R-:W-:Y:S01]  /*01a0*/  IMAD.MOV.U32 R3, RZ, RZ, R16 ;  /* 0x000000ffff037224 */ /* 0x000fe200078e0010 */
[----:B------:R-:W-:Y:S05]  /*01b0*/  BRA `(.L_x_705) ;  /* 0x0000012000007947 */ /* 0x000fea0003800000 */
.L_x_704:
        /* <DEDUP_REMOVED lines=18> */
.L_x_705:
        /* <DEDUP_REMOVED lines=19> */
.L_x_710:
        /* <DEDUP_REMOVED lines=24> */
.L_x_709:
[----:B------:R-:W-:Y:S05]  /*0590*/  BSYNC B1 ;  /* 0x0000000000017941 */ /* 0x000fea0003800000 */
.L_x_708:
[----:B------:R-:W-:Y:S05]  /*05a0*/  @!P1 BRA `(.L_x_707) ;  /* 0x000000e000009947 */ /* 0x000fea0003800000 */
[----:B-1----:R-:W-:-:S04]  /*05b0*/  IMAD.MOV.U32 R11, RZ, RZ, 0x4 ;  /* 0x00000004ff0b7424 */ /* 0x002fc800078e00ff */
[----:B------:R-:W-:-:S05]  /*05c0*/  IMAD.WIDE R6, R2, R11, c[0x0][0x168] ;  /* 0x00005a0002067625 */ /* 0x000fca00078e020b */
.L_x_711:
        /* <DEDUP_REMOVED lines=12> */
.L_x_707:
[----:B0-----:R-:W-:Y:S05]  /*0690*/  BSYNC B0 ;  /* 0x0000000000007941 */ /* 0x001fea0003800000 */
.L_x_706:
        /* <DEDUP_REMOVED lines=29> */
.L_x_717:
        /* <DEDUP_REMOVED lines=21> */
.L_x_716:
        /* <DEDUP_REMOVED lines=14> */
.L_x_718:
[----:B------:R-:W-:-:S13]  /*0aa0*/  ISETP.NE.OR P0, PT, R10, RZ, P0 ;  /* 0x000000ff0a00720c */ /* 0x000fda0000705670 */
[----:B------:R-:W-:Y:S05]  /*0ab0*/  @!P0 BRA `(.L_x_714) ;  /* 0x0000009000008947 */ /* 0x000fea0003800000 */
.L_x_715:
        /* <DEDUP_REMOVED lines=9> */
.L_x_714:
[----:B------:R-:W-:-:S13]  /*0b50*/  ISETP.NE.AND P0, PT, R9, RZ, PT ;  /* 0x000000ff0900720c */ /* 0x000fda0003f05270 */
[----:B------:R-:W-:Y:S05]  /*0b60*/  @!P0 BRA `(.L_x_713) ;  /* 0x0000007000008947 */ /* 0x000fea0003800000 */
[----:B------:R-:W-:-:S05]  /*0b70*/  IADD3 R10, R12, UR4, RZ ;  /* 0x000000040c0a7c10 */ /* 0x000fca000fffe0ff */
[----:B------:R-:W-:-:S04]  /*0b80*/  IMAD.SHL.U32 R10, R10, 0x4, RZ ;  /* 0x000000040a0a7824 */ /* 0x000fc800078e00ff */
.L_x_719:
[----:B------:R-:W-:Y:S01]  /*0b90*/  IADD3 R9, R9, -0x1, RZ ;  /* 0xffffffff09097810 */ /* 0x000fe20007ffe0ff */
[----:B------:R1:W-:Y:S03]  /*0ba0*/  STS [R10], RZ ;  /* 0x000000ff0a007388 */ /* 0x0003e60000000800 */
[----:B------:R-:W-:Y:S02]  /*0bb0*/  ISETP.NE.AND P0, PT, R9, RZ, PT ;  /* 0x000000ff0900720c */ /* 0x000fe40003f05270 */
[----:B-1----:R-:W-:-:S11]  /*0bc0*/  IADD3 R10, R10, 0x4, RZ ;  /* 0x000000040a0a7810 */ /* 0x002fd60007ffe0ff */
[----:B------:R-:W-:Y:S05]  /*0bd0*/  @P0 BRA `(.L_x_719) ;  /* 0xffffffb000000947 */ /* 0x000fea000383ffff */
.L_x_713:
        /* <DEDUP_REMOVED lines=14> */
.L_x_729:
[----:B-1----:R-:W-:-:S04]  /*0cc0*/  IADD3 R22, P0, R15, c[0x0][0x160], RZ ;  /* 0x000058000f167a10 */ /* 0x002fc80007f1e0ff */
[----:B0-----:R-:W-:-:S05]  /*0cd0*/  IADD3.X R23, R17, c[0x0][0x164], RZ, P0, !PT ;  /* 0x0000590011177a10 */ /* 0x001fca00007fe4ff */
[----:B------:R-:W2:Y:S01]  /*0ce0*/  LDG.E.U8.CONSTANT R22, [R22.64] ;  /* 0x0000000816167981 */ /* 0x000ea2000c1e9100 */
[----:B------:R-:W-:-:S04]  /*0cf0*/  IMAD.MOV.U32 R25, RZ, RZ, 0x4 ;  /* 0x00000004ff197424 */ /* 0x000fc800078e00ff */
[----:B--2---:R-:W-:-:S05]  /*0d00*/  IMAD.WIDE.U32 R24, R22, R25, c[0x0][0x178] ;  /* 0x00005e0016187625 */ /* 0x004fca00078e0019 */
        /* <DEDUP_REMOVED lines=15> */
[----:B------:R-:W-:Y:S05]  /*0e00*/  CALL.REL.NOINC `($__internal_20_$__cuda_sm20_div_u64) ;  /* 0x0000389000007944 */ /* 0x000fea0003c00000 */
[----:B------:R-:W-:Y:S02]  /*0e10*/  IMAD.MOV.U32 R22, RZ, RZ, R16 ;  /* 0x000000ffff167224 */ /* 0x000fe400078e0010 */
[----:B------:R-:W-:Y:S01]  /*0e20*/  IMAD.MOV.U32 R23, RZ, RZ, R19 ;  /* 0x000000ffff177224 */ /* 0x000fe200078e0013 */
[----:B------:R-:W-:Y:S05]  /*0e30*/  BRA `(.L_x_728) ;  /* 0x0000013000007947 */ /* 0x000fea0003800000 */
.L_x_727:
        /* <DEDUP_REMOVED lines=19> */
.L_x_728:
[----:B------:R-:W-:Y:S05]  /*0f70*/  BSYNC B2 ;  /* 0x0000000000027941 */ /* 0x000fea0003800000 */
.L_x_726:
[----:B------:R-:W-:-:S05]  /*0f80*/  IADD3 R14, P0, R3, R22, RZ ;  /* 0x00000016030e7210 */ /* 0x000fca0007f1e0ff */
[----:B------:R-:W-:Y:S01]  /*0f90*/  IMAD.X R23, R6, 0x1, R23, P0 ;  /* 0x0000000106177824 */ /* 0x000fe200000e0617 */
[----:B------:R-:W-:-:S04]  /*0fa0*/  LEA R22, P0, R14, c[0x0][0x1c8], 0x2 ;  /* 0x000072000e167a11 */ /* 0x000fc800078010ff */
[----:B------:R-:W-:-:S05]  /*0fb0*/  LEA.HI.X R23, R14, c[0x0][0x1cc], R23, 0x2, P0 ;  /* 0x000073000e177a11 */ /* 0x000fca00000f1417 */
[----:B------:R0:W5:Y:S04]  /*0fc0*/  LDG.E R22, [R22.64] ;  /* 0x0000000816167981 */ /* 0x000168000c1e1900 */
.L_x_725:
[----:B------:R-:W-:Y:S05]  /*0fd0*/  BSYNC B1 ;  /* 0x0000000000017941 */ /* 0x000fea0003800000 */
.L_x_724:
[----:B------:R-:W-:-:S05]  /*0fe0*/  IMAD.IADD R13, R13, 0x1, R12 ;  /* 0x000000010d0d7824 */ /* 0x000fca00078e020c */
[----:B------:R-:W1:Y:S02]  /*0ff0*/  LDS R19, [R13.X4] ;  /* 0x000000000d137984 */ /* 0x000e640000004800 */
[----:B-1---5:R-:W-:-:S05]  /*1000*/  IMAD.IADD R22, R19, 0x1, R22 ;  /* 0x0000000113167824 */ /* 0x022fca00078e0216 */
[----:B------:R1:W-:Y:S02]  /*1010*/  STS [R13.X4], R22 ;  /* 0x000000160d007388 */ /* 0x0003e40000004800 */
.L_x_723:
[----:B------:R-:W-:Y:S05]  /*1020*/  BSYNC B0 ;  /* 0x0000000000007941 */ /* 0x000fea0003800000 */
.L_x_722:
[----:B------:R-:W-:-:S05]  /*1030*/  IADD3 R15, P0, R10, R15, RZ ;  /* 0x0000000f0a0f7210 */ /* 0x000fca0007f1e0ff */
[----:B------:R-:W-:Y:S01]  /*1040*/  IMAD.X R17, RZ, RZ, R17, P0 ;  /* 0x000000ffff117224 */ /* 0x000fe200000e0611 */
[----:B------:R-:W-:-:S04]  /*1050*/  ISETP.GE.U32.AND P0, PT, R15, c[0x0][0x188], PT ;  /* 0x000062000f007a0c */ /* 0x000fc80003f06070 */
[----:B------:R-:W-:-:S13]  /*1060*/  ISETP.GE.U32.AND.EX P0, PT, R17, c[0x0][0x18c], PT, P0 ;  /* 0x0000630011007a0c */ /* 0x000fda0003f06100 */
[----:B------:R-:W-:Y:S05]  /*1070*/  @!P0 BRA `(.L_x_729) ;  /* 0xfffffc4000008947 */ /* 0x000fea000383ffff */
[----:B------:R-:W-:Y:S05]  /*1080*/  BRA `(.L_x_720) ;  /* 0x0000043000007947 */ /* 0x000fea0003800000 */
.L_x_721:
[----:B------:R-:W-:-:S04]  /*1090*/  ISETP.NE.U32.AND P0, PT, R9, RZ, PT ;  /* 0x000000ff0900720c */ /* 0x000fc80003f05070 */
[----:B------:R-:W-:-:S13]  /*10a0*/  ISETP.NE.AND.EX P0, PT, R11, RZ, PT, P0 ;  /* 0x000000ff0b00720c */ /* 0x000fda0003f05300 */
[----:B------:R-:W-:Y:S05]  /*10b0*/  @!P0 BRA `(.L_x_730) ;  /* 0x0000032000008947 */ /* 0x000fea0003800000 */
[----:B------:R-:W-:Y:S02]  /*10c0*/  IMAD.MOV.U32 R15, RZ, RZ, R26 ;  /* 0x000000ffff0f7224 */ /* 0x000fe400078e001a */
[----:B------:R-:W-:-:S03]  /*10d0*/  IMAD.MOV.U32 R17, RZ, RZ, R5 ;  /* 0x000000ffff117224 */ /* 0x000fc600078e0005 */
.L_x_734:
        /* <DEDUP_REMOVED lines=9> */
[----:B-----5:R-:W-:Y:S05]  /*1170*/  CALL.REL.NOINC `($__internal_20_$__cuda_sm20_div_u64) ;  /* 0x0000352000007944 */ /* 0x020fea0003c00000 */
[----:B------:R-:W-:Y:S02]  /*1180*/  IMAD.MOV.U32 R22, RZ, RZ, R16 ;  /* 0x000000ffff167224 */ /* 0x000fe400078e0010 */
[----:B------:R-:W-:Y:S01]  /*1190*/  IMAD.MOV.U32 R23, RZ, RZ, R19 ;  /* 0x000000ffff177224 */ /* 0x000fe200078e0013 */
[----:B------:R-:W-:Y:S05]  /*11a0*/  BRA `(.L_x_733) ;  /* 0x0000013000007947 */ /* 0x000fea0003800000 */
.L_x_732:
        /* <DEDUP_REMOVED lines=19> */
.L_x_733:
[----:B------:R-:W-:Y:S05]  /*12e0*/  BSYNC B0 ;  /* 0x0000000000007941 */ /* 0x000fea0003800000 */
.L_x_731:
        /* <DEDUP_REMOVED lines=15> */
.L_x_730:
[----:B------:R-:W-:Y:S02]  /*13e0*/  IMAD.MOV.U32 R17, RZ, RZ, R26 ;  /* 0x000000ffff117224 */ /* 0x000fe400078e001a */
[----:B------:R-:W-:-:S03]  /*13f0*/  IMAD.MOV.U32 R19, RZ, RZ, R5 ;  /* 0x000000ffff137224 */ /* 0x000fc600078e0005 */
.L_x_735:
[----:B------:R-:W-:-:S04]  /*1400*/  IADD3 R14, P0, R17, c[0x0][0x160], RZ ;  /* 0x00005800110e7a10 */ /* 0x000fc80007f1e0ff */
[----:B------:R-:W-:-:S06]  /*1410*/  IADD3.X R15, R19, c[0x0][0x164], RZ, P0, !PT ;  /* 0x00005900130f7a10 */ /* 0x000fcc00007fe4ff */
[----:B------:R-:W2:Y:S01]  /*1420*/  LDG.E.U8.CONSTANT R15, [R14.64] ;  /* 0x000000080e0f7981 */ /* 0x000ea2000c1e9100 */
[----:B------:R-:W-:-:S04]  /*1430*/  IADD3 R17, P2, R10, R17, RZ ;  /* 0x000000110a117210 */ /* 0x000fc80007f5e0ff */
[----:B------:R-:W-:Y:S01]  /*1440*/  ISETP.GE.U32.AND P0, PT, R17, c[0x0][0x188], PT ;  /* 0x0000620011007a0c */ /* 0x000fe20003f06070 */
[----:B------:R-:W-:-:S05]  /*1450*/  IMAD.X R19, RZ, RZ, R19, P2 ;  /* 0x000000ffff137224 */ /* 0x000fca00010e0613 */
[----:B------:R-:W-:Y:S01]  /*1460*/  ISETP.GE.U32.AND.EX P0, PT, R19, c[0x0][0x18c], PT, P0 ;  /* 0x0000630013007a0c */ /* 0x000fe20003f06100 */
[----:B0-2---:R-:W-:-:S05]  /*1470*/  IMAD.IADD R13, R15, 0x1, R12 ;  /* 0x000000010f0d7824 */ /* 0x005fca00078e020c */
[----:B------:R-:W0:Y:S02]  /*1480*/  LDS R16, [R13.X4] ;  /* 0x000000000d107984 */ /* 0x000e240000004800 */
[----:B0-----:R-:W-:-:S05]  /*1490*/  IADD3 R16, R16, 0x1, RZ ;  /* 0x0000000110107810 */ /* 0x001fca0007ffe0ff */
[----:B------:R0:W-:Y:S01]  /*14a0*/  STS [R13.X4], R16 ;  /* 0x000000100d007388 */ /* 0x0001e20000004800 */
[----:B------:R-:W-:Y:S05]  /*14b0*/  @!P0 BRA `(.L_x_735) ;  /* 0xffffff4000008947 */ /* 0x000fea000383ffff */
.L_x_720:
        /* <DEDUP_REMOVED lines=25> */
.L_x_741:
        /* <DEDUP_REMOVED lines=84> */
.L_x_740:
        /* <DEDUP_REMOVED lines=46> */
.L_x_742:
[----:B------:R-:W-:-:S13]  /*1e70*/  ISETP.NE.OR P0, PT, R8, RZ, P0 ;  /* 0x000000ff0800720c */ /* 0x000fda0000705670 */
[----:B------:R-:W-:Y:S05]  /*1e80*/  @!P0 BRA `(.L_x_738) ;  /* 0x0000019000008947 */ /* 0x000fea0003800000 */
.L_x_739:
[----:B------:R-:W-:Y:S02]  /*1e90*/  IMAD.MOV.U32 R22, RZ, RZ, c[0x0][0x180] ;  /* 0x00006000ff167624 */ /* 0x000fe400078e00ff */
.L_x_743:
        /* <DEDUP_REMOVED lines=24> */
.L_x_738:
        /* <DEDUP_REMOVED lines=8> */
.L_x_744:
        /* <DEDUP_REMOVED lines=9> */
.L_x_737:
[----:B--2---:R-:W-:Y:S05]  /*2130*/  BSYNC B0 ;  /* 0x0000000000007941 */ /* 0x004fea0003800000 */
.L_x_736:
        /* <DEDUP_REMOVED lines=29> */
.L_x_749:
        /* <DEDUP_REMOVED lines=80> */
.L_x_748:
        /* <DEDUP_REMOVED lines=18> */
.L_x_750:
        /* <DEDUP_REMOVED lines=21> */
.L_x_747:
[----:B-1----:R-:W1:Y:S04]  /*2a80*/  LDS R13, [R19.X4] ;  /* 0x00000000130d7984 */ /* 0x002e680000004800 */
[----:B-1----:R1:W-:Y:S02]  /*2a90*/  STG.E [R20.64], R13 ;  /* 0x0000000d14007986 */ /* 0x0023e4000c101908 */
.L_x_746:
[----:B------:R-:W-:Y:S05]  /*2aa0*/  BSYNC B0 ;  /* 0x0000000000007941 */ /* 0x000fea0003800000 */
.L_x_745:
        /* <DEDUP_REMOVED lines=48> */
.L_x_755:
        /* <DEDUP_REMOVED lines=20> */
.L_x_754:
[----:B------:R-:W-:Y:S05]  /*2ef0*/  BSYNC B1 ;  /* 0x0000000000017941 */ /* 0x000fea0003800000 */
.L_x_753:
        /* <DEDUP_REMOVED lines=10> */
.L_x_756:
        /* <DEDUP_REMOVED lines=85> */
.L_x_752:
[----:B------:R-:W-:Y:S05]  /*34f0*/  BSYNC B0 ;  /* 0x0000000000007941 */ /* 0x000fea0003800000 */
.L_x_751:
        /* <DEDUP_REMOVED lines=34> */
.L_x_759:
        /* <DEDUP_REMOVED lines=10> */
.L_x_758:
[----:B------:R-:W-:Y:S05]  /*37c0*/  BSYNC B0 ;  /* 0x0000000000007941 */ /* 0x000fea0003800000 */
.L_x_757:
[----:B------:R-:W-:Y:S05]  /*37d0*/  @P1 EXIT ;  /* 0x000000000000194d */ /* 0x000fea0003800000 */
[----:B------:R-:W-:Y:S01]  /*37e0*/  ULDC.S8 UR4, c[0x0][0x1d0] ;  /* 0x0000740000047ab9 */ /* 0x000fe20000000200 */
[----:B------:R-:W-:Y:S01]  /*37f0*/  IMAD R7, R26, c[0x0][0x180], R7 ;  /* 0x000060001a077a24 */ /* 0x000fe200078e0207 */
[----:B------:R-:W-:-:S13]  /*3800*/  ISETP.NE.AND P0, PT, RZ, UR4, PT ;  /* 0x00000004ff007c0c */ /* 0x000fda000bf05270 */
[----:B------:R-:W-:Y:S05]  /*3810*/  @!P0 BRA `(.L_x_760) ;  /* 0x0000047000008947 */ /* 0x000fea0003800000 */
.L_x_768:
[----:B------:R-:W-:-:S04]  /*3820*/  IADD3 R14, P0, R26, c[0x0][0x160], RZ ;  /* 0x000058001a0e7a10 */ /* 0x000fc80007f1e0ff */
[----:B------:R-:W-:-:S05]  /*3830*/  IADD3.X R15, R5, c[0x0][0x164], RZ, P0, !PT ;  /* 0x00005900050f7a10 */ /* 0x000fca00007fe4ff */
[----:B--2---:R-:W2:Y:S01]  /*3840*/  LDG.E.U8.CONSTANT R12, [R14.64] ;  /* 0x000000080e0c7981 */ /* 0x004ea2000c1e9100 */
[----:B-1----:R-:W-:-:S04]  /*3850*/  IMAD.MOV.U32 R13, RZ, RZ, 0x4 ;  /* 0x00000004ff0d7424 */ /* 0x002fc800078e00ff */
[----:B--2---:R-:W-:-:S06]  /*3860*/  IMAD.WIDE.U32 R12, R12, R13, c[0x0][0x178] ;  /* 0x00005e000c0c7625 */ /* 0x004fcc00078e000d */
        /* <DEDUP_REMOVED lines=20> */
[----:B-12---:R-:W-:Y:S05]  /*39b0*/  CALL.REL.NOINC `($__internal_20_$__cuda_sm20_div_u64) ;  /* 0x00000ce000007944 */ /* 0x006fea0003c00000 */
[----:B------:R-:W-:Y:S02]  /*39c0*/  IMAD.MOV.U32 R14, RZ, RZ, R16 ;  /* 0x000000ffff0e7224 */ /* 0x000fe400078e0010 */
[----:B------:R-:W-:Y:S01]  /*39d0*/  IMAD.MOV.U32 R15, RZ, RZ, R19 ;  /* 0x000000ffff0f7224 */ /* 0x000fe200078e0013 */
[----:B------:R-:W-:Y:S05]  /*39e0*/  BRA `(.L_x_767) ;  /* 0x0000013000007947 */ /* 0x000fea0003800000 */
.L_x_766:
        /* <DEDUP_REMOVED lines=19> */
.L_x_767:
[----:B------:R-:W-:Y:S05]  /*3b20*/  BSYNC B2 ;  /* 0x0000000000027941 */ /* 0x000fea0003800000 */
.L_x_765:
        /* <DEDUP_REMOVED lines=8> */
.L_x_764:
[----:B0-----:R-:W-:Y:S05]  /*3bb0*/  BSYNC B1 ;  /* 0x0000000000017941 */ /* 0x001fea0003800000 */
.L_x_763:
[----:B-12---:R-:W-:Y:S01]  /*3bc0*/  IADD3 R13, R13, R4, R2 ;  /* 0x000000040d0d7210 */ /* 0x006fe20007ffe002 */
[----:B------:R-:W-:Y:S01]  /*3bd0*/  IMAD.MOV.U32 R12, RZ, RZ, 0x4 ;  /* 0x00000004ff0c7424 */ /* 0x000fe200078e00ff */
[----:B------:R-:W-:-:S03]  /*3be0*/  IADD3 R15, R4, 0x1, RZ ;  /* 0x00000001040f7810 */ /* 0x000fc60007ffe0ff */
[----:B------:R-:W-:Y:S02]  /*3bf0*/  IMAD.WIDE R12, R13, R12, c[0x0][0x198] ;  /* 0x000066000d0c7625 */ /* 0x000fe400078e020c */
[----:B------:R0:W-:Y:S04]  /*3c00*/  STS [R0], R15 ;  /* 0x0000000f00007388 */ /* 0x0001e80000000800 */
[----:B------:R0:W-:Y:S02]  /*3c10*/  STG.E [R12.64], R26 ;  /* 0x0000001a0c007986 */ /* 0x0001e4000c101908 */
.L_x_762:
[----:B------:R-:W-:Y:S05]  /*3c20*/  BSYNC B0 ;  /* 0x0000000000007941 */ /* 0x000fea0003800000 */
.L_x_761:
[----:B0-----:R-:W-:-:S05]  /*3c30*/  IADD3 R26, P0, R10, R26, RZ ;  /* 0x0000001a0a1a7210 */ /* 0x001fca0007f1e0ff */
[----:B------:R-:W-:Y:S01]  /*3c40*/  IMAD.X R5, RZ, RZ, R5, P0 ;  /* 0x000000ffff057224 */ /* 0x000fe200000e0605 */
[----:B------:R-:W-:-:S04]  /*3c50*/  ISETP.GE.U32.AND P0, PT, R26, c[0x0][0x188], PT ;  /* 0x000062001a007a0c */ /* 0x000fc80003f06070 */
[----:B------:R-:W-:-:S13]  /*3c60*/  ISETP.GE.U32.AND.EX P0, PT, R5, c[0x0][0x18c], PT, P0 ;  /* 0x0000630005007a0c */ /* 0x000fda0003f06100 */
[----:B------:R-:W-:Y:S05]  /*3c70*/  @!P0 BRA `(.L_x_768) ;  /* 0xfffffba000008947 */ /* 0x000fea000383ffff */
[----:B------:R-:W-:Y:S05]  /*3c80*/  EXIT ;  /* 0x000000000000794d */ /* 0x000fea0003800000 */
.L_x_760:
[----:B------:R-:W-:-:S04]  /*3c90*/  ISETP.NE.U32.AND P0, PT, R9, RZ, PT ;  /* 0x000000ff0900720c */ /* 0x000fc80003f05070 */
[----:B------:R-:W-:-:S13]  /*3ca0*/  ISETP.NE.AND.EX P0, PT, R11, RZ, PT, P0 ;  /* 0x000000ff0b00720c */ /* 0x000fda0003f05300 */
[----:B------:R-:W-:Y:S05]  /*3cb0*/  @!P0 BRA `(.L_x_769) ;  /* 0x000003b000008947 */ /* 0x000fea0003800000 */
.L_x_775:
        /* <DEDUP_REMOVED lines=11> */
[----:B-----5:R-:W-:Y:S05]  /*3d70*/  CALL.REL.NOINC `($__internal_20_$__cuda_sm20_div_u64) ;  /* 0x0000092000007944 */ /* 0x020fea0003c00000 */
[----:B------:R-:W-:Y:S02]  /*3d80*/  IMAD.MOV.U32 R8, RZ, RZ, R16 ;  /* 0x000000ffff087224 */ /* 0x000fe400078e0010 */
[----:B------:R-:W-:Y:S01]  /*3d90*/  IMAD.MOV.U32 R9, RZ, RZ, R19 ;  /* 0x000000ffff097224 */ /* 0x000fe200078e0013 */
[----:B------:R-:W-:Y:S05]  /*3da0*/  BRA `(.L_x_772) ;  /* 0x0000013000007947 */ /* 0x000fea0003800000 */
.L_x_771:
        /* <DEDUP_REMOVED lines=19> */
.L_x_772:
[----:B------:R-:W-:Y:S05]  /*3ee0*/  BSYNC B0 ;  /* 0x0000000000007941 */ /* 0x000fea0003800000 */
.L_x_770:
        /* <DEDUP_REMOVED lines=17> */
.L_x_774:
[----:B------:R-:W-:Y:S05]  /*4000*/  BSYNC B0 ;  /* 0x0000000000007941 */ /* 0x000fea0003800000 */
.L_x_773:
[----:B0-----:R-:W-:-:S05]  /*4010*/  IADD3 R26, P0, R10, R26, RZ ;  /* 0x0000001a0a1a7210 */ /* 0x001fca0007f1e0ff */
[----:B------:R-:W-:Y:S01]  /*4020*/  IMAD.X R5, RZ, RZ, R5, P0 ;  /* 0x000000ffff057224 */ /* 0x000fe200000e0605 */
[----:B------:R-:W-:-:S04]  /*4030*/  ISETP.GE.U32.AND P0, PT, R26, c[0x0][0x188], PT ;  /* 0x000062001a007a0c */ /* 0x000fc80003f06070 */
[----:B------:R-:W-:-:S13]  /*4040*/  ISETP.GE.U32.AND.EX P0, PT, R5, c[0x0][0x18c], PT, P0 ;  /* 0x0000630005007a0c */ /* 0x000fda0003f06100 */
[----:B------:R-:W-:Y:S05]  /*4050*/  @!P0 BRA `(.L_x_775) ;  /* 0xfffffc6000008947 */ /* 0x000fea000383ffff */
[----:B------:R-:W-:Y:S05]  /*4060*/  EXIT ;  /* 0x000000000000794d */ /* 0x000fea0003800000 */
.L_x_769:
[----:B------:R-:W-:-:S04]  /*4070*/  IADD3 R12, P0, R26, c[0x0][0x160], RZ ;  /* 0x000058001a0c7a10 */ /* 0x000fc80007f1e0ff */
[----:B------:R-:W-:-:S05]  /*4080*/  IADD3.X R13, R5, c[0x0][0x164], RZ, P0, !PT ;  /* 0x00005900050d7a10 */ /* 0x000fca00007fe4ff */
[----:B------:R-:W2:Y:S01]  /*4090*/  LDG.E.U8.CONSTANT R12, [R12.64] ;  /* 0x000000080c0c7981 */ /* 0x000ea2000c1e9100 */
        /* <DEDUP_REMOVED lines=15> */
.L_x_712:
        /* <DEDUP_REMOVED lines=22> */
.L_x_778:
[----:B------:R-:W-:Y:S05]  /*42f0*/  BSYNC B0 ;  /* 0x0000000000007941 */ /* 0x000fea0003800000 */
.L_x_777:
        /* <DEDUP_REMOVED lines=12> */
.L_x_781:
        /* <DEDUP_REMOVED lines=13> */
.L_x_780:
[----:B------:R-:W-:Y:S05]  /*4490*/  BSYNC B0 ;  /* 0x0000000000007941 */ /* 0x000fea0003800000 */
.L_x_779:
        /* <DEDUP_REMOVED lines=18> */
.L_x_783:
[----:B------:R-:W-:Y:S05]  /*45c0*/  BSYNC B0 ;  /* 0x0000000000007941 */ /* 0x000fea0003800000 */
.L_x_782:
        /* <DEDUP_REMOVED lines=8> */
.L_x_776:
[----:B------:R-:W-:Y:S01]  /*4650*/  WARPSYNC 0xffffffff ;  /* 0xffffffff00007948 */ /* 0x000fe20003800000 */
[----:B------:R-:W-:Y:S06]  /*4660*/  BAR.SYNC.DEFER_BLOCKING 0x0 ;  /* 0x0000000000007b1d */ /* 0x000fec0000010000 */
[----:B------:R-:W-:Y:S06]  /*4670*/  BAR.SYNC.DEFER_BLOCKING 0x0 ;  /* 0x0000000000007b1d */ /* 0x000fec0000010000 */
[----:B------:R-:W-:Y:S06]  /*4680*/  BAR.SYNC.DEFER_BLOCKING 0x0 ;  /* 0x0000000000007b1d */ /* 0x000fec0000010000 */
[----:B------:R-:W-:Y:S05]  /*4690*/  EXIT ;  /* 0x000000000000794d */ /* 0x000fea0003800000 */
        .weak           $__internal_20_$__cuda_sm20_div_u64
        .type           $__internal_20_$__cuda_sm20_div_u64,@function
        .size           $__internal_20_$__cuda_sm20_div_u64,(.L_x_1484 - $__internal_20_$__cuda_sm20_div_u64)
$__internal_20_$__cuda_sm20_div_u64:
        /* <DEDUP_REMOVED lines=69> */
[----:B------:R-:W-:Y:S06]  /*4af0*/  RET.REL.NODEC R22 `(_ZN4vllm3moe51moe_lora_align_block_size_small_batch_expert_kernelIhLi256EEEvPT_PilS4_iimiiS4_S4_iS4_S4_S4_S4_b) ;  /* 0xffffb50016007950 */ /* 0x000fec0003c3ffff */
.L_x_784:
        /* <DEDUP_REMOVED lines=16> */
.L_x_1484:


//--------------------- .text._ZN4vllm3moe14moe_sum_kernelIN3c108BFloat16ELi4EEEvPT_PKS4_i --------------------------
	.section	.text._ZN4vllm3moe14moe_sum_kernelIN3c108BFloat16ELi4EEEvPT_PKS4_i,"ax",@progbits
	.sectioninfo	@"SHI_REGISTERS=28"
	.align	128
        .global         _ZN4vllm3moe14moe_sum_kernelIN3c108BFloat16ELi4EEEvPT_PKS4_i
        .type           _ZN4vllm3moe14moe_sum_kernelIN3c108BFloat16ELi4EEEvPT_PKS4_i,@function
        .size           _ZN4vllm3moe14moe_sum_kernelIN3c108BFloat16ELi4EEEvPT_PKS4_i,(.L_x_1509 - _ZN4vllm3moe14moe_sum_kernelIN3c108BFloat16ELi4EEEvPT_PKS4_i)
        .other          _ZN4vllm3moe14moe_sum_kernelIN3c108BFloat16ELi4EEEvPT_PKS4_i,@"STO_CUDA_ENTRY STV_DEFAULT"
_ZN4vllm3moe14moe_sum_kernelIN3c108BFloat16ELi4EEEvPT_PKS4_i:
.text._ZN4vllm3moe14moe_sum_kernelIN3c108BFloat16ELi4EEEvPT_PKS4_i:
[----:B------:R-:W-:Y:S02]  /*0000*/  IMAD.MOV.U32 R1, RZ, RZ, c[0x0][0x28] ;  /* 0x00000a00ff017624 */ /* 0x000fe400078e00ff */
[----:B------:R-:W0:Y:S01]  /*0010*/  S2R R23, SR_TID.X ;  /* 0x0000000000177919 */ /* 0x000e220000002100 */
[----:B------:R-:W-:-:S05]  /*0020*/  IMAD.MOV.U32 R17, RZ, RZ, c[0x0][0x170] ;  /* 0x00005c00ff117624 */ /* 0x000fca00078e00ff */
[----:B------:R-:W-:Y:S02]  /*0030*/  SHF.R.S32.HI R0, RZ, 0x1f, R17 ;  /* 0x0000001fff007819 */ /* 0x000fe40000011411 */
[----:B0-----:R-:W-:-:S04]  /*0040*/  ISETP.GE.U32.AND P0, PT, R23, c[0x0][0x170], PT ;  /* 0x00005c0017007a0c */ /* 0x001fc80003f06070 */
[----:B------:R-:W-:-:S13]  /*0050*/  ISETP.GE.AND.EX P0, PT, RZ, R0, PT, P0 ;  /* 0x00000000ff00720c */ /* 0x000fda0003f06300 */
[----:B------:R-:W-:Y:S05]  /*0060*/  @P0 EXIT ;  /* 0x000000000000094d */ /* 0x000fea0003800000 */
[----:B------:R-:W0:Y:S01]  /*0070*/  S2R R3, SR_CTAID.X ;  /* 0x0000000000037919 */ /* 0x000e220000002500 */
[C---:B------:R-:W-:Y:S01]  /*0080*/  IMAD.SHL.U32 R11, R17.reuse, 0x2, RZ ;  /* 0x00000002110b7824 */ /* 0x040fe200078e00ff */
[----:B------:R-:W-:Y:S01]  /*0090*/  ULDC.64 UR4, c[0x0][0x118] ;  /* 0x0000460000047ab9 */ /* 0x000fe20000000a00 */
[C---:B------:R-:W-:Y:S01]  /*00a0*/  IMAD R13, R17.reuse, 0x3, RZ ;  /* 0x00000003110d7824 */ /* 0x040fe200078e02ff */
[----:B------:R-:W-:Y:S01]  /*00b0*/  SHF.L.U64.HI R17, R17, 0x1, R0 ;  /* 0x0000000111117819 */ /* 0x000fe20000010200 */
[----:B------:R-:W-:Y:S01]  /*00c0*/  IMAD.MOV.U32 R15, RZ, RZ, RZ ;  /* 0x000000ffff0f7224 */ /* 0x000fe200078e00ff */
[----:B------:R-:W-:Y:S02]  /*00d0*/  SHF.R.S32.HI R4, RZ, 0x1f, R11 ;  /* 0x0000001fff047819 */ /* 0x000fe4000001140b */
[----:B------:R-:W-:Y:S02]  /*00e0*/  SHF.R.S32.HI R6, RZ, 0x1f, R13 ;  /* 0x0000001fff067819 */ /* 0x000fe4000001140d */
[----:B------:R-:W-:-:S02]  /*00f0*/  SHF.L.U64.HI R19, R11, 0x1, R4 ;  /* 0x000000010b137819 */ /* 0x000fc40000010204 */
[----:B------:R-:W-:Y:S01]  /*0100*/  SHF.L.U64.HI R21, R13, 0x1, R6 ;  /* 0x000000010d157819 */ /* 0x000fe20000010206 */
[----:B0-----:R-:W-:Y:S02]  /*0110*/  IMAD R5, R0, R3, RZ ;  /* 0x0000000300057224 */ /* 0x001fe400078e02ff */
[----:B------:R-:W-:-:S04]  /*0120*/  IMAD.WIDE.U32 R2, R3, c[0x0][0x170], RZ ;  /* 0x00005c0003027a25 */ /* 0x000fc800078e00ff */
[----:B------:R-:W-:-:S05]  /*0130*/  IMAD.IADD R10, R3, 0x1, R5 ;  /* 0x00000001030a7824 */ /* 0x000fca00078e0205 */
[----:B------:R-:W-:Y:S02]  /*0140*/  SHF.L.U64.HI R12, R2, 0x2, R10 ;  /* 0x00000002020c7819 */ /* 0x000fe4000001020a */
.L_x_785:
[----:B------:R-:W-:-:S05]  /*0150*/  LEA R5, P0, R2, R23, 0x2 ;  /* 0x0000001702057211 */ /* 0x000fca00078010ff */
[----:B------:R-:W-:Y:S01]  /*0160*/  IMAD.X R6, R15, 0x1, R12, P0 ;  /* 0x000000010f067824 */ /* 0x000fe200000e060c */
[----:B------:R-:W-:-:S04]  /*0170*/  LEA R4, P0, R5, c[0x0][0x168], 0x1 ;  /* 0x00005a0005047a11 */ /* 0x000fc800078008ff */
[----:B------:R-:W-:-:S05]  /*0180*/  LEA.HI.X R5, R5, c[0x0][0x16c], R6, 0x1, P0 ;  /* 0x00005b0005057a11 */ /* 0x000fca00000f0c06 */
[----:B------:R-:W2:Y:S01]  /*0190*/  LDG.E.U16.CONSTANT R14, [R4.64] ;  /* 0x00000004040e7981 */ /* 0x000ea2000c1e9500 */
[----:B------:R-:W-:-:S05]  /*01a0*/  IADD3 R6, P0, R11, R4, RZ ;  /* 0x000000040b067210 */ /* 0x000fca0007f1e0ff */
[----:B------:R-:W-:Y:S01]  /*01b0*/  IMAD.X R7, R17, 0x1, R5, P0 ;  /* 0x0000000111077824 */ /* 0x000fe200000e0605 */
[----:B------:R-:W-:-:S04]  /*01c0*/  LEA R8, P0, R11, R4, 0x1 ;  /* 0x000000040b087211 */ /* 0x000fc800078008ff */
[----:B------:R0:W3:Y:S01]  /*01d0*/  LDG.E.U16.CONSTANT R6, [R6.64] ;  /* 0x0000000406067981 */ /* 0x0000e2000c1e9500 */
[----:B------:R-:W-:Y:S01]  /*01e0*/  IMAD.X R9, R5, 0x1, R19, P0 ;  /* 0x0000000105097824 */ /* 0x000fe200000e0613 */
[----:B------:R-:W-:-:S04]  /*01f0*/  LEA R24, P0, R13, R4, 0x1 ;  /* 0x000000040d187211 */ /* 0x000fc800078008ff */
[----:B------:R-:W4:Y:S01]  /*0200*/  LDG.E.U16.CONSTANT R8, [R8.64] ;  /* 0x0000000408087981 */ /* 0x000f22000c1e9500 */
[----:B------:R-:W-:-:S05]  /*0210*/  IMAD.X R25, R5, 0x1, R21, P0 ;  /* 0x0000000105197824 */ /* 0x000fca00000e0615 */
[----:B------:R-:W5:Y:S01]  /*0220*/  LDG.E.U16.CONSTANT R24, [R24.64] ;  /* 0x0000000418187981 */ /* 0x000f62000c1e9500 */
[----:B0-----:R-:W-:Y:S02]  /*0230*/  IADD3 R7, P0, R23, R2, RZ ;  /* 0x0000000217077210 */ /* 0x001fe40007f1e0ff */
[----:B--2---:R-:W-:-:S05]  /*0240*/  PRMT R14, RZ, 0x5410, R14 ;  /* 0x00005410ff0e7816 */ /* 0x004fca000000000e */
[----:B------:R-:W-:-:S05]  /*0250*/  FADD.FTZ R14, RZ, R14 ;  /* 0x0000000eff0e7221 */ /* 0x000fca0000010000 */
[----:B------:R-:W-:Y:S02]  /*0260*/  F2FP.BF16.PACK_AB R14, RZ, R14 ;  /* 0x0000000eff0e723e */ /* 0x000fe400000010ff */
[----:B---3--:R-:W-:Y:S02]  /*0270*/  PRMT R5, RZ, 0x5410, R6 ;  /* 0x00005410ff057816 */ /* 0x008fe40000000006 */
[----:B------:R-:W-:Y:S02]  /*0280*/  PRMT R14, RZ, 0x5410, R14 ;  /* 0x00005410ff0e7816 */ /* 0x000fe4000000000e */
[----:B----4-:R-:W-:-:S03]  /*0290*/  PRMT R8, RZ, 0x5410, R8 ;  /* 0x00005410ff087816 */ /* 0x010fc60000000008 */
[----:B------:R-:W-:Y:S01]  /*02a0*/  FADD.FTZ R5, R14, R5 ;  /* 0x000000050e057221 */ /* 0x000fe20000010000 */
[----:B-----5:R-:W-:-:S04]  /*02b0*/  PRMT R24, RZ, 0x5410, R24 ;  /* 0x00005410ff187816 */ /* 0x020fc80000000018 */
[----:B------:R-:W-:-:S04]  /*02c0*/  F2FP.BF16.PACK_AB R5, RZ, R5 ;  /* 0x00000005ff05723e */ /* 0x000fc800000010ff */
[----:B------:R-:W-:-:S05]  /*02d0*/  PRMT R5, RZ, 0x5410, R5 ;  /* 0x00005410ff057816 */ /* 0x000fca0000000005 */
[----:B------:R-:W-:Y:S02]  /*02e0*/  FADD.FTZ R5, R5, R8 ;  /* 0x0000000805057221 */ /* 0x000fe40000010000 */
[----:B------:R-:W-:Y:S01]  /*02f0*/  IMAD.X R8, R15, 0x1, R10, P0 ;  /* 0x000000010f087824 */ /* 0x000fe200000e060a */
[----:B------:R-:W-:Y:S02]  /*0300*/  LEA R4, P0, R7, c[0x0][0x160], 0x1 ;  /* 0x0000580007047a11 */ /* 0x000fe400078008ff */
[----:B------:R-:W-:-:S04]  /*0310*/  F2FP.BF16.PACK_AB R5, RZ, R5 ;  /* 0x00000005ff05723e */ /* 0x000fc800000010ff */
[----:B------:R-:W-:-:S05]  /*0320*/  PRMT R5, RZ, 0x5410, R5 ;  /* 0x00005410ff057816 */ /* 0x000fca0000000005 */
[----:B------:R-:W-:-:S05]  /*0330*/  FADD.FTZ R5, R5, R24 ;  /* 0x0000001805057221 */ /* 0x000fca0000010000 */
[----:B------:R-:W-:Y:S02]  /*0340*/  F2FP.BF16.PACK_AB R6, RZ, R5 ;  /* 0x00000005ff06723e */ /* 0x000fe400000010ff */
[----:B------:R-:W-:Y:S02]  /*0350*/  LEA.HI.X R5, R7, c[0x0][0x164], R8, 0x1, P0 ;  /* 0x0000590007057a11 */ /* 0x000fe400000f0c08 */
[----:B------:R-:W-:-:S03]  /*0360*/  IADD3 R23, P0, R23, c[0x0][0x0], RZ ;  /* 0x0000000017177a10 */ /* 0x000fc60007f1e0ff */
[----:B------:R0:W-:Y:S02]  /*0370*/  STG.E.U16 [R4.64], R6 ;  /* 0x0000000604007986 */ /* 0x0001e4000c101504 */
[----:B------:R-:W-:Y:S01]  /*0380*/  IMAD.X R15, RZ, RZ, R15, P0 ;  /* 0x000000ffff0f7224 */ /* 0x000fe200000e060f */
[----:B------:R-:W-:-:S04]  /*0390*/  ISETP.GE.U32.AND P0, PT, R23, c[0x0][0x170], PT ;  /* 0x00005c0017007a0c */ /* 0x000fc80003f06070 */
[----:B------:R-:W-:-:S13]  /*03a0*/  ISETP.GE.AND.EX P0, PT, R15, R0, PT, P0 ;  /* 0x000000000f00720c */ /* 0x000fda0003f06300 */
[----:B0-----:R-:W-:Y:S05]  /*03b0*/  @!P0 BRA `(.L_x_785) ;  /* 0xfffffd9000008947 */ /* 0x001fea000383ffff */
[----:B------:R-:W-:Y:S05]  /*03c0*/  EXIT ;  /* 0x000000000000794d */ /* 0x000fea0003800000 */
.L_x_786:
        /* <DEDUP_REMOVED lines=11> */
.L_x_1509:


//--------------------- .text._ZN4vllm3moe14moe_sum_kernelIN3c104HalfELi4EEEvPT_PKS4_i --------------------------
	.section	.text._ZN4vllm3moe14moe_sum_kernelIN3c104HalfELi4EEEvPT_PKS4_i,"ax",@progbits
	.sectioninfo	@"SHI_REGISTERS=28"
	.align	128
        .global         _ZN4vllm3moe14moe_sum_kernelIN3c104HalfELi4EEEvPT_PKS4_i
        .type           _ZN4vllm3moe14moe_sum_kernelIN3c104HalfELi4EEEvPT_PKS4_i,@function
        .size           _ZN4vllm3moe14moe_sum_kernelIN3c104HalfELi4EEEvPT_PKS4_i,(.L_x_1510 - _ZN4vllm3moe14moe_sum_kernelIN3c104HalfELi4EEEvPT_PKS4_i)
        .other          _ZN4vllm3moe14moe_sum_kernelIN3c104HalfELi4EEEvPT_PKS4_i,@"STO_CUDA_ENTRY STV_DEFAULT"
_ZN4vllm3moe14moe_sum_kernelIN3c104HalfELi4EEEvPT_PKS4_i:
.text._ZN4vllm3moe14moe_sum_kernelIN3c104HalfELi4EEEvPT_PKS4_i:
        /* <DEDUP_REMOVED lines=21> */
.L_x_787:
[----:B------:R-:W-:-:S05]  /*0150*/  LEA R5, P0, R2, R21, 0x2 ;  /* 0x0000001502057211 */ /* 0x000fca00078010ff */
[----:B------:R-:W-:Y:S01]  /*0160*/  IMAD.X R6, R13, 0x1, R10, P0 ;  /* 0x000000010d067824 */ /* 0x000fe200000e060a */
[----:B------:R-:W-:-:S04]  /*0170*/  LEA R4, P0, R5, c[0x0][0x168], 0x1 ;  /* 0x00005a0005047a11 */ /* 0x000fc800078008ff */
[----:B------:R-:W-:-:S05]  /*0180*/  LEA.HI.X R5, R5, c[0x0][0x16c], R6, 0x1, P0 ;  /* 0x00005b0005057a11 */ /* 0x000fca00000f0c06 */
[----:B------:R-:W2:Y:S01]  /*0190*/  LDG.E.U16.CONSTANT R12, [R4.64] ;  /* 0x00000004040c7981 */ /* 0x000ea2000c1e9500 */
[----:B------:R-:W-:-:S05]  /*01a0*/  IADD3 R24, P0, R9, R4, RZ ;  /* 0x0000000409187210 */ /* 0x000fca0007f1e0ff */
[----:B------:R-:W-:-:S05]  /*01b0*/  IMAD.X R25, R15, 0x1, R5, P0 ;  /* 0x000000010f197824 */ /* 0x000fca00000e0605 */
[----:B------:R-:W3:Y:S01]  /*01c0*/  LDG.E.U16.CONSTANT R24, [R24.64] ;  /* 0x0000000418187981 */ /* 0x000ee2000c1e9500 */
[----:B------:R-:W-:-:S05]  /*01d0*/  LEA R6, P0, R9, R4, 0x1 ;  /* 0x0000000409067211 */ /* 0x000fca00078008ff */
[----:B------:R-:W-:-:S05]  /*01e0*/  IMAD.X R7, R5, 0x1, R17, P0 ;  /* 0x0000000105077824 */ /* 0x000fca00000e0611 */
[----:B------:R0:W4:Y:S01]  /*01f0*/  LDG.E.U16.CONSTANT R6, [R6.64] ;  /* 0x0000000406067981 */ /* 0x000122000c1e9500 */
[----:B------:R-:W-:-:S05]  /*0200*/  LEA R22, P0, R11, R4, 0x1 ;  /* 0x000000040b167211 */ /* 0x000fca00078008ff */
[----:B------:R-:W-:-:S05]  /*0210*/  IMAD.X R23, R5, 0x1, R19, P0 ;  /* 0x0000000105177824 */ /* 0x000fca00000e0613 */
[----:B------:R-:W5:Y:S01]  /*0220*/  LDG.E.U16.CONSTANT R22, [R22.64] ;  /* 0x0000000416167981 */ /* 0x000f62000c1e9500 */
[----:B0-----:R-:W-:Y:S01]  /*0230*/  IADD3 R7, P0, R21, R2, RZ ;  /* 0x0000000215077210 */ /* 0x001fe20007f1e0ff */
[----:B--2---:R-:W-:-:S05]  /*0240*/  HADD2.F32 R12, -RZ, R12.H0_H0 ;  /* 0x2000000cff0c7230 */ /* 0x004fca0000004100 */
[----:B------:R-:W-:-:S05]  /*0250*/  FADD.FTZ R12, RZ, R12 ;  /* 0x0000000cff0c7221 */ /* 0x000fca0000010000 */
[----:B------:R-:W-:Y:S01]  /*0260*/  F2FP.PACK_AB R12, RZ, R12 ;  /* 0x0000000cff0c723e */ /* 0x000fe200000000ff */
[----:B---3--:R-:W-:-:S04]  /*0270*/  HADD2.F32 R5, -RZ, R24.H0_H0 ;  /* 0x20000018ff057230 */ /* 0x008fc80000004100 */
[----:B------:R-:W-:-:S05]  /*0280*/  HADD2.F32 R12, -RZ, R12.H0_H0 ;  /* 0x2000000cff0c7230 */ /* 0x000fca0000004100 */
[----:B------:R-:W-:Y:S01]  /*0290*/  FADD.FTZ R5, R12, R5 ;  /* 0x000000050c057221 */ /* 0x000fe20000010000 */
[----:B----4-:R-:W-:Y:S01]  /*02a0*/  HADD2.F32 R6, -RZ, R6.H0_H0 ;  /* 0x20000006ff067230 */ /* 0x010fe20000004100 */
[----:B------:R-:W-:Y:S01]  /*02b0*/  IMAD.X R12, R13, 0x1, R8, P0 ;  /* 0x000000010d0c7824 */ /* 0x000fe200000e0608 */
[----:B------:R-:W-:Y:S02]  /*02c0*/  LEA R4, P0, R7, c[0x0][0x160], 0x1 ;  /* 0x0000580007047a11 */ /* 0x000fe400078008ff */
[----:B------:R-:W-:-:S05]  /*02d0*/  F2FP.PACK_AB R5, RZ, R5 ;  /* 0x00000005ff05723e */ /* 0x000fca00000000ff */
[----:B------:R-:W-:Y:S02]  /*02e0*/  HADD2.F32 R5, -RZ, R5.H0_H0 ;  /* 0x20000005ff057230 */ /* 0x000fe40000004100 */
[----:B-----5:R-:W-:-:S03]  /*02f0*/  HADD2.F32 R22, -RZ, R22.H0_H0 ;  /* 0x20000016ff167230 */ /* 0x020fc60000004100 */
[----:B------:R-:W-:-:S05]  /*0300*/  FADD.FTZ R5, R5, R6 ;  /* 0x0000000605057221 */ /* 0x000fca0000010000 */
[----:B------:R-:W-:-:S05]  /*0310*/  F2FP.PACK_AB R5, RZ, R5 ;  /* 0x00000005ff05723e */ /* 0x000fca00000000ff */
[----:B------:R-:W-:-:S05]  /*0320*/  HADD2.F32 R5, -RZ, R5.H0_H0 ;  /* 0x20000005ff057230 */ /* 0x000fca0000004100 */
[----:B------:R-:W-:-:S05]  /*0330*/  FADD.FTZ R5, R5, R22 ;  /* 0x0000001605057221 */ /* 0x000fca0000010000 */
[----:B------:R-:W-:Y:S02]  /*0340*/  F2FP.PACK_AB R6, RZ, R5 ;  /* 0x00000005ff06723e */ /* 0x000fe400000000ff */
        /* <DEDUP_REMOVED lines=8> */
.L_x_788:
        /* <DEDUP_REMOVED lines=11> */
.L_x_1510:


//--------------------- .text._ZN4vllm3moe14moe_sum_kernelIfLi4EEEvPT_PKS2_i --------------------------
	.section	.text._ZN4vllm3moe14moe_sum_kernelIfLi4EEEvPT_PKS2_i,"ax",@progbits
	.sectioninfo	@"SHI_REGISTERS=32"
	.align	128
        .global         _ZN4vllm3moe14moe_sum_kernelIfLi4EEEvPT_PKS2_i
        .type           _ZN4vllm3moe14moe_sum_kernelIfLi4EEEvPT_PKS2_i,@function
        .size           _ZN4vllm3moe14moe_sum_kernelIfLi4EEEvPT_PKS2_i,(.L_x_1511 - _ZN4vllm3moe14moe_sum_kernelIfLi4EEEvPT_PKS2_i)
        .other          _ZN4vllm3moe14moe_sum_kernelIfLi4EEEvPT_PKS2_i,@"STO_CUDA_ENTRY STV_DEFAULT"
_ZN4vllm3moe14moe_sum_kernelIfLi4EEEvPT_PKS2_i:
.text._ZN4vllm3moe14moe_sum_kernelIfLi4EEEvPT_PKS2_i:
        /* <DEDUP_REMOVED lines=9> */
[C---:B------:R-:W-:Y:S01]  /*0090*/  SHF.L.U64.HI R21, R13.reuse, 0x2, R0 ;  /* 0x000000020d157819 */ /* 0x040fe20000010200 */
[----:B------:R-:W-:Y:S01]  /*00a0*/  IMAD R17, R13, 0x3, RZ ;  /* 0x000000030d117824 */ /* 0x000fe200078e02ff */
[----:B------:R-:W-:Y:S01]  /*00b0*/  ULDC.64 UR4, c[0x0][0x118] ;  /* 0x0000460000047ab9 */ /* 0x000fe20000000a00 */
        /* <DEDUP_REMOVED lines=9> */
.L_x_789:
[----:B------:R-:W-:-:S05]  /*0150*/  LEA R4, P0, R2, R27, 0x2 ;  /* 0x0000001b02047211 */ /* 0x000fca00078010ff */
[----:B0-----:R-:W-:Y:S01]  /*0160*/  IMAD.X R5, R19, 0x1, R12, P0 ;  /* 0x0000000113057824 */ /* 0x001fe200000e060c */
[----:B------:R-:W-:-:S04]  /*0170*/  LEA R8, P0, R4, c[0x0][0x168], 0x2 ;  /* 0x00005a0004087a11 */ /* 0x000fc800078010ff */
[----:B------:R-:W-:Y:S02]  /*0180*/  LEA.HI.X R9, R4, c[0x0][0x16c], R5, 0x2, P0 ;  /* 0x00005b0004097a11 */ /* 0x000fe400000f1405 */
[-C--:B------:R-:W-:Y:S02]  /*0190*/  LEA R4, P1, R13, R8.reuse, 0x2 ;  /* 0x000000080d047211 */ /* 0x080fe400078210ff */
[-C--:B------:R-:W-:Y:S01]  /*01a0*/  LEA R6, P0, R15, R8.reuse, 0x2 ;  /* 0x000000080f067211 */ /* 0x080fe200078010ff */
[----:B------:R0:W2:Y:S02]  /*01b0*/  LDG.E.CONSTANT R16, [R8.64] ;  /* 0x0000000408107981 */ /* 0x0000a4000c1e9900 */
[----:B------:R-:W-:Y:S01]  /*01c0*/  IMAD.X R5, R21, 0x1, R9, P1 ;  /* 0x0000000115057824 */ /* 0x000fe200008e0609 */
[----:B------:R-:W-:Y:S01]  /*01d0*/  LEA R10, P1, R17, R8, 0x2 ;  /* 0x00000008110a7211 */ /* 0x000fe200078210ff */
[----:B------:R-:W-:-:S04]  /*01e0*/  IMAD.X R7, R9, 0x1, R23, P0 ;  /* 0x0000000109077824 */ /* 0x000fc800000e0617 */
[----:B------:R-:W3:Y:S01]  /*01f0*/  LDG.E.CONSTANT R5, [R4.64] ;  /* 0x0000000404057981 */ /* 0x000ee2000c1e9900 */
[----:B------:R-:W-:-:S03]  /*0200*/  IMAD.X R11, R9, 0x1, R25, P1 ;  /* 0x00000001090b7824 */ /* 0x000fc600008e0619 */
[----:B------:R-:W4:Y:S04]  /*0210*/  LDG.E.CONSTANT R7, [R6.64] ;  /* 0x0000000406077981 */ /* 0x000f28000c1e9900 */
[----:B------:R-:W5:Y:S01]  /*0220*/  LDG.E.CONSTANT R11, [R10.64] ;  /* 0x000000040a0b7981 */ /* 0x000f62000c1e9900 */
[----:B------:R-:W-:-:S05]  /*0230*/  IADD3 R18, P0, R27, R2, RZ ;  /* 0x000000021b127210 */ /* 0x000fca0007f1e0ff */
[----:B------:R-:W-:Y:S01]  /*0240*/  IMAD.X R29, R19, 0x1, R14, P0 ;  /* 0x00000001131d7824 */ /* 0x000fe200000e060e */
[----:B0-----:R-:W-:-:S04]  /*0250*/  LEA R8, P0, R18, c[0x0][0x160], 0x2 ;  /* 0x0000580012087a11 */ /* 0x001fc800078010ff */
[----:B------:R-:W-:Y:S02]  /*0260*/  LEA.HI.X R9, R18, c[0x0][0x164], R29, 0x2, P0 ;  /* 0x0000590012097a11 */ /* 0x000fe400000f141d */
[----:B------:R-:W-:-:S05]  /*0270*/  IADD3 R27, P0, R27, c[0x0][0x0], RZ ;  /* 0x000000001b1b7a10 */ /* 0x000fca0007f1e0ff */
[----:B------:R-:W-:Y:S01]  /*0280*/  IMAD.X R19, RZ, RZ, R19, P0 ;  /* 0x000000ffff137224 */ /* 0x000fe200000e0613 */
[----:B------:R-:W-:-:S04]  /*0290*/  ISETP.GE.U32.AND P0, PT, R27, c[0x0][0x170], PT ;  /* 0x00005c001b007a0c */ /* 0x000fc80003f06070 */
[----:B------:R-:W-:Y:S01]  /*02a0*/  ISETP.GE.AND.EX P0, PT, R19, R0, PT, P0 ;  /* 0x000000001300720c */ /* 0x000fe20003f06300 */
[----:B--2---:R-:W-:-:S04]  /*02b0*/  FADD.FTZ R16, RZ, R16 ;  /* 0x00000010ff107221 */ /* 0x004fc80000010000 */
[----:B---3--:R-:W-:-:S04]  /*02c0*/  FADD.FTZ R16, R16, R5 ;  /* 0x0000000510107221 */ /* 0x008fc80000010000 */
[----:B----4-:R-:W-:-:S04]  /*02d0*/  FADD.FTZ R16, R16, R7 ;  /* 0x0000000710107221 */ /* 0x010fc80000010000 */
[----:B-----5:R-:W-:-:S05]  /*02e0*/  FADD.FTZ R5, R16, R11 ;  /* 0x0000000b10057221 */ /* 0x020fca0000010000 */
[----:B------:R0:W-:Y:S01]  /*02f0*/  STG.E [R8.64], R5 ;  /* 0x0000000508007986 */ /* 0x0001e2000c101904 */
[----:B------:R-:W-:Y:S05]  /*0300*/  @!P0 BRA `(.L_x_789) ;  /* 0xfffffe4000008947 */ /* 0x000fea000383ffff */
[----:B------:R-:W-:Y:S05]  /*0310*/  EXIT ;  /* 0x000000000000794d */ /* 0x000fea0003800000 */
.L_x_790:
        /* <DEDUP_REMOVED lines=14> */
.L_x_1511:


//--------------------- .text._ZN4vllm3moe14moe_sum_kernelIN3c108BFloat16ELi3EEEvPT_PKS4_i --------------------------
	.section	.text._ZN4vllm3moe14moe_sum_kernelIN3c108BFloat16ELi3EEEvPT_PKS4_i,"ax",@progbits
	.sectioninfo	@"SHI_REGISTERS=20"
	.align	128
        .global         _ZN4vllm3moe14moe_sum_kernelIN3c108BFloat16ELi3EEEvPT_PKS4_i
        .type           _ZN4vllm3moe14moe_sum_kernelIN3c108BFloat16ELi3EEEvPT_PKS4_i,@function
        .size           _ZN4vllm3moe14moe_sum_kernelIN3c108BFloat16ELi3EEEvPT_PKS4_i,(.L_x_1512 - _ZN4vllm3moe14moe_sum_kernelIN3c108BFloat16ELi3EEEvPT_PKS4_i)
        .other          _ZN4vllm3moe14moe_sum_kernelIN3c108BFloat16ELi3EEEvPT_PKS4_i,@"STO_CUDA_ENTRY STV_DEFAULT"
_ZN4vllm3moe14moe_sum_kernelIN3c108BFloat16ELi3EEEvPT_PKS4_i:
.text._ZN4vllm3moe14moe_sum_kernelIN3c108BFloat16ELi3EEEvPT_PKS4_i:
        /* <DEDUP_REMOVED lines=9> */
[----:B------:R-:W-:Y:S01]  /*0090*/  SHF.L.U64.HI R6, R5, 0x1, R0 ;  /* 0x0000000105067819 */ /* 0x000fe20000010200 */
[----:B------:R-:W-:Y:S01]  /*00a0*/  IMAD.MOV.U32 R5, RZ, RZ, RZ ;  /* 0x000000ffff057224 */ /* 0x000fe200078e00ff */
[----:B------:R-:W-:Y:S02]  /*00b0*/  ULDC.64 UR4, c[0x0][0x118] ;  /* 0x0000460000047ab9 */ /* 0x000fe40000000a00 */
[----:B------:R-:W-:-:S04]  /*00c0*/  SHF.R.S32.HI R7, RZ, 0x1f, R4 ;  /* 0x0000001fff077819 */ /* 0x000fc80000011404 */
[----:B------:R-:W-:Y:S01]  /*00d0*/  SHF.L.U64.HI R7, R4, 0x1, R7 ;  /* 0x0000000104077819 */ /* 0x000fe20000010207 */
[----:B0-----:R-:W-:Y:S02]  /*00e0*/  IMAD R9, R0, R3, RZ ;  /* 0x0000000300097224 */ /* 0x001fe400078e02ff */
[----:B------:R-:W-:-:S04]  /*00f0*/  IMAD.WIDE.U32 R2, R3, c[0x0][0x170], RZ ;  /* 0x00005c0003027a25 */ /* 0x000fc800078e00ff */
[----:B------:R-:W-:Y:S02]  /*0100*/  IMAD.IADD R8, R3, 0x1, R9 ;  /* 0x0000000103087824 */ /* 0x000fe400078e0209 */
.L_x_791:
[----:B------:R-:W-:Y:S02]  /*0110*/  IMAD.MOV.U32 R11, RZ, RZ, R5 ;  /* 0x000000ffff0b7224 */ /* 0x000fe400078e0005 */
[----:B0-----:R-:W-:Y:S02]  /*0120*/  IMAD R9, R8, 0x3, RZ ;  /* 0x0000000308097824 */ /* 0x001fe400078e02ff */
[----:B------:R-:W-:-:S04]  /*0130*/  IMAD.WIDE.U32 R12, R2, 0x3, R10 ;  /* 0x00000003020c7825 */ /* 0x000fc800078e000a */
[----:B------:R-:W-:Y:S01]  /*0140*/  IMAD.IADD R9, R13, 0x1, R9 ;  /* 0x000000010d097824 */ /* 0x000fe200078e0209 */
[----:B------:R-:W-:-:S04]  /*0150*/  LEA R14, P0, R12, c[0x0][0x168], 0x1 ;  /* 0x00005a000c0e7a11 */ /* 0x000fc800078008ff */
[----:B------:R-:W-:Y:S02]  /*0160*/  LEA.HI.X R15, R12, c[0x0][0x16c], R9, 0x1, P0 ;  /* 0x00005b000c0f7a11 */ /* 0x000fe400000f0c09 */
[----:B------:R-:W-:-:S03]  /*0170*/  IADD3 R12, P0, R4, R14, RZ ;  /* 0x0000000e040c7210 */ /* 0x000fc60007f1e0ff */
[----:B------:R0:W2:Y:S02]  /*0180*/  LDG.E.U16.CONSTANT R9, [R14.64] ;  /* 0x000000040e097981 */ /* 0x0000a4000c1e9500 */
[----:B------:R-:W-:Y:S01]  /*0190*/  IMAD.X R13, R6, 0x1, R15, P0 ;  /* 0x00000001060d7824 */ /* 0x000fe200000e060f */
[----:B------:R-:W-:-:S04]  /*01a0*/  LEA R16, P0, R4, R14, 0x1 ;  /* 0x0000000e04107211 */ /* 0x000fc800078008ff */
[----:B------:R-:W3:Y:S01]  /*01b0*/  LDG.E.U16.CONSTANT R12, [R12.64] ;  /* 0x000000040c0c7981 */ /* 0x000ee2000c1e9500 */
[----:B------:R-:W-:-:S05]  /*01c0*/  IMAD.X R17, R15, 0x1, R7, P0 ;  /* 0x000000010f117824 */ /* 0x000fca00000e0607 */
[----:B------:R-:W4:Y:S01]  /*01d0*/  LDG.E.U16.CONSTANT R16, [R16.64] ;  /* 0x0000000410107981 */ /* 0x000f22000c1e9500 */
[----:B------:R-:W-:-:S05]  /*01e0*/  IADD3 R11, P0, R10, R2, RZ ;  /* 0x000000020a0b7210 */ /* 0x000fca0007f1e0ff */
[----:B0-----:R-:W-:Y:S01]  /*01f0*/  IMAD.X R14, R5, 0x1, R8, P0 ;  /* 0x00000001050e7824 */ /* 0x001fe200000e0608 */
[----:B--2---:R-:W-:-:S05]  /*0200*/  PRMT R9, RZ, 0x5410, R9 ;  /* 0x00005410ff097816 */ /* 0x004fca0000000009 */
[----:B------:R-:W-:Y:S01]  /*0210*/  FADD.FTZ R9, RZ, R9 ;  /* 0x00000009ff097221 */ /* 0x000fe20000010000 */
[----:B---3--:R-:W-:-:S04]  /*0220*/  PRMT R12, RZ, 0x5410, R12 ;  /* 0x00005410ff0c7816 */ /* 0x008fc8000000000c */
[----:B------:R-:W-:Y:S02]  /*0230*/  F2FP.BF16.PACK_AB R9, RZ, R9 ;  /* 0x00000009ff09723e */ /* 0x000fe400000010ff */
[----:B----4-:R-:W-:Y:S02]  /*0240*/  PRMT R16, RZ, 0x5410, R16 ;  /* 0x00005410ff107816 */ /* 0x010fe40000000010 */
[----:B------:R-:W-:-:S05]  /*0250*/  PRMT R9, RZ, 0x5410, R9 ;  /* 0x00005410ff097816 */ /* 0x000fca0000000009 */
[----:B------:R-:W-:Y:S01]  /*0260*/  FADD.FTZ R9, R9, R12 ;  /* 0x0000000c09097221 */ /* 0x000fe20000010000 */
[----:B------:R-:W-:-:S04]  /*0270*/  LEA R12, P0, R11, c[0x0][0x160], 0x1 ;  /* 0x000058000b0c7a11 */ /* 0x000fc800078008ff */
[----:B------:R-:W-:Y:S02]  /*0280*/  F2FP.BF16.PACK_AB R9, RZ, R9 ;  /* 0x00000009ff09723e */ /* 0x000fe400000010ff */
[----:B------:R-:W-:Y:S02]  /*0290*/  LEA.HI.X R13, R11, c[0x0][0x164], R14, 0x1, P0 ;  /* 0x000059000b0d7a11 */ /* 0x000fe400000f0c0e */
[----:B------:R-:W-:Y:S02]  /*02a0*/  PRMT R9, RZ, 0x5410, R9 ;  /* 0x00005410ff097816 */ /* 0x000fe40000000009 */
[----:B------:R-:W-:-:S03]  /*02b0*/  IADD3 R10, P0, R10, c[0x0][0x0], RZ ;  /* 0x000000000a0a7a10 */ /* 0x000fc60007f1e0ff */
[----:B------:R-:W-:Y:S02]  /*02c0*/  FADD.FTZ R9, R9, R16 ;  /* 0x0000001009097221 */ /* 0x000fe40000010000 */
[----:B------:R-:W-:Y:S01]  /*02d0*/  IMAD.X R5, RZ, RZ, R5, P0 ;  /* 0x000000ffff057224 */ /* 0x000fe200000e0605 */
[----:B------:R-:W-:Y:S02]  /*02e0*/  ISETP.GE.U32.AND P0, PT, R10, c[0x0][0x170], PT ;  /* 0x00005c000a007a0c */ /* 0x000fe40003f06070 */
[----:B------:R-:W-:Y:S02]  /*02f0*/  F2FP.BF16.PACK_AB R9, RZ, R9 ;  /* 0x00000009ff09723e */ /* 0x000fe400000010ff */
[----:B------:R-:W-:-:S03]  /*0300*/  ISETP.GE.AND.EX P0, PT, R5, R0, PT, P0 ;  /* 0x000000000500720c */ /* 0x000fc60003f06300 */
[----:B------:R0:W-:Y:S10]  /*0310*/  STG.E.U16 [R12.64], R9 ;  /* 0x000000090c007986 */ /* 0x0001f4000c101504 */
[----:B------:R-:W-:Y:S05]  /*0320*/  @!P0 BRA `(.L_x_791) ;  /* 0xfffffde000008947 */ /* 0x000fea000383ffff */
[----:B------:R-:W-:Y:S05]  /*0330*/  EXIT ;  /* 0x000000000000794d */ /* 0x000fea0003800000 */
.L_x_792:
        /* <DEDUP_REMOVED lines=12> */
.L_x_1512:


//--------------------- .text._ZN4vllm3moe14moe_sum_kernelIN3c104HalfELi3EEEvPT_PKS4_i --------------------------
	.section	.text._ZN4vllm3moe14moe_sum_kernelIN3c104HalfELi3EEEvPT_PKS4_i,"ax",@progbits
	.sectioninfo	@"SHI_REGISTERS=21"
	.align	128
        .global         _ZN4vllm3moe14moe_sum_kernelIN3c104HalfELi3EEEvPT_PKS4_i
        .type           _ZN4vllm3moe14moe_sum_kernelIN3c104HalfELi3EEEvPT_PKS4_i,@function
        .size           _ZN4vllm3moe14moe_sum_kernelIN3c104HalfELi3EEEvPT_PKS4_i,(.L_x_1513 - _ZN4vllm3moe14moe_sum_kernelIN3c104HalfELi3EEEvPT_PKS4_i)
        .other          _ZN4vllm3moe14moe_sum_kernelIN3c104HalfELi3EEEvPT_PKS4_i,@"STO_CUDA_ENTRY STV_DEFAULT"
_ZN4vllm3moe14moe_sum_kernelIN3c104HalfELi3EEEvPT_PKS4_i:
.text._ZN4vllm3moe14moe_sum_kernelIN3c104HalfELi3EEEvPT_PKS4_i:
        /* <DEDUP_REMOVED lines=17> */
.L_x_793:
[----:B------:R-:W-:Y:S02]  /*0110*/  IMAD.MOV.U32 R11, RZ, RZ, R5 ;  /* 0x000000ffff0b7224 */ /* 0x000fe400078e0005 */
[----:B------:R-:W-:Y:S02]  /*0120*/  IMAD R9, R8, 0x3, RZ ;  /* 0x0000000308097824 */ /* 0x000fe400078e02ff */
[----:B------:R-:W-:-:S04]  /*0130*/  IMAD.WIDE.U32 R12, R2, 0x3, R10 ;  /* 0x00000003020c7825 */ /* 0x000fc800078e000a */
[----:B------:R-:W-:Y:S01]  /*0140*/  IMAD.IADD R9, R13, 0x1, R9 ;  /* 0x000000010d097824 */ /* 0x000fe200078e0209 */
[----:B------:R-:W-:-:S04]  /*0150*/  LEA R14, P0, R12, c[0x0][0x168], 0x1 ;  /* 0x00005a000c0e7a11 */ /* 0x000fc800078008ff */
[----:B------:R-:W-:-:S05]  /*0160*/  LEA.HI.X R15, R12, c[0x0][0x16c], R9, 0x1, P0 ;  /* 0x00005b000c0f7a11 */ /* 0x000fca00000f0c09 */
[----:B------:R0:W2:Y:S01]  /*0170*/  LDG.E.U16.CONSTANT R9, [R14.64] ;  /* 0x000000040e097981 */ /* 0x0000a2000c1e9500 */
[----:B------:R-:W-:-:S05]  /*0180*/  IADD3 R12, P0, R4, R14, RZ ;  /* 0x0000000e040c7210 */ /* 0x000fca0007f1e0ff */
[----:B------:R-:W-:-:S05]  /*0190*/  IMAD.X R13, R6, 0x1, R15, P0 ;  /* 0x00000001060d7824 */ /* 0x000fca00000e060f */
[----:B------:R-:W3:Y:S01]  /*01a0*/  LDG.E.U16.CONSTANT R12, [R12.64] ;  /* 0x000000040c0c7981 */ /* 0x000ee2000c1e9500 */
[----:B------:R-:W-:-:S05]  /*01b0*/  LEA R16, P0, R4, R14, 0x1 ;  /* 0x0000000e04107211 */ /* 0x000fca00078008ff */
[----:B------:R-:W-:-:S05]  /*01c0*/  IMAD.X R17, R15, 0x1, R7, P0 ;  /* 0x000000010f117824 */ /* 0x000fca00000e0607 */
[----:B------:R-:W4:Y:S01]  /*01d0*/  LDG.E.U16.CONSTANT R16, [R16.64] ;  /* 0x0000000410107981 */ /* 0x000f22000c1e9500 */
[----:B------:R-:W-:-:S05]  /*01e0*/  IADD3 R11, P0, R10, R2, RZ ;  /* 0x000000020a0b7210 */ /* 0x000fca0007f1e0ff */
[----:B0-----:R-:W-:Y:S01]  /*01f0*/  IMAD.X R14, R5, 0x1, R8, P0 ;  /* 0x00000001050e7824 */ /* 0x001fe200000e0608 */
[----:B--2---:R-:W-:-:S05]  /*0200*/  HADD2.F32 R9, -RZ, R9.H0_H0 ;  /* 0x20000009ff097230 */ /* 0x004fca0000004100 */
[----:B------:R-:W-:-:S05]  /*0210*/  FADD.FTZ R9, RZ, R9 ;  /* 0x00000009ff097221 */ /* 0x000fca0000010000 */
[----:B------:R-:W-:Y:S01]  /*0220*/  F2FP.PACK_AB R9, RZ, R9 ;  /* 0x00000009ff09723e */ /* 0x000fe200000000ff */
[----:B---3--:R-:W-:-:S04]  /*0230*/  HADD2.F32 R18, -RZ, R12.H0_H0 ;  /* 0x2000000cff127230 */ /* 0x008fc80000004100 */
[----:B------:R-:W-:-:S05]  /*0240*/  HADD2.F32 R9, -RZ, R9.H0_H0 ;  /* 0x20000009ff097230 */ /* 0x000fca0000004100 */
[----:B------:R-:W-:Y:S01]  /*0250*/  FADD.FTZ R9, R9, R18 ;  /* 0x0000001209097221 */ /* 0x000fe20000010000 */
[----:B----4-:R-:W-:-:S04]  /*0260*/  HADD2.F32 R12, -RZ, R16.H0_H0 ;  /* 0x20000010ff0c7230 */ /* 0x010fc80000004100 */
[----:B------:R-:W-:-:S05]  /*0270*/  F2FP.PACK_AB R9, RZ, R9 ;  /* 0x00000009ff09723e */ /* 0x000fca00000000ff */
[----:B------:R-:W-:-:S05]  /*0280*/  HADD2.F32 R9, -RZ, R9.H0_H0 ;  /* 0x20000009ff097230 */ /* 0x000fca0000004100 */
[----:B------:R-:W-:Y:S01]  /*0290*/  FADD.FTZ R9, R9, R12 ;  /* 0x0000000c09097221 */ /* 0x000fe20000010000 */
[----:B------:R-:W-:-:S04]  /*02a0*/  LEA R12, P0, R11, c[0x0][0x160], 0x1 ;  /* 0x000058000b0c7a11 */ /* 0x000fc800078008ff */
[----:B------:R-:W-:Y:S02]  /*02b0*/  LEA.HI.X R13, R11, c[0x0][0x164], R14, 0x1, P0 ;  /* 0x000059000b0d7a11 */ /* 0x000fe400000f0c0e */
[----:B------:R-:W-:Y:S02]  /*02c0*/  F2FP.PACK_AB R9, RZ, R9 ;  /* 0x00000009ff09723e */ /* 0x000fe400000000ff */
[----:B------:R-:W-:-:S03]  /*02d0*/  IADD3 R10, P0, R10, c[0x0][0x0], RZ ;  /* 0x000000000a0a7a10 */ /* 0x000fc60007f1e0ff */
[----:B------:R0:W-:Y:S02]  /*02e0*/  STG.E.U16 [R12.64], R9 ;  /* 0x000000090c007986 */ /* 0x0001e4000c101504 */
[----:B------:R-:W-:Y:S01]  /*02f0*/  IMAD.X R5, RZ, RZ, R5, P0 ;  /* 0x000000ffff057224 */ /* 0x000fe200000e0605 */
[----:B------:R-:W-:-:S04]  /*0300*/  ISETP.GE.U32.AND P0, PT, R10, c[0x0][0x170], PT ;  /* 0x00005c000a007a0c */ /* 0x000fc80003f06070 */
[----:B------:R-:W-:-:S13]  /*0310*/  ISETP.GE.AND.EX P0, PT, R5, R0, PT, P0 ;  /* 0x000000000500720c */ /* 0x000fda0003f06300 */
[----:B0-----:R-:W-:Y:S05]  /*0320*/  @!P0 BRA `(.L_x_793) ;  /* 0xfffffde000008947 */ /* 0x001fea000383ffff */
[----:B------:R-:W-:Y:S05]  /*0330*/  EXIT ;  /* 0x000000000000794d */ /* 0x000fea0003800000 */
.L_x_794:
        /* <DEDUP_REMOVED lines=12> */
.L_x_1513:


//--------------------- .text._ZN4vllm3moe14moe_sum_kernelIfLi3EEEvPT_PKS2_i --------------------------
	.section	.text._ZN4vllm3moe14moe_sum_kernelIfLi3EEEvPT_PKS2_i,"ax",@progbits
	.sectioninfo	@"SHI_REGISTERS=24"
	.align	128
        .global         _ZN4vllm3moe14moe_sum_kernelIfLi3EEEvPT_PKS2_i
        .type           _ZN4vllm3moe14moe_sum_kernelIfLi3EEEvPT_PKS2_i,@function
        .size           _ZN4vllm3moe14moe_sum_kernelIfLi3EEEvPT_PKS2_i,(.L_x_1514 - _ZN4vllm3moe14moe_sum_kernelIfLi3EEEvPT_PKS2_i)
        .other          _ZN4vllm3moe14moe_sum_kernelIfLi3EEEvPT_PKS2_i,@"STO_CUDA_ENTRY STV_DEFAULT"
_ZN4vllm3moe14moe_sum_kernelIfLi3EEEvPT_PKS2_i:
.text._ZN4vllm3moe14moe_sum_kernelIfLi3EEEvPT_PKS2_i:
        /* <DEDUP_REMOVED lines=15> */
[----:B------:R-:W-:-:S05]  /*00f0*/  IMAD.WIDE.U32 R2, R2, c[0x0][0x170], RZ ;  /* 0x00005c0002027a25 */ /* 0x000fca00078e00ff */
[----:B------:R-:W-:Y:S02]  /*0100*/  IADD3 R11, R3, R11, RZ ;  /* 0x0000000b030b7210 */ /* 0x000fe40007ffe0ff */
.L_x_795:
[----:B------:R-:W-:Y:S02]  /*0110*/  IMAD.MOV.U32 R4, RZ, RZ, R13 ;  /* 0x000000ffff047224 */ /* 0x000fe400078e000d */
[----:B------:R-:W-:Y:S02]  /*0120*/  IMAD.MOV.U32 R5, RZ, RZ, R8 ;  /* 0x000000ffff057224 */ /* 0x000fe400078e0008 */
[----:B------:R-:W-:Y:S02]  /*0130*/  IMAD R15, R11, 0x3, RZ ;  /* 0x000000030b0f7824 */ /* 0x000fe400078e02ff */
[----:B------:R-:W-:-:S05]  /*0140*/  IMAD.WIDE.U32 R4, R2, 0x3, R4 ;  /* 0x0000000302047825 */ /* 0x000fca00078e0004 */
[----:B------:R-:W-:Y:S02]  /*0150*/  IADD3 R5, R5, R15, RZ ;  /* 0x0000000f05057210 */ /* 0x000fe40007ffe0ff */
[----:B------:R-:W-:-:S04]  /*0160*/  LEA R14, P0, R4, c[0x0][0x168], 0x2 ;  /* 0x00005a00040e7a11 */ /* 0x000fc800078010ff */
[----:B------:R-:W-:Y:S02]  /*0170*/  LEA.HI.X R15, R4, c[0x0][0x16c], R5, 0x2, P0 ;  /* 0x00005b00040f7a11 */ /* 0x000fe400000f1405 */
[-C--:B------:R-:W-:Y:S02]  /*0180*/  LEA R16, P0, R6, R14.reuse, 0x2 ;  /* 0x0000000e06107211 */ /* 0x080fe400078010ff */
[----:B------:R-:W-:Y:S01]  /*0190*/  LEA R18, P1, R0, R14, 0x2 ;  /* 0x0000000e00127211 */ /* 0x000fe200078210ff */
[----:B------:R-:W2:Y:S02]  /*01a0*/  LDG.E.CONSTANT R4, [R14.64] ;  /* 0x000000040e047981 */ /* 0x000ea4000c1e9900 */
[----:B------:R-:W-:Y:S02]  /*01b0*/  IMAD.X R17, R9, 0x1, R15, P0 ;  /* 0x0000000109117824 */ /* 0x000fe400000e060f */
[----:B------:R-:W-:-:S03]  /*01c0*/  IMAD.X R19, R15, 0x1, R10, P1 ;  /* 0x000000010f137824 */ /* 0x000fc600008e060a */
[----:B------:R-:W3:Y:S04]  /*01d0*/  LDG.E.CONSTANT R16, [R16.64] ;  /* 0x0000000410107981 */ /* 0x000ee8000c1e9900 */
[----:B------:R-:W4:Y:S01]  /*01e0*/  LDG.E.CONSTANT R19, [R18.64] ;  /* 0x0000000412137981 */ /* 0x000f22000c1e9900 */
[----:B------:R-:W-:-:S04]  /*01f0*/  IADD3 R20, P0, R13, R2, RZ ;  /* 0x000000020d147210 */ /* 0x000fc80007f1e0ff */
[----:B------:R-:W-:Y:S01]  /*0200*/  IADD3.X R21, R8, R11, RZ, P0, !PT ;  /* 0x0000000b08157210 */ /* 0x000fe200007fe4ff */
[----:B--2---:R-:W-:Y:S01]  /*0210*/  FADD.FTZ R5, RZ, R4 ;  /* 0x00000004ff057221 */ /* 0x004fe20000010000 */
[----:B------:R-:W-:-:S03]  /*0220*/  LEA R4, P0, R20, c[0x0][0x160], 0x2 ;  /* 0x0000580014047a11 */ /* 0x000fc600078010ff */
[----:B---3--:R-:W-:Y:S01]  /*0230*/  FADD.FTZ R12, R5, R16 ;  /* 0x00000010050c7221 */ /* 0x008fe20000010000 */
[----:B------:R-:W-:Y:S02]  /*0240*/  LEA.HI.X R5, R20, c[0x0][0x164], R21, 0x2, P0 ;  /* 0x0000590014057a11 */ /* 0x000fe400000f1415 */
[----:B------:R-:W-:Y:S01]  /*0250*/  IADD3 R13, P0, R13, c[0x0][0x0], RZ ;  /* 0x000000000d0d7a10 */ /* 0x000fe20007f1e0ff */
[----:B----4-:R-:W-:-:S04]  /*0260*/  FADD.FTZ R21, R12, R19 ;  /* 0x000000130c157221 */ /* 0x010fc80000010000 */
[----:B------:R-:W-:Y:S01]  /*0270*/  IMAD.X R8, RZ, RZ, R8, P0 ;  /* 0x000000ffff087224 */ /* 0x000fe200000e0608 */
[----:B------:R0:W-:Y:S01]  /*0280*/  STG.E [R4.64], R21 ;  /* 0x0000001504007986 */ /* 0x0001e2000c101904 */
[----:B------:R-:W-:-:S04]  /*0290*/  ISETP.GE.U32.AND P0, PT, R13, c[0x0][0x170], PT ;  /* 0x00005c000d007a0c */ /* 0x000fc80003f06070 */
[----:B------:R-:W-:-:S13]  /*02a0*/  ISETP.GE.AND.EX P0, PT, R8, R7, PT, P0 ;  /* 0x000000070800720c */ /* 0x000fda0003f06300 */
[----:B0-----:R-:W-:Y:S05]  /*02b0*/  @!P0 BRA `(.L_x_795) ;  /* 0xfffffe5000008947 */ /* 0x001fea000383ffff */
[----:B------:R-:W-:Y:S05]  /*02c0*/  EXIT ;  /* 0x000000000000794d */ /* 0x000fea0003800000 */
.L_x_796:
        /* <DEDUP_REMOVED lines=11> */
.L_x_1514:


//--------------------- .text._ZN4vllm3moe14moe_sum_kernelIN3c108BFloat16ELi2EEEvPT_PKS4_i --------------------------
	.section	.text._ZN4vllm3moe14moe_sum_kernelIN3c108BFloat16ELi2EEEvPT_PKS4_i,"ax",@progbits
	.sectioninfo	@"SHI_REGISTERS=22"
	.align	128
        .global         _ZN4vllm3moe14moe_sum_kernelIN3c108BFloat16ELi2EEEvPT_PKS4_i
        .type           _ZN4vllm3moe14moe_sum_kernelIN3c108BFloat16ELi2EEEvPT_PKS4_i,@function
        .size           _ZN4vllm3moe14moe_sum_kernelIN3c108BFloat16ELi2EEEvPT_PKS4_i,(.L_x_1515 - _ZN4vllm3moe14moe_sum_kernelIN3c108BFloat16ELi2EEEvPT_PKS4_i)
        .other          _ZN4vllm3moe14moe_sum_kernelIN3c108BFloat16ELi2EEEvPT_PKS4_i,@"STO_CUDA_ENTRY STV_DEFAULT"
_ZN4vllm3moe14moe_sum_kernelIN3c108BFloat16ELi2EEEvPT_PKS4_i:
.text._ZN4vllm3moe14moe_sum_kernelIN3c108BFloat16ELi2EEEvPT_PKS4_i:
        /* <DEDUP_REMOVED lines=8> */
[----:B------:R-:W-:Y:S01]  /*0080*/  IMAD.MOV.U32 R17, RZ, RZ, R4 ;  /* 0x000000ffff117224 */ /* 0x000fe200078e0004 */
[----:B------:R-:W-:Y:S01]  /*0090*/  SHF.L.U64.HI R15, R5, 0x1, R0 ;  /* 0x00000001050f7819 */ /* 0x000fe20000010200 */
[----:B------:R-:W-:Y:S01]  /*00a0*/  IMAD.MOV.U32 R19, RZ, RZ, RZ ;  /* 0x000000ffff137224 */ /* 0x000fe200078e00ff */
[----:B------:R-:W-:Y:S01]  /*00b0*/  ULDC.64 UR4, c[0x0][0x118] ;  /* 0x0000460000047ab9 */ /* 0x000fe20000000a00 */
[----:B0-----:R-:W-:Y:S02]  /*00c0*/  IMAD R7, R0, R3, RZ ;  /* 0x0000000300077224 */ /* 0x001fe400078e02ff */
[----:B------:R-:W-:-:S04]  /*00d0*/  IMAD.WIDE.U32 R2, R3, c[0x0][0x170], RZ ;  /* 0x00005c0003027a25 */ /* 0x000fc800078e00ff */
[----:B------:R-:W-:-:S05]  /*00e0*/  IMAD.IADD R7, R3, 0x1, R7 ;  /* 0x0000000103077824 */ /* 0x000fca00078e0207 */
[----:B------:R-:W-:Y:S02]  /*00f0*/  SHF.L.U64.HI R12, R2, 0x1, R7 ;  /* 0x00000001020c7819 */ /* 0x000fe40000010207 */
.L_x_797:
[----:B------:R-:W-:-:S05]  /*0100*/  LEA R4, P0, R2, R17, 0x1 ;  /* 0x0000001102047211 */ /* 0x000fca00078008ff */
[----:B------:R-:W-:Y:S01]  /*0110*/  IMAD.X R9, R19, 0x1, R12, P0 ;  /* 0x0000000113097824 */ /* 0x000fe200000e060c */
[----:B------:R-:W-:-:S04]  /*0120*/  LEA R8, P0, R4, c[0x0][0x168], 0x1 ;  /* 0x00005a0004087a11 */ /* 0x000fc800078008ff */
[----:B------:R-:W-:Y:S02]  /*0130*/  LEA.HI.X R9, R4, c[0x0][0x16c], R9, 0x1, P0 ;  /* 0x00005b0004097a11 */ /* 0x000fe400000f0c09 */
[----:B------:R-:W-:-:S03]  /*0140*/  LEA R10, P0, R5, R8, 0x1 ;  /* 0x00000008050a7211 */ /* 0x000fc600078008ff */
[----:B------:R0:W2:Y:S02]  /*0150*/  LDG.E.U16.CONSTANT R4, [R8.64] ;  /* 0x0000000408047981 */ /* 0x0000a4000c1e9500 */
[----:B------:R-:W-:-:S05]  /*0160*/  IMAD.X R11, R15, 0x1, R9, P0 ;  /* 0x000000010f0b7824 */ /* 0x000fca00000e0609 */
[----:B------:R-:W3:Y:S01]  /*0170*/  LDG.E.U16.CONSTANT R10, [R10.64] ;  /* 0x000000040a0a7981 */ /* 0x000ee2000c1e9500 */
[----:B------:R-:W-:-:S05]  /*0180*/  IADD3 R6, P0, R17, R2, RZ ;  /* 0x0000000211067210 */ /* 0x000fca0007f1e0ff */
[----:B------:R-:W-:Y:S01]  /*0190*/  IMAD.X R13, R19, 0x1, R7, P0 ;  /* 0x00000001130d7824 */ /* 0x000fe200000e0607 */
[----:B0-----:R-:W-:Y:S02]  /*01a0*/  LEA R8, P0, R6, c[0x0][0x160], 0x1 ;  /* 0x0000580006087a11 */ /* 0x001fe400078008ff */
[----:B--2---:R-:W-:-:S05]  /*01b0*/  PRMT R4, RZ, 0x5410, R4 ;  /* 0x00005410ff047816 */ /* 0x004fca0000000004 */
[----:B------:R-:W-:Y:S01]  /*01c0*/  FADD.FTZ R4, RZ, R4 ;  /* 0x00000004ff047221 */ /* 0x000fe20000010000 */
[----:B---3--:R-:W-:-:S04]  /*01d0*/  PRMT R9, RZ, 0x5410, R10 ;  /* 0x00005410ff097816 */ /* 0x008fc8000000000a */
[----:B------:R-:W-:-:S04]  /*01e0*/  F2FP.BF16.PACK_AB R4, RZ, R4 ;  /* 0x00000004ff04723e */ /* 0x000fc800000010ff */
[----:B------:R-:W-:-:S05]  /*01f0*/  PRMT R4, RZ, 0x5410, R4 ;  /* 0x00005410ff047816 */ /* 0x000fca0000000004 */
[----:B------:R-:W-:Y:S01]  /*0200*/  FADD.FTZ R4, R4, R9 ;  /* 0x0000000904047221 */ /* 0x000fe20000010000 */
[----:B------:R-:W-:Y:S02]  /*0210*/  LEA.HI.X R9, R6, c[0x0][0x164], R13, 0x1, P0 ;  /* 0x0000590006097a11 */ /* 0x000fe400000f0c0d */
[----:B------:R-:W-:Y:S02]  /*0220*/  IADD3 R17, P0, R17, c[0x0][0x0], RZ ;  /* 0x0000000011117a10 */ /* 0x000fe40007f1e0ff */
[----:B------:R-:W-:-:S03]  /*0230*/  F2FP.BF16.PACK_AB R4, RZ, R4 ;  /* 0x00000004ff04723e */ /* 0x000fc600000010ff */
[----:B------:R-:W-:Y:S01]  /*0240*/  IMAD.X R19, RZ, RZ, R19, P0 ;  /* 0x000000ffff137224 */ /* 0x000fe200000e0613 */
[----:B------:R-:W-:Y:S01]  /*0250*/  ISETP.GE.U32.AND P0, PT, R17, c[0x0][0x170], PT ;  /* 0x00005c0011007a0c */ /* 0x000fe20003f06070 */
[----:B------:R0:W-:Y:S03]  /*0260*/  STG.E.U16 [R8.64], R4 ;  /* 0x0000000408007986 */ /* 0x0001e6000c101504 */
[----:B------:R-:W-:-:S13]  /*0270*/  ISETP.GE.AND.EX P0, PT, R19, R0, PT, P0 ;  /* 0x000000001300720c */ /* 0x000fda0003f06300 */
[----:B0-----:R-:W-:Y:S05]  /*0280*/  @!P0 BRA `(.L_x_797) ;  /* 0xfffffe7000008947 */ /* 0x001fea000383ffff */
[----:B------:R-:W-:Y:S05]  /*0290*/  EXIT ;  /* 0x000000000000794d */ /* 0x000fea0003800000 */
.L_x_798:
        /* <DEDUP_REMOVED lines=14> */
.L_x_1515:


//--------------------- .text._ZN4vllm3moe14moe_sum_kernelIN3c104HalfELi2EEEvPT_PKS4_i --------------------------
	.section	.text._ZN4vllm3moe14moe_sum_kernelIN3c104HalfELi2EEEvPT_PKS4_i,"ax",@progbits
	.sectioninfo	@"SHI_REGISTERS=22"
	.align	128
        .global         _ZN4vllm3moe14moe_sum_kernelIN3c104HalfELi2EEEvPT_PKS4_i
        .type           _ZN4vllm3moe14moe_sum_kernelIN3c104HalfELi2EEEvPT_PKS4_i,@function
        .size           _ZN4vllm3moe14moe_sum_kernelIN3c104HalfELi2EEEvPT_PKS4_i,(.L_x_1516 - _ZN4vllm3moe14moe_sum_kernelIN3c104HalfELi2EEEvPT_PKS4_i)
        .other          _ZN4vllm3moe14moe_sum_kernelIN3c104HalfELi2EEEvPT_PKS4_i,@"STO_CUDA_ENTRY STV_DEFAULT"
_ZN4vllm3moe14moe_sum_kernelIN3c104HalfELi2EEEvPT_PKS4_i:
.text._ZN4vllm3moe14moe_sum_kernelIN3c104HalfELi2EEEvPT_PKS4_i:
        /* <DEDUP_REMOVED lines=16> */
.L_x_799:
[----:B0-----:R-:W-:-:S05]  /*0100*/  LEA R4, P0, R2, R17, 0x1 ;  /* 0x0000001102047211 */ /* 0x001fca00078008ff */
[----:B------:R-:W-:Y:S01]  /*0110*/  IMAD.X R9, R19, 0x1, R12, P0 ;  /* 0x0000000113097824 */ /* 0x000fe200000e060c */
[----:B------:R-:W-:-:S04]  /*0120*/  LEA R8, P0, R4, c[0x0][0x168], 0x1 ;  /* 0x00005a0004087a11 */ /* 0x000fc800078008ff */
[----:B------:R-:W-:-:S05]  /*0130*/  LEA.HI.X R9, R4, c[0x0][0x16c], R9, 0x1, P0 ;  /* 0x00005b0004097a11 */ /* 0x000fca00000f0c09 */
[----:B------:R0:W2:Y:S01]  /*0140*/  LDG.E.U16.CONSTANT R4, [R8.64] ;  /* 0x0000000408047981 */ /* 0x0000a2000c1e9500 */
[----:B------:R-:W-:-:S05]  /*0150*/  LEA R10, P0, R5, R8, 0x1 ;  /* 0x00000008050a7211 */ /* 0x000fca00078008ff */
[----:B------:R-:W-:-:S05]  /*0160*/  IMAD.X R11, R15, 0x1, R9, P0 ;  /* 0x000000010f0b7824 */ /* 0x000fca00000e0609 */
[----:B------:R-:W3:Y:S01]  /*0170*/  LDG.E.U16.CONSTANT R10, [R10.64] ;  /* 0x000000040a0a7981 */ /* 0x000ee2000c1e9500 */
[----:B------:R-:W-:-:S05]  /*0180*/  IADD3 R6, P0, R17, R2, RZ ;  /* 0x0000000211067210 */ /* 0x000fca0007f1e0ff */
[----:B0-----:R-:W-:Y:S01]  /*0190*/  IMAD.X R9, R19, 0x1, R7, P0 ;  /* 0x0000000113097824 */ /* 0x001fe200000e0607 */
[----:B------:R-:W-:-:S04]  /*01a0*/  LEA R8, P0, R6, c[0x0][0x160], 0x1 ;  /* 0x0000580006087a11 */ /* 0x000fc800078008ff */
[----:B------:R-:W-:Y:S02]  /*01b0*/  LEA.HI.X R9, R6, c[0x0][0x164], R9, 0x1, P0 ;  /* 0x0000590006097a11 */ /* 0x000fe400000f0c09 */
[----:B------:R-:W-:-:S05]  /*01c0*/  IADD3 R17, P0, R17, c[0x0][0x0], RZ ;  /* 0x0000000011117a10 */ /* 0x000fca0007f1e0ff */
[----:B------:R-:W-:Y:S01]  /*01d0*/  IMAD.X R19, RZ, RZ, R19, P0 ;  /* 0x000000ffff137224 */ /* 0x000fe200000e0613 */
[----:B------:R-:W-:-:S04]  /*01e0*/  ISETP.GE.U32.AND P0, PT, R17, c[0x0][0x170], PT ;  /* 0x00005c0011007a0c */ /* 0x000fc80003f06070 */
[----:B------:R-:W-:Y:S01]  /*01f0*/  ISETP.GE.AND.EX P0, PT, R19, R0, PT, P0 ;  /* 0x000000001300720c */ /* 0x000fe20003f06300 */
[----:B--2---:R-:W-:-:S05]  /*0200*/  HADD2.F32 R4, -RZ, R4.H0_H0 ;  /* 0x20000004ff047230 */ /* 0x004fca0000004100 */
[----:B------:R-:W-:-:S05]  /*0210*/  FADD.FTZ R4, RZ, R4 ;  /* 0x00000004ff047221 */ /* 0x000fca0000010000 */
[----:B------:R-:W-:Y:S01]  /*0220*/  F2FP.PACK_AB R4, RZ, R4 ;  /* 0x00000004ff04723e */ /* 0x000fe200000000ff */
[----:B---3--:R-:W-:-:S04]  /*0230*/  HADD2.F32 R13, -RZ, R10.H0_H0 ;  /* 0x2000000aff0d7230 */ /* 0x008fc80000004100 */
[----:B------:R-:W-:-:S05]  /*0240*/  HADD2.F32 R4, -RZ, R4.H0_H0 ;  /* 0x20000004ff047230 */ /* 0x000fca0000004100 */
[----:B------:R-:W-:-:S05]  /*0250*/  FADD.FTZ R4, R4, R13 ;  /* 0x0000000d04047221 */ /* 0x000fca0000010000 */
[----:B------:R-:W-:-:S05]  /*0260*/  F2FP.PACK_AB R4, RZ, R4 ;  /* 0x00000004ff04723e */ /* 0x000fca00000000ff */
[----:B------:R0:W-:Y:S01]  /*0270*/  STG.E.U16 [R8.64], R4 ;  /* 0x0000000408007986 */ /* 0x0001e2000c101504 */
[----:B------:R-:W-:Y:S05]  /*0280*/  @!P0 BRA `(.L_x_799) ;  /* 0xfffffe7000008947 */ /* 0x000fea000383ffff */
[----:B------:R-:W-:Y:S05]  /*0290*/  EXIT ;  /* 0x000000000000794d */ /* 0x000fea0003800000 */
.L_x_800:
        /* <DEDUP_REMOVED lines=14> */
.L_x_1516:


//--------------------- .text._ZN4vllm3moe14moe_sum_kernelIfLi2EEEvPT_PKS2_i --------------------------
	.section	.text._ZN4vllm3moe14moe_sum_kernelIfLi2EEEvPT_PKS2_i,"ax",@progbits
	.sectioninfo	@"SHI_REGISTERS=22"
	.align	128
        .global         _ZN4vllm3moe14moe_sum_kernelIfLi2EEEvPT_PKS2_i
        .type           _ZN4vllm3moe14moe_sum_kernelIfLi2EEEvPT_PKS2_i,@function
        .size           _ZN4vllm3moe14moe_sum_kernelIfLi2EEEvPT_PKS2_i,(.L_x_1517 - _ZN4vllm3moe14moe_sum_kernelIfLi2EEEvPT_PKS2_i)
        .other          _ZN4vllm3moe14moe_sum_kernelIfLi2EEEvPT_PKS2_i,@"STO_CUDA_ENTRY STV_DEFAULT"
_ZN4vllm3moe14moe_sum_kernelIfLi2EEEvPT_PKS2_i:
.text._ZN4vllm3moe14moe_sum_kernelIfLi2EEEvPT_PKS2_i:
        /* <DEDUP_REMOVED lines=16> */
.L_x_801:
[----:B------:R-:W-:-:S05]  /*0100*/  LEA R0, P0, R2, R19, 0x1 ;  /* 0x0000001302007211 */ /* 0x000fca00078008ff */
[----:B0-----:R-:W-:Y:S01]  /*0110*/  IMAD.X R5, R14, 0x1, R12, P0 ;  /* 0x000000010e057824 */ /* 0x001fe200000e060c */
[----:B------:R-:W-:-:S04]  /*0120*/  LEA R6, P0, R0, c[0x0][0x168], 0x2 ;  /* 0x00005a0000067a11 */ /* 0x000fc800078010ff */
[----:B------:R-:W-:Y:S02]  /*0130*/  LEA.HI.X R7, R0, c[0x0][0x16c], R5, 0x2, P0 ;  /* 0x00005b0000077a11 */ /* 0x000fe400000f1405 */
[----:B------:R-:W-:-:S03]  /*0140*/  LEA R8, P0, R16, R6, 0x2 ;  /* 0x0000000610087211 */ /* 0x000fc600078010ff */
[----:B------:R-:W2:Y:S02]  /*0150*/  LDG.E.CONSTANT R6, [R6.64] ;  /* 0x0000000406067981 */ /* 0x000ea4000c1e9900 */
[----:B------:R-:W-:-:S06]  /*0160*/  IMAD.X R9, R15, 0x1, R7, P0 ;  /* 0x000000010f097824 */ /* 0x000fcc00000e0607 */
[----:B------:R-:W3:Y:S01]  /*0170*/  LDG.E.CONSTANT R9, [R8.64] ;  /* 0x0000000408097981 */ /* 0x000ee2000c1e9900 */
[----:B------:R-:W-:-:S05]  /*0180*/  IADD3 R5, P0, R19, R2, RZ ;  /* 0x0000000213057210 */ /* 0x000fca0007f1e0ff */
[----:B------:R-:W-:Y:S01]  /*0190*/  IMAD.X R10, R14, 0x1, R17, P0 ;  /* 0x000000010e0a7824 */ /* 0x000fe200000e0611 */
[----:B------:R-:W-:-:S04]  /*01a0*/  LEA R4, P0, R5, c[0x0][0x160], 0x2 ;  /* 0x0000580005047a11 */ /* 0x000fc800078010ff */
[----:B------:R-:W-:Y:S02]  /*01b0*/  LEA.HI.X R5, R5, c[0x0][0x164], R10, 0x2, P0 ;  /* 0x0000590005057a11 */ /* 0x000fe400000f140a */
[----:B------:R-:W-:-:S05]  /*01c0*/  IADD3 R19, P0, R19, c[0x0][0x0], RZ ;  /* 0x0000000013137a10 */ /* 0x000fca0007f1e0ff */
[----:B------:R-:W-:Y:S01]  /*01d0*/  IMAD.X R14, RZ, RZ, R14, P0 ;  /* 0x000000ffff0e7224 */ /* 0x000fe200000e060e */
[----:B------:R-:W-:-:S04]  /*01e0*/  ISETP.GE.U32.AND P0, PT, R19, c[0x0][0x170], PT ;  /* 0x00005c0013007a0c */ /* 0x000fc80003f06070 */
[----:B------:R-:W-:Y:S01]  /*01f0*/  ISETP.GE.AND.EX P0, PT, R14, R13, PT, P0 ;  /* 0x0000000d0e00720c */ /* 0x000fe20003f06300 */
[----:B--2---:R-:W-:-:S04]  /*0200*/  FADD.FTZ R0, RZ, R6 ;  /* 0x00000006ff007221 */ /* 0x004fc80000010000 */
[----:B---3--:R-:W-:-:S05]  /*0210*/  FADD.FTZ R11, R0, R9 ;  /* 0x00000009000b7221 */ /* 0x008fca0000010000 */
[----:B------:R0:W-:Y:S03]  /*0220*/  STG.E [R4.64], R11 ;  /* 0x0000000b04007986 */ /* 0x0001e6000c101904 */
[----:B------:R-:W-:Y:S05]  /*0230*/  @!P0 BRA `(.L_x_801) ;  /* 0xfffffec000008947 */ /* 0x000fea000383ffff */
[----:B------:R-:W-:Y:S05]  /*0240*/  EXIT ;  /* 0x000000000000794d */ /* 0x000fea0003800000 */
.L_x_802:
        /* <DEDUP_REMOVED lines=11> */
.L_x_1517:


//--------------------- .text._ZN4vllm3moe35count_and_sort_expert_tokens_kernelImEEvPKT_PiS5_S5_miiib --------------------------
	.section	.text._ZN4vllm3moe35count_and_sort_expert_tokens_kernelImEEvPKT_PiS5_S5_miiib,"ax",@progbits
	.sectioninfo	@"SHI_REGISTERS=12"
	.align	128
        .global         _ZN4vllm3moe35count_and_sort_expert_tokens_kernelImEEvPKT_PiS5_S5_miiib
        .type           _ZN4vllm3moe35count_and_sort_expert_tokens_kernelImEEvPKT_PiS5_S5_miiib,@function
        .size           _ZN4vllm3moe35count_and_sort_expert_tokens_kernelImEEvPKT_PiS5_S5_miiib,(.L_x_1518 - _ZN4vllm3moe35count_and_sort_expert_tokens_kernelImEEvPKT_PiS5_S5_miiib)
        .other          _ZN4vllm3moe35count_and_sort_expert_tokens_kernelImEEvPKT_PiS5_S5_miiib,@"STO_CUDA_ENTRY STV_DEFAULT"
_ZN4vllm3moe35count_and_sort_expert_tokens_kernelImEEvPKT_PiS5_S5_miiib:
.text._ZN4vllm3moe35count_and_sort_expert_tokens_kernelImEEvPKT_PiS5_S5_miiib:
[----:B------:R-:W-:Y:S02]  /*0000*/  IMAD.MOV.U32 R1, RZ, RZ, c[0x0][0x28] ;  /* 0x00000a00ff017624 */ /* 0x000fe400078e00ff */
[----:B------:R-:W0:Y:S04]  /*0010*/  S2R R0, SR_CTAID.Y ;  /* 0x0000000000007919 */ /* 0x000e280000002600 */
[----:B------:R-:W0:Y:S02]  /*0020*/  S2R R3, SR_TID.X ;  /* 0x0000000000037919 */ /* 0x000e240000002100 */
[----:B0-----:R-:W-:-:S05]  /*0030*/  IMAD R0, R0, c[0x0][0x0], R3 ;  /* 0x0000000000007a24 */ /* 0x001fca00078e0203 */
[----:B------:R-:W-:-:S04]  /*0040*/  ISETP.GE.U32.AND P0, PT, R0, c[0x0][0x180], PT ;  /* 0x0000600000007a0c */ /* 0x000fc80003f06070 */
[----:B------:R-:W-:-:S13]  /*0050*/  ISETP.GE.U32.AND.EX P0, PT, RZ, c[0x0][0x184], PT, P0 ;  /* 0x00006100ff007a0c */ /* 0x000fda0003f06100 */
[----:B------:R-:W-:Y:S05]  /*0060*/  @P0 EXIT ;  /* 0x000000000000094d */ /* 0x000fea0003800000 */
[----:B------:R-:W-:Y:S01]  /*0070*/  ULDC.S8 UR4, c[0x0][0x194] ;  /* 0x0000650000047ab9 */ /* 0x000fe20000000200 */
[----:B------:R-:W-:Y:S01]  /*0080*/  IMAD.MOV.U32 R7, RZ, RZ, RZ ;  /* 0x000000ffff077224 */ /* 0x000fe200078e00ff */
[----:B------:R-:W-:Y:S01]  /*0090*/  ISETP.NE.AND P0, PT, RZ, UR4, PT ;  /* 0x00000004ff007c0c */ /* 0x000fe2000bf05270 */
[----:B------:R-:W-:Y:S02]  /*00a0*/  ULDC UR5, c[0x0][0x0] ;  /* 0x0000000000057ab9 */ /* 0x000fe40000000800 */
[----:B------:R-:W-:Y:S02]  /*00b0*/  ULDC UR6, c[0x0][0x10] ;  /* 0x0000040000067ab9 */ /* 0x000fe40000000800 */
[----:B------:R-:W-:-:S03]  /*00c0*/  UIMAD UR4, UR5, UR6, URZ ;  /* 0x00000006050472a4 */ /* 0x000fc6000f8e023f */
[----:B------:R-:W-:-:S05]  /*00d0*/  ULDC.64 UR6, c[0x0][0x118] ;  /* 0x0000460000067ab9 */ /* 0x000fca0000000a00 */
[----:B------:R-:W-:Y:S05]  /*00e0*/  @!P0 BRA `(.L_x_803) ;  /* 0x000001a000008947 */ /* 0x000fea0003800000 */
.L_x_806:
        /* <DEDUP_REMOVED lines=13> */
[----:B------:R-:W-:Y:S02]  /*01c0*/  IMAD.MOV.U32 R5, RZ, RZ, 0x4 ;  /* 0x00000004ff057424 */ /* 0x000fe400078e00ff */
[----:B------:R-:W-:Y:S02]  /*01d0*/  IMAD.MOV.U32 R9, RZ, RZ, 0x1 ;  /* 0x00000001ff097424 */ /* 0x000fe400078e00ff */
[----:B------:R-:W-:-:S06]  /*01e0*/  IMAD.WIDE R2, R2, R5, c[0x0][0x170] ;  /* 0x00005c0002027625 */ /* 0x000fcc00078e0205 */
[----:B------:R-:W2:Y:S02]  /*01f0*/  ATOMG.E.ADD.STRONG.GPU PT, R2, [R2.64], R9 ;  /* 0x00000009020279a8 */ /* 0x000ea400081ee1c6 */
[----:B--2---:R-:W-:-:S05]  /*0200*/  IMAD.WIDE R4, R2, R5, c[0x0][0x168] ;  /* 0x00005a0002047625 */ /* 0x004fca00078e0205 */
[----:B------:R0:W-:Y:S02]  /*0210*/  STG.E [R4.64], R0 ;  /* 0x0000000004007986 */ /* 0x0001e4000c101906 */
.L_x_805:
[----:B------:R-:W-:Y:S05]  /*0220*/  BSYNC B0 ;  /* 0x0000000000007941 */ /* 0x000fea0003800000 */
.L_x_804:
[----:B0-----:R-:W-:-:S05]  /*0230*/  IADD3 R0, P0, R0, UR4, RZ ;  /* 0x0000000400007c10 */ /* 0x001fca000ff1e0ff */
[----:B------:R-:W-:Y:S01]  /*0240*/  IMAD.X R7, RZ, RZ, R7, P0 ;  /* 0x000000ffff077224 */ /* 0x000fe200000e0607 */
[----:B------:R-:W-:-:S04]  /*0250*/  ISETP.GE.U32.AND P0, PT, R0, c[0x0][0x180], PT ;  /* 0x0000600000007a0c */ /* 0x000fc80003f06070 */
[----:B------:R-:W-:-:S13]  /*0260*/  ISETP.GE.U32.AND.EX P0, PT, R7, c[0x0][0x184], PT, P0 ;  /* 0x0000610007007a0c */ /* 0x000fda0003f06100 */
[----:B------:R-:W-:Y:S05]  /*0270*/  @!P0 BRA `(.L_x_806) ;  /* 0xfffffe7000008947 */ /* 0x000fea000383ffff */
[----:B------:R-:W-:Y:S05]  /*0280*/  EXIT ;  /* 0x000000000000794d */ /* 0x000fea0003800000 */
.L_x_803:
[----:B------:R-:W-:-:S04]  /*0290*/  LEA R2, P0, R0, c[0x0][0x160], 0x3 ;  /* 0x0000580000027a11 */ /* 0x000fc800078018ff */
[----:B------:R-:W-:-:S05]  /*02a0*/  LEA.HI.X R3, R0, c[0x0][0x164], R7, 0x3, P0 ;  /* 0x0000590000037a11 */ /* 0x000fca00000f1c07 */
[----:B------:R-:W2:Y:S01]  /*02b0*/  LDG.E.CONSTANT R2, [R2.64] ;  /* 0x0000000602027981 */ /* 0x000ea2000c1e9900 */
[----:B------:R-:W-:Y:S01]  /*02c0*/  YIELD ;  /* 0x0000000000007946 */ /* 0x000fe20003800000 */
[----:B------:R-:W-:Y:S01]  /*02d0*/  BSSY B0, `(.L_x_807) ;  /* 0x000000b000007945 */ /* 0x000fe20003800000 */
[----:B--2---:R-:W-:-:S13]  /*02e0*/  ISETP.GE.AND P0, PT, R2, c[0x0][0x188], PT ;  /* 0x0000620002007a0c */ /* 0x004fda0003f06270 */
[----:B------:R-:W-:Y:S05]  /*02f0*/  @P0 BRA `(.L_x_808) ;  /* 0x0000008000000947 */ /* 0x000fea0003800000 */
[----:B------:R-:W-:Y:S01]  /*0300*/  SHF.R.S64 R4, RZ, 0x1e, R2 ;  /* 0x0000001eff047819 */ /* 0x000fe20000001002 */
[----:B------:R-:W-:-:S03]  /*0310*/  IMAD.MOV.U32 R9, RZ, RZ, 0x1 ;  /* 0x00000001ff097424 */ /* 0x000fc600078e00ff */
[----:B------:R-:W-:-:S04]  /*0320*/  IADD3 R4, P0, R4, c[0x0][0x170], RZ ;  /* 0x00005c0004047a10 */ /* 0x000fc80007f1e0ff */
[----:B------:R-:W-:-:S05]  /*0330*/  LEA.HI.X.SX32 R5, R2, c[0x0][0x174], 0x2, P0 ;  /* 0x00005d0002057a11 */ /* 0x000fca00000f16ff */
[----:B------:R-:W2:Y:S01]  /*0340*/  ATOMG.E.ADD.STRONG.GPU PT, R2, [R4.64], R9 ;  /* 0x00000009040279a8 */ /* 0x000ea200081ee1c6 */
[----:B------:R-:W-:-:S04]  /*0350*/  IMAD.MOV.U32 R3, RZ, RZ, 0x4 ;  /* 0x00000004ff037424 */ /* 0x000fc800078e00ff */
[----:B--2---:R-:W-:-:S05]  /*0360*/  IMAD.WIDE R2, R2, R3, c[0x0][0x168] ;  /* 0x00005a0002027625 */ /* 0x004fca00078e0203 */
[----:B------:R0:W-:Y:S02]  /*0370*/  STG.E [R2.64], R0 ;  /* 0x0000000002007986 */ /* 0x0001e4000c101906 */
.L_x_808:
[----:B------:R-:W-:Y:S05]  /*0380*/  BSYNC B0 ;  /* 0x0000000000007941 */ /* 0x000fea0003800000 */
.L_x_807:
[----:B0-----:R-:W-:-:S05]  /*0390*/  IADD3 R0, P0, R0, UR4, RZ ;  /* 0x0000000400007c10 */ /* 0x001fca000ff1e0ff */
[----:B------:R-:W-:Y:S01]  /*03a0*/  IMAD.X R7, RZ, RZ, R7, P0 ;  /* 0x000000ffff077224 */ /* 0x000fe200000e0607 */
[----:B------:R-:W-:-:S04]  /*03b0*/  ISETP.GE.U32.AND P0, PT, R0, c[0x0][0x180], PT ;  /* 0x0000600000007a0c */ /* 0x000fc80003f06070 */
[----:B------:R-:W-:-:S13]  /*03c0*/  ISETP.GE.U32.AND.EX P0, PT, R7, c[0x0][0x184], PT, P0 ;  /* 0x0000610007007a0c */ /* 0x000fda0003f06100 */
[----:B------:R-:W-:Y:S05]  /*03d0*/  @!P0 BRA `(.L_x_803) ;  /* 0xfffffeb000008947 */ /* 0x000fea000383ffff */
[----:B------:R-:W-:Y:S05]  /*03e0*/  EXIT ;  /* 0x000000000000794d */ /* 0x000fea0003800000 */
.L_x_809:
        /* <DEDUP_REMOVED lines=9> */
.L_x_1518:


//--------------------- .text._ZN4vllm3moe27moe_align_block_size_kernelImEEvPKT_PiS5_S5_S5_iiiimS5_iib --------------------------
	.section	.text._ZN4vllm3moe27moe_align_block_size_kernelImEEvPKT_PiS5_S5_S5_iiiimS5_iib,"ax",@progbits
	.sectioninfo	@"SHI_REGISTERS=32"
	.align	128
        .global         _ZN4vllm3moe27moe_align_block_size_kernelImEEvPKT_PiS5_S5_S5_iiiimS5_iib
        .type           _ZN4vllm3moe27moe_align_block_size_kernelImEEvPKT_PiS5_S5_S5_iiiimS5_iib,@function
        .size           _ZN4vllm3moe27moe_align_block_size_kernelImEEvPKT_PiS5_S5_S5_iiiimS5_iib,(.L_x_1485 - _ZN4vllm3moe27moe_align_block_size_kernelImEEvPKT_PiS5_S5_S5_iiiimS5_iib)
        .other          _ZN4vllm3moe27moe_align_block_size_kernelImEEvPKT_PiS5_S5_S5_iiiimS5_iib,@"STO_CUDA_ENTRY STV_DEFAULT"
_ZN4vllm3moe27moe_align_block_size_kernelImEEvPKT_PiS5_S5_S5_iiiimS5_iib:
.text._ZN4vllm3moe27moe_align_block_size_kernelImEEvPKT_PiS5_S5_S5_iiiimS5_iib:
[----:B------:R-:W-:Y:S02]  /*0000*/  IMAD.MOV.U32 R1, RZ, RZ, c[0x0][0x28] ;  /* 0x00000a00ff017624 */ /* 0x000fe400078e00ff */
[----:B------:R-:W0:Y:S01]  /*0010*/  S2R R2, SR_CTAID.X ;  /* 0x0000000000027919 */ /* 0x000e220000002500 */
[----:B------:R-:W-:-:S03]  /*0020*/  ULDC.64 UR6, c[0x0][0x118] ;  /* 0x0000460000067ab9 */ /* 0x000fc60000000a00 */
[----:B------:R-:W1:Y:S01]  /*0030*/  S2R R0, SR_TID.X ;  /* 0x0000000000007919 */ /* 0x000e620000002100 */
[----:B0-----:R-:W-:-:S04]  /*0040*/  LOP3.LUT R2, R2, 0x1, RZ, 0xc0, !PT ;  /* 0x0000000102027812 */ /* 0x001fc800078ec0ff */
[----:B------:R-:W-:-:S13]  /*0050*/  ISETP.NE.U32.AND P0, PT, R2, 0x1, PT ;  /* 0x000000010200780c */ /* 0x000fda0003f05070 */
[----:B------:R-:W-:Y:S05]  /*0060*/  @P0 BRA `(.L_x_810) ;  /* 0x0000010000000947 */ /* 0x000fea0003800000 */
[----:B-1----:R-:W-:Y:S01]  /*0070*/  ULDC UR4, c[0x0][0x1a8] ;  /* 0x00006a0000047ab9 */ /* 0x002fe20000000800 */
[----:B------:R-:W-:Y:S01]  /*0080*/  ISETP.GE.U32.AND P0, PT, R0, c[0x0][0x1a8], PT ;  /* 0x00006a0000007a0c */ /* 0x000fe20003f06070 */
[----:B------:R-:W-:-:S06]  /*0090*/  USHF.R.S32.HI UR4, URZ, 0x1f, UR4 ;  /* 0x0000001f3f047899 */ /* 0x000fcc0008011404 */
[----:B------:R-:W-:-:S13]  /*00a0*/  ISETP.GE.U32.AND.EX P0, PT, RZ, UR4, PT, P0 ;  /* 0x00000004ff007c0c */ /* 0x000fda000bf06100 */
[----:B------:R-:W-:Y:S05]  /*00b0*/  @P0 EXIT ;  /* 0x000000000000094d */ /* 0x000fea0003800000 */
[----:B------:R-:W-:Y:S02]  /*00c0*/  IMAD.MOV.U32 R5, RZ, RZ, RZ ;  /* 0x000000ffff057224 */ /* 0x000fe400078e00ff */
[----:B------:R-:W-:Y:S02]  /*00d0*/  IMAD.MOV.U32 R7, RZ, RZ, c[0x0][0x198] ;  /* 0x00006600ff077624 */ /* 0x000fe400078e00ff */
.L_x_811:
[----:B------:R-:W-:-:S04]  /*00e0*/  LEA R2, P0, R0, c[0x0][0x168], 0x2 ;  /* 0x00005a0000027a11 */ /* 0x000fc800078010ff */
[C---:B------:R-:W-:Y:S02]  /*00f0*/  LEA.HI.X R3, R0.reuse, c[0x0][0x16c], R5, 0x2, P0 ;  /* 0x00005b0000037a11 */ /* 0x040fe400000f1405 */
[----:B------:R-:W-:-:S03]  /*0100*/  IADD3 R0, P0, R0, c[0x0][0x0], RZ ;  /* 0x0000000000007a10 */ /* 0x000fc60007f1e0ff */
[----:B------:R0:W-:Y:S02]  /*0110*/  STG.E [R2.64], R7 ;  /* 0x0000000702007986 */ /* 0x0001e4000c101906 */
[----:B------:R-:W-:Y:S01]  /*0120*/  IMAD.X R5, RZ, RZ, R5, P0 ;  /* 0x000000ffff057224 */ /* 0x000fe200000e0605 */
[----:B------:R-:W-:-:S04]  /*0130*/  ISETP.GE.U32.AND P0, PT, R0, c[0x0][0x1a8], PT ;  /* 0x00006a0000007a0c */ /* 0x000fc80003f06070 */
[----:B------:R-:W-:-:S13]  /*0140*/  ISETP.GE.U32.AND.EX P0, PT, R5, UR4, PT, P0 ;  /* 0x0000000405007c0c */ /* 0x000fda000bf06100 */
[----:B0-----:R-:W-:Y:S05]  /*0150*/  @!P0 BRA `(.L_x_811) ;  /* 0xffffff8000008947 */ /* 0x001fea000383ffff */
[----:B------:R-:W-:Y:S05]  /*0160*/  EXIT ;  /* 0x000000000000794d */ /* 0x000fea0003800000 */
.L_x_810:
[----:B-1----:R-:W-:Y:S01]  /*0170*/  IMAD.MOV.U32 R2, RZ, RZ, c[0x0][0x190] ;  /* 0x00006400ff027624 */ /* 0x002fe200078e00ff */
[----:B------:R-:W-:-:S04]  /*0180*/  SHF.R.U32.HI R5, RZ, 0x5, R0 ;  /* 0x00000005ff057819 */ /* 0x000fc80000011600 */
[----:B------:R-:W-:-:S13]  /*0190*/  ISETP.GE.AND P0, PT, R2, 0x1, PT ;  /* 0x000000010200780c */ /* 0x000fda0003f06270 */
[----:B------:R-:W-:Y:S05]  /*01a0*/  @!P0 BRA `(.L_x_812) ;  /* 0x0000023000008947 */ /* 0x000fea0003800000 */
[C---:B------:R-:W-:Y:S01]  /*01b0*/  IADD3 R3, R2.reuse, -0x1, RZ ;  /* 0xffffffff02037810 */ /* 0x040fe20007ffe0ff */
[----:B------:R-:W-:Y:S01]  /*01c0*/  IMAD.MOV.U32 R4, RZ, RZ, RZ ;  /* 0x000000ffff047224 */ /* 0x000fe200078e00ff */
[----:B------:R-:W-:Y:S02]  /*01d0*/  LOP3.LUT R2, R2, 0x3, RZ, 0xc0, !PT ;  /* 0x0000000302027812 */ /* 0x000fe400078ec0ff */
[----:B------:R-:W-:Y:S02]  /*01e0*/  ISETP.GE.U32.AND P0, PT, R3, 0x3, PT ;  /* 0x000000030300780c */ /* 0x000fe40003f06070 */
[----:B------:R-:W-:-:S11]  /*01f0*/  ISETP.NE.AND P4, PT, R2, RZ, PT ;  /* 0x000000ff0200720c */ /* 0x000fd60003f85270 */
[----:B------:R-:W-:Y:S05]  /*0200*/  @!P0 BRA `(.L_x_813) ;  /* 0x0000013000008947 */ /* 0x000fea0003800000 */
[----:B------:R-:W-:Y:S01]  /*0210*/  IADD3 R3, -R2, c[0x0][0x190], RZ ;  /* 0x0000640002037a10 */ /* 0x000fe20007ffe1ff */
[----:B------:R-:W-:-:S04]  /*0220*/  IMAD.MOV.U32 R4, RZ, RZ, RZ ;  /* 0x000000ffff047224 */ /* 0x000fc800078e00ff */
.L_x_814:
[----:B------:R-:W-:Y:S01]  /*0230*/  IMAD R6, R5, c[0x0][0x190], R4 ;  /* 0x0000640005067a24 */ /* 0x000fe200078e0204 */
[----:B------:R-:W-:Y:S02]  /*0240*/  IADD3 R3, R3, -0x4, RZ ;  /* 0xfffffffc03037810 */ /* 0x000fe40007ffe0ff */
[----:B------:R-:W-:Y:S02]  /*0250*/  IADD3 R4, R4, 0x4, RZ ;  /* 0x0000000404047810 */ /* 0x000fe40007ffe0ff */
[C---:B------:R-:W-:Y:S02]  /*0260*/  IADD3 R7, R6.reuse, 0x1, RZ ;  /* 0x0000000106077810 */ /* 0x040fe40007ffe0ff */
[C---:B------:R-:W-:Y:S02]  /*0270*/  IADD3 R8, R6.reuse, 0x2, RZ ;  /* 0x0000000206087810 */ /* 0x040fe40007ffe0ff */
[----:B------:R-:W-:-:S02]  /*0280*/  IADD3 R9, R6, 0x3, RZ ;  /* 0x0000000306097810 */ /* 0x000fc40007ffe0ff */
[----:B------:R-:W-:Y:S02]  /*0290*/  ISETP.GE.AND P1, PT, R7, c[0x0][0x18c], PT ;  /* 0x0000630007007a0c */ /* 0x000fe40003f26270 */
[----:B------:R-:W-:Y:S02]  /*02a0*/  ISETP.GE.AND P2, PT, R8, c[0x0][0x18c], PT ;  /* 0x0000630008007a0c */ /* 0x000fe40003f46270 */
[----:B------:R-:W-:Y:S02]  /*02b0*/  ISETP.GE.AND P3, PT, R9, c[0x0][0x18c], PT ;  /* 0x0000630009007a0c */ /* 0x000fe40003f66270 */
[C---:B------:R-:W-:Y:S02]  /*02c0*/  ISETP.GE.AND P0, PT, R6.reuse, c[0x0][0x18c], PT ;  /* 0x0000630006007a0c */ /* 0x040fe40003f06270 */
[----:B------:R-:W-:-:S05]  /*02d0*/  LEA R6, R6, 0x10a0, 0x2 ;  /* 0x000010a006067811 */ /* 0x000fca00078e10ff */
[----:B------:R0:W-:Y:S04]  /*02e0*/  @!P1 STS [R6+0x4], RZ ;  /* 0x000004ff06009388 */ /* 0x0001e80000000800 */
[----:B------:R0:W-:Y:S04]  /*02f0*/  @!P2 STS [R6+0x8], RZ ;  /* 0x000008ff0600a388 */ /* 0x0001e80000000800 */
[----:B------:R0:W-:Y:S04]  /*0300*/  @!P3 STS [R6+0xc], RZ ;  /* 0x00000cff0600b388 */ /* 0x0001e80000000800 */
[----:B------:R0:W-:Y:S01]  /*0310*/  @!P0 STS [R6], RZ ;  /* 0x000000ff06008388 */ /* 0x0001e20000000800 */
[----:B------:R-:W-:-:S13]  /*0320*/  ISETP.NE.AND P0, PT, R3, RZ, PT ;  /* 0x000000ff0300720c */ /* 0x000fda0003f05270 */
[----:B0-----:R-:W-:Y:S05]  /*0330*/  @P0 BRA `(.L_x_814) ;  /* 0xfffffef000000947 */ /* 0x001fea000383ffff */
.L_x_813:
[----:B------:R-:W-:Y:S05]  /*0340*/  @!P4 BRA `(.L_x_812) ;  /* 0x000000900000c947 */ /* 0x000fea0003800000 */
[----:B------:R-:W-:-:S05]  /*0350*/  IMAD R4, R5, c[0x0][0x190], R4 ;  /* 0x0000640005047a24 */ /* 0x000fca00078e0204 */
[----:B------:R-:W-:Y:S02]  /*0360*/  LEA R3, R4, 0x10a0, 0x2 ;  /* 0x000010a004037811 */ /* 0x000fe400078e10ff */
.L_x_815:
[----:B------:R-:W-:Y:S02]  /*0370*/  ISETP.GE.AND P0, PT, R4, c[0x0][0x18c], PT ;  /* 0x0000630004007a0c */ /* 0x000fe40003f06270 */
[----:B------:R-:W-:Y:S02]  /*0380*/  IADD3 R2, R2, -0x1, RZ ;  /* 0xffffffff02027810 */ /* 0x000fe40007ffe0ff */
[----:B------:R-:W-:-:S09]  /*0390*/  IADD3 R4, R4, 0x1, RZ ;  /* 0x0000000104047810 */ /* 0x000fd20007ffe0ff */
[----:B------:R0:W-:Y:S01]  /*03a0*/  @!P0 STS [R3], RZ ;  /* 0x000000ff03008388 */ /* 0x0001e20000000800 */
[----:B------:R-:W-:Y:S02]  /*03b0*/  ISETP.NE.AND P0, PT, R2, RZ, PT ;  /* 0x000000ff0200720c */ /* 0x000fe40003f05270 */
[----:B0-----:R-:W-:-:S11]  /*03c0*/  IADD3 R3, R3, 0x4, RZ ;  /* 0x0000000403037810 */ /* 0x001fd60007ffe0ff */
[----:B------:R-:W-:Y:S05]  /*03d0*/  @P0 BRA `(.L_x_815) ;  /* 0xffffff9000000947 */ /* 0x000fea000383ffff */
.L_x_812:
[----:B------:R-:W-:Y:S01]  /*03e0*/  BAR.SYNC.DEFER_BLOCKING 0x0 ;  /* 0x0000000000007b1d */ /* 0x000fe20000010000 */
[----:B------:R-:W-:-:S04]  /*03f0*/  ISETP.GE.U32.AND P0, PT, R0, c[0x0][0x198], PT ;  /* 0x0000660000007a0c */ /* 0x000fc80003f06070 */
[----:B------:R-:W-:-:S13]  /*0400*/  ISETP.GE.U32.AND.EX P0, PT, RZ, c[0x0][0x19c], PT, P0 ;  /* 0x00006700ff007a0c */ /* 0x000fda0003f06100 */
[----:B------:R-:W-:Y:S05]  /*0410*/  @P0 BRA `(.L_x_816) ;  /* 0x000002a000000947 */ /* 0x000fea0003800000 */
[----:B------:R-:W-:Y:S02]  /*0420*/  ULDC.S8 UR4, c[0x0][0x1b0] ;  /* 0x00006c0000047ab9 */ /* 0x000fe40000000200 */
[----:B------:R-:W-:-:S13]  /*0430*/  ISETP.NE.AND P0, PT, RZ, UR4, PT ;  /* 0x00000004ff007c0c */ /* 0x000fda000bf05270 */
[----:B------:R-:W-:Y:S05]  /*0440*/  @!P0 BRA `(.L_x_817) ;  /* 0x0000017000008947 */ /* 0x000fea0003800000 */
[----:B------:R-:W-:Y:S02]  /*0450*/  IMAD.MOV.U32 R4, RZ, RZ, R0 ;  /* 0x000000ffff047224 */ /* 0x000fe400078e0000 */
[----:B------:R-:W-:-:S03]  /*0460*/  IMAD.MOV.U32 R7, RZ, RZ, RZ ;  /* 0x000000ffff077224 */ /* 0x000fc600078e00ff */
.L_x_820:
[----:B0-----:R-:W-:-:S04]  /*0470*/  LEA R2, P0, R4, c[0x0][0x160], 0x3 ;  /* 0x0000580004027a11 */ /* 0x001fc800078018ff */
[----:B------:R-:W-:-:S06]  /*0480*/  LEA.HI.X R3, R4, c[0x0][0x164], R7, 0x3, P0 ;  /* 0x0000590004037a11 */ /* 0x000fcc00000f1c07 */
        /* <DEDUP_REMOVED lines=15> */
[----:B------:R0:W-:Y:S02]  /*0580*/  ATOMS.POPC.INC.32 RZ, [R2.X4+URZ+0x10a0] ;  /* 0x0010a00002ff7f8c */ /* 0x0001e4000d00403f */
.L_x_819:
[----:B------:R-:W-:Y:S05]  /*0590*/  BSYNC B0 ;  /* 0x0000000000007941 */ /* 0x000fea0003800000 */
.L_x_818:
[----:B------:R-:W-:Y:S05]  /*05a0*/  @!P0 BRA `(.L_x_820) ;  /* 0xfffffec000008947 */ /* 0x000fea000383ffff */
[----:B------:R-:W-:Y:S05]  /*05b0*/  BRA `(.L_x_816) ;  /* 0x0000010000007947 */ /* 0x000fea0003800000 */
.L_x_817:
[----:B------:R-:W-:Y:S02]  /*05c0*/  IMAD.MOV.U32 R4, RZ, RZ, R0 ;  /* 0x000000ffff047224 */ /* 0x000fe400078e0000 */
[----:B------:R-:W-:-:S03]  /*05d0*/  IMAD.MOV.U32 R7, RZ, RZ, RZ ;  /* 0x000000ffff077224 */ /* 0x000fc600078e00ff */
.L_x_823:
        /* <DEDUP_REMOVED lines=12> */
.L_x_822:
[----:B------:R-:W-:Y:S05]  /*06a0*/  BSYNC B0 ;  /* 0x0000000000007941 */ /* 0x000fea0003800000 */
.L_x_821:
[----:B------:R-:W-:Y:S05]  /*06b0*/  @!P0 BRA `(.L_x_823) ;  /* 0xffffff2000008947 */ /* 0x000fea000383ffff */
.L_x_816:
[----:B------:R-:W-:Y:S02]  /*06c0*/  WARPSYNC 0xffffffff ;  /* 0xffffffff00007948 */ /* 0x000fe40003800000 */
[----:B------:R-:W-:Y:S01]  /*06d0*/  BAR.SYNC.DEFER_BLOCKING 0x0 ;  /* 0x0000000000007b1d */ /* 0x000fe20000010000 */
[----:B------:R-:W-:Y:S01]  /*06e0*/  ISETP.GE.AND P0, PT, R0, c[0x0][0x188], PT ;  /* 0x0000620000007a0c */ /* 0x000fe20003f06270 */
[----:B------:R-:W-:Y:S02]  /*06f0*/  IMAD.MOV.U32 R3, RZ, RZ, c[0x0][0x194] ;  /* 0x00006500ff037624 */ /* 0x000fe400078e00ff */
[----:B0-----:R-:W-:Y:S02]  /*0700*/  IMAD.IADD R2, R5, 0x1, R0 ;  /* 0x0000000105027824 */ /* 0x001fe400078e0200 */
[----:B------:R-:W-:Y:S01]  /*0710*/  BSSY B0, `(.L_x_824) ;  /* 0x000001c000007945 */ /* 0x000fe20003800000 */
[----:B------:R-:W-:Y:S01]  /*0720*/  IMAD.MOV.U32 R5, RZ, RZ, RZ ;  /* 0x000000ffff057224 */ /* 0x000fe200078e00ff */
[----:B------:R-:W-:-:S06]  /*0730*/  IADD3 R3, R3, -0x1, RZ ;  /* 0xffffffff03037810 */ /* 0x000fcc0007ffe0ff */
[----:B------:R-:W-:Y:S05]  /*0740*/  @P0 BRA `(.L_x_825) ;  /* 0x0000018000000947 */ /* 0x000fea0003800000 */
[----:B------:R-:W-:Y:S01]  /*0750*/  IABS R9, c[0x0][0x194] ;  /* 0x0000650000097a13 */ /* 0x000fe20000000000 */
[----:B------:R-:W0:Y:S03]  /*0760*/  LDS R4, [R0.X4+0x10a0] ;  /* 0x0010a00000047984 */ /* 0x000e260000004800 */
[----:B------:R-:W1:Y:S08]  /*0770*/  I2F.RP R7, R9 ;  /* 0x0000000900077306 */ /* 0x000e700000209400 */
[----:B-1----:R-:W1:Y:S02]  /*0780*/  MUFU.RCP R7, R7 ;  /* 0x0000000700077308 */ /* 0x002e640000001000 */
[----:B-1----:R-:W-:Y:S01]  /*0790*/  IADD3 R5, R7, 0xffffffe, RZ ;  /* 0x0ffffffe07057810 */ /* 0x002fe20007ffe0ff */
[----:B0-----:R-:W-:-:S05]  /*07a0*/  IMAD.IADD R6, R4, 0x1, R3 ;  /* 0x0000000104067824 */ /* 0x001fca00078e0203 */
[----:B------:R-:W0:Y:S01]  /*07b0*/  F2I.FTZ.U32.TRUNC.NTZ R5, R5 ;  /* 0x0000000500057305 */ /* 0x000e22000021f000 */
[----:B------:R-:W-:Y:S01]  /*07c0*/  IMAD.MOV.U32 R4, RZ, RZ, RZ ;  /* 0x000000ffff047224 */ /* 0x000fe200078e00ff */
[----:B------:R-:W-:Y:S02]  /*07d0*/  IABS R7, R6 ;  /* 0x0000000600077213 */ /* 0x000fe40000000000 */
[----:B------:R-:W-:Y:S01]  /*07e0*/  ISETP.GE.AND P2, PT, R6, RZ, PT ;  /* 0x000000ff0600720c */ /* 0x000fe20003f46270 */
[----:B0-----:R-:W-:-:S04]  /*07f0*/  IMAD.MOV R8, RZ, RZ, -R5 ;  /* 0x000000ffff087224 */ /* 0x001fc800078e0a05 */
        /* <DEDUP_REMOVED lines=13> */
.L_x_825:
[----:B------:R-:W-:Y:S05]  /*08d0*/  BSYNC B0 ;  /* 0x0000000000007941 */ /* 0x000fea0003800000 */
.L_x_824:
        /* <DEDUP_REMOVED lines=56> */
.L_x_837:
        /* <DEDUP_REMOVED lines=11> */
.L_x_838:
[----:B------:R-:W3:Y:S01]  /*0d10*/  LDS R24, [R4+0x10] ;  /* 0x0000100004187984 */ /* 0x000ee20000000800 */
[----:B--2---:R-:W-:-:S03]  /*0d20*/  @P0 IMAD.IADD R9, R9, 0x1, R8 ;  /* 0x0000000109090824 */ /* 0x004fc600078e0208 */
[----:B------:R-:W2:Y:S01]  /*0d30*/  LDS R5, [R4+0x14] ;  /* 0x0000140004057984 */ /* 0x000ea20000000800 */
[----:B0-----:R-:W-:-:S03]  /*0d40*/  IMAD.IADD R23, R9, 0x1, -R23 ;  /* 0x0000000109177824 */ /* 0x001fc600078e0a17 */
[----:B-1----:R-:W0:Y:S04]  /*0d50*/  LDS R7, [R4+0x18] ;  /* 0x0000180004077984 */ /* 0x002e280000000800 */
[----:B------:R-:W1:Y:S04]  /*0d60*/  LDS R29, [R4+0x1c] ;  /* 0x00001c00041d7984 */ /* 0x000e680000000800 */
[----:B------:R-:W4:Y:S04]  /*0d70*/  LDS R18, [R4+0x20] ;  /* 0x0000200004127984 */ /* 0x000f280000000800 */
[----:B------:R-:W5:Y:S04]  /*0d80*/  LDS R22, [R4+0x24] ;  /* 0x0000240004167984 */ /* 0x000f680000000800 */
[----:B------:R-:W5:Y:S04]  /*0d90*/  LDS R20, [R4+0x28] ;  /* 0x0000280004147984 */ /* 0x000f680000000800 */
[----:B------:R-:W5:Y:S04]  /*0da0*/  LDS R16, [R4+0x2c] ;  /* 0x00002c0004107984 */ /* 0x000f680000000800 */
[----:B------:R-:W5:Y:S04]  /*0db0*/  LDS R6, [R4+0x30] ;  /* 0x0000300004067984 */ /* 0x000f680000000800 */
[----:B------:R-:W5:Y:S01]  /*0dc0*/  LDS R14, [R4+0x34] ;  /* 0x00003400040e7984 */ /* 0x000f620000000800 */
[----:B---3--:R-:W-:-:S03]  /*0dd0*/  IMAD.IADD R24, R23, 0x1, R24 ;  /* 0x0000000117187824 */ /* 0x008fc600078e0218 */
[----:B------:R-:W3:Y:S01]  /*0de0*/  LDS R8, [R4+0x38] ;  /* 0x0000380004087984 */ /* 0x000ee20000000800 */
[----:B--2---:R-:W-:-:S03]  /*0df0*/  IMAD.IADD R28, R24, 0x1, R5 ;  /* 0x00000001181c7824 */ /* 0x004fc600078e0205 */
[----:B------:R-:W2:Y:S01]  /*0e00*/  LDS R9, [R4+0x3c] ;  /* 0x00003c0004097984 */ /* 0x000ea20000000800 */
[----:B0-----:R-:W-:-:S03]  /*0e10*/  IMAD.IADD R26, R28, 0x1, R7 ;  /* 0x000000011c1a7824 */ /* 0x001fc600078e0207 */
[----:B------:R-:W0:Y:S01]  /*0e20*/  LDS R12, [R4+0x40] ;  /* 0x00004000040c7984 */ /* 0x000e220000000800 */
[----:B-1----:R-:W-:-:S03]  /*0e30*/  IMAD.IADD R29, R26, 0x1, R29 ;  /* 0x000000011a1d7824 */ /* 0x002fc600078e021d */
[----:B------:R-:W1:Y:S01]  /*0e40*/  LDS R10, [R4+0x44] ;  /* 0x00004400040a7984 */ /* 0x000e620000000800 */
[----:B----4-:R-:W-:-:S03]  /*0e50*/  IMAD.IADD R27, R29, 0x1, R18 ;  /* 0x000000011d1b7824 */ /* 0x010fc600078e0212 */
[----:B------:R-:W-:Y:S01]  /*0e60*/  LDS R7, [R4+0x64] ;  /* 0x0000640004077984 */ /* 0x000fe20000000800 */
[----:B-----5:R-:W-:-:S03]  /*0e70*/  IMAD.IADD R25, R27, 0x1, R22 ;  /* 0x000000011b197824 */ /* 0x020fc600078e0216 */
[----:B------:R-:W4:Y:S01]  /*0e80*/  LDS R18, [R4+0x48] ;  /* 0x0000480004127984 */ /* 0x000f220000000800 */
[----:B------:R-:W-:-:S03]  /*0e90*/  IMAD.IADD R17, R25, 0x1, R20 ;  /* 0x0000000119117824 */ /* 0x000fc600078e0214 */
[----:B------:R-:W5:Y:S01]  /*0ea0*/  LDS R22, [R4+0x4c] ;  /* 0x00004c0004167984 */ /* 0x000f620000000800 */
[----:B------:R-:W-:-:S03]  /*0eb0*/  IMAD.IADD R15, R17, 0x1, R16 ;  /* 0x00000001110f7824 */ /* 0x000fc600078e0210 */
[----:B------:R-:W5:Y:S01]  /*0ec0*/  LDS R20, [R4+0x50] ;  /* 0x0000500004147984 */ /* 0x000f620000000800 */
[----:B------:R-:W-:-:S03]  /*0ed0*/  IMAD.IADD R13, R15, 0x1, R6 ;  /* 0x000000010f0d7824 */ /* 0x000fc600078e0206 */
[----:B------:R-:W5:Y:S01]  /*0ee0*/  LDS R16, [R4+0x54] ;  /* 0x0000540004107984 */ /* 0x000f620000000800 */
[----:B------:R-:W-:-:S03]  /*0ef0*/  IMAD.IADD R5, R13, 0x1, R14 ;  /* 0x000000010d057824 */ /* 0x000fc600078e020e */
[----:B------:R-:W5:Y:S04]  /*0f00*/  LDS R6, [R4+0x58] ;  /* 0x0000580004067984 */ /* 0x000f680000000800 */
[----:B------:R-:W5:Y:S01]  /*0f10*/  LDS R14, [R4+0x5c] ;  /* 0x00005c00040e7984 */ /* 0x000f620000000800 */
[----:B---3--:R-:W-:-:S03]  /*0f20*/  IMAD.IADD R11, R5, 0x1, R8 ;  /* 0x00000001050b7824 */ /* 0x008fc600078e0208 */
[----:B------:R-:W3:Y:S01]  /*0f30*/  LDS R8, [R4+0x60] ;  /* 0x0000600004087984 */ /* 0x000ee20000000800 */
[----:B--2---:R-:W-:-:S03]  /*0f40*/  IMAD.IADD R9, R11, 0x1, R9 ;  /* 0x000000010b097824 */ /* 0x004fc600078e0209 */
[----:B------:R4:W-:Y:S01]  /*0f50*/  STS [R4+0x10], R23 ;  /* 0x0000101704007388 */ /* 0x0009e20000000800 */
[----:B0-----:R-:W-:-:S03]  /*0f60*/  IMAD.IADD R21, R9, 0x1, R12 ;  /* 0x0000000109157824 */ /* 0x001fc600078e020c */
[----:B------:R-:W0:Y:S01]  /*0f70*/  LDS R12, [R4+0x68] ;  /* 0x00006800040c7984 */ /* 0x000e220000000800 */
[----:B-1----:R-:W-:-:S03]  /*0f80*/  IMAD.IADD R19, R21, 0x1, R10 ;  /* 0x0000000115137824 */ /* 0x002fc600078e020a */
[----:B------:R-:W1:Y:S01]  /*0f90*/  LDS R10, [R4+0x6c] ;  /* 0x00006c00040a7984 */ /* 0x000e620000000800 */
[----:B----4-:R-:W-:-:S03]  /*0fa0*/  IMAD.IADD R23, R19, 0x1, R18 ;  /* 0x0000000113177824 */ /* 0x010fc600078e0212 */
[----:B------:R5:W-:Y:S04]  /*0fb0*/  STS [R4+0x14], R24 ;  /* 0x0000141804007388 */ /* 0x000be80000000800 */
[----:B------:R-:W2:Y:S04]  /*0fc0*/  LDS R18, [R4+0x70] ;  /* 0x0000700004127984 */ /* 0x000ea80000000800 */
[----:B------:R-:W-:Y:S01]  /*0fd0*/  STS [R4+0x1c], R26 ;  /* 0x00001c1a04007388 */ /* 0x000fe20000000800 */
[----:B-----5:R-:W-:-:S03]  /*0fe0*/  IMAD.IADD R24, R23, 0x1, R22 ;  /* 0x0000000117187824 */ /* 0x020fc600078e0216 */
[----:B------:R-:W4:Y:S01]  /*0ff0*/  LDS R22, [R4+0x74] ;  /* 0x0000740004167984 */ /* 0x000f220000000800 */
[----:B------:R-:W-:-:S03]  /*1000*/  IMAD.IADD R20, R24, 0x1, R20 ;  /* 0x0000000118147824 */ /* 0x000fc600078e0214 */
[----:B------:R-:W5:Y:S01]  /*1010*/  LDS R26, [R4+0x78] ;  /* 0x00007800041a7984 */ /* 0x000f620000000800 */
[----:B------:R-:W-:-:S03]  /*1020*/  IMAD.IADD R16, R20, 0x1, R16 ;  /* 0x0000000114107824 */ /* 0x000fc600078e0210 */
[----:B------:R-:W-:Y:S04]  /*1030*/  STS [R4+0x18], R28 ;  /* 0x0000181c04007388 */ /* 0x000fe80000000800 */
[----:B------:R-:W1:Y:S04]  /*1040*/  LDS R28, [R4+0x7c] ;  /* 0x00007c00041c7984 */ /* 0x000e680000000800 */
[----:B------:R0:W-:Y:S04]  /*1050*/  STS [R4+0x20], R29 ;  /* 0x0000201d04007388 */ /* 0x0001e80000000800 */
[----:B------:R3:W-:Y:S04]  /*1060*/  STS [R4+0x24], R27 ;  /* 0x0000241b04007388 */ /* 0x0007e80000000800 */
[----:B------:R-:W-:Y:S01]  /*1070*/  STS [R4+0x28], R25 ;  /* 0x0000281904007388 */ /* 0x000fe20000000800 */
[----:B0-----:R-:W-:-:S03]  /*1080*/  IMAD.IADD R29, R16, 0x1, R6 ;  /* 0x00000001101d7824 */ /* 0x001fc600078e0206 */
[----:B------:R-:W0:Y:S01]  /*1090*/  LDS R6, [R4+0x80] ;  /* 0x0000800004067984 */ /* 0x000e220000000800 */
[----:B---3--:R-:W-:-:S03]  /*10a0*/  IMAD.IADD R27, R29, 0x1, R14 ;  /* 0x000000011d1b7824 */ /* 0x008fc600078e020e */
[----:B------:R-:W3:Y:S01]  /*10b0*/  LDS R14, [R4+0x84] ;  /* 0x00008400040e7984 */ /* 0x000ee20000000800 */
[----:B------:R-:W-:-:S03]  /*10c0*/  IMAD.IADD R8, R27, 0x1, R8 ;  /* 0x000000011b087824 */ /* 0x000fc600078e0208 */
[----:B------:R-:W3:Y:S01]  /*10d0*/  LDS R25, [R4+0x88] ;  /* 0x0000880004197984 */ /* 0x000ee20000000800 */
[----:B------:R-:W-:-:S03]  /*10e0*/  IMAD.IADD R7, R8, 0x1, R7 ;  /* 0x0000000108077824 */ /* 0x000fc600078e0207 */
[----:B------:R2:W-:Y:S04]  /*10f0*/  STS [R4+0x2c], R17 ;  /* 0x00002c1104007388 */ /* 0x0005e80000000800 */
[----:B------:R1:W-:Y:S04]  /*1100*/  STS [R4+0x30], R15 ;  /* 0x0000300f04007388 */ /* 0x0003e80000000800 */
[----:B------:R4:W-:Y:S01]  /*1110*/  STS [R4+0x34], R13 ;  /* 0x0000340d04007388 */ /* 0x0009e20000000800 */
[----:B--2---:R-:W-:-:S03]  /*1120*/  IMAD.IADD R17, R7, 0x1, R12 ;  /* 0x0000000107117824 */ /* 0x004fc600078e020c */
[----:B------:R2:W-:Y:S01]  /*1130*/  STS [R4+0x38], R5 ;  /* 0x0000380504007388 */ /* 0x0005e20000000800 */
[----:B-1----:R-:W-:-:S03]  /*1140*/  IMAD.IADD R10, R17, 0x1, R10 ;  /* 0x00000001110a7824 */ /* 0x002fc600078e020a */
[----:B------:R0:W-:Y:S01]  /*1150*/  STS [R4+0x40], R9 ;  /* 0x0000400904007388 */ /* 0x0001e20000000800 */
[----:B------:R-:W-:-:S03]  /*1160*/  IMAD.IADD R15, R10, 0x1, R18 ;  /* 0x000000010a0f7824 */ /* 0x000fc600078e0212 */
[----:B------:R1:W-:Y:S01]  /*1170*/  STS [R4+0x3c], R11 ;  /* 0x00003c0b04007388 */ /* 0x0003e20000000800 */
[----:B----4-:R-:W-:-:S03]  /*1180*/  IMAD.IADD R13, R15, 0x1, R22 ;  /* 0x000000010f0d7824 */ /* 0x010fc600078e0216 */
[----:B------:R1:W-:Y:S01]  /*1190*/  STS [R4+0x44], R21 ;  /* 0x0000441504007388 */ /* 0x0003e20000000800 */
[----:B-----5:R-:W-:-:S03]  /*11a0*/  IMAD.IADD R26, R13, 0x1, R26 ;  /* 0x000000010d1a7824 */ /* 0x020fc600078e021a */
[----:B------:R1:W-:Y:S01]  /*11b0*/  STS [R4+0x48], R19 ;  /* 0x0000481304007388 */ /* 0x0003e20000000800 */
[----:B--2---:R-:W-:-:S03]  /*11c0*/  IMAD.IADD R5, R26, 0x1, R28 ;  /* 0x000000011a057824 */ /* 0x004fc600078e021c */
[----:B------:R1:W-:Y:S01]  /*11d0*/  STS [R4+0x4c], R23 ;  /* 0x00004c1704007388 */ /* 0x0003e20000000800 */
[----:B0-----:R-:W-:-:S03]  /*11e0*/  IMAD.IADD R9, R5, 0x1, R6 ;  /* 0x0000000105097824 */ /* 0x001fc600078e0206 */
        /* <DEDUP_REMOVED lines=18> */
.L_x_827:
[----:B0-----:R-:W-:Y:S05]  /*1310*/  BSYNC B0 ;  /* 0x0000000000007941 */ /* 0x001fea0003800000 */
.L_x_826:
[----:B------:R-:W-:Y:S01]  /*1320*/  WARPSYNC 0xffffffff ;  /* 0xffffffff00007948 */ /* 0x000fe20003800000 */
[----:B------:R-:W-:Y:S01]  /*1330*/  BAR.SYNC.DEFER_BLOCKING 0x0 ;  /* 0x0000000000007b1d */ /* 0x000fe20000010000 */
[----:B------:R-:W-:-:S02]  /*1340*/  ISETP.GT.AND P0, PT, R0, c[0x0][0x188], PT ;  /* 0x0000620000007a0c */ /* 0x000fc40003f04270 */
[----:B------:R-:W-:-:S03]  /*1350*/  ISETP.NE.AND P1, PT, R0, c[0x0][0x188], PT ;  /* 0x0000620000007a0c */ /* 0x000fc60003f25270 */
[----:B------:R-:W-:Y:S08]  /*1360*/  BSSY B0, `(.L_x_830) ;  /* 0x00000a6000007945 */ /* 0x000ff00003800000 */
[----:B-1----:R-:W-:Y:S02]  /*1370*/  @!P0 IMAD.MOV.U32 R5, RZ, RZ, 0x4 ;  /* 0x00000004ff058424 */ /* 0x002fe400078e00ff */
[----:B------:R-:W-:-:S02]  /*1380*/  @!P1 IMAD.MOV.U32 R6, RZ, RZ, c[0x0][0x178] ;  /* 0x00005e00ff069624 */ /* 0x000fc400078e00ff */
[----:B------:R-:W-:-:S04]  /*1390*/  @!P0 IMAD.WIDE R4, R0, R5, c[0x0][0x1a0] ;  /* 0x0000680000048625 */ /* 0x000fc800078e0205 */
[----:B------:R-:W-:Y:S01]  /*13a0*/  @!P1 IMAD.MOV.U32 R7, RZ, RZ, c[0x0][0x17c] ;  /* 0x00005f00ff079624 */ /* 0x000fe200078e00ff */
[----:B------:R-:W0:Y:S04]  /*13b0*/  LDS R9, [R2.X4+0x10] ;  /* 0x0000100002097984 */ /* 0x000e280000004800 */
[----:B0-----:R0:W-:Y:S01]  /*13c0*/  @!P0 STG.E [R4.64], R9 ;  /* 0x0000000904008986 */ /* 0x0011e2000c101906 */
[----:B------:R-:W-:-:S03]  /*13d0*/  ISETP.GE.U32.AND P0, PT, R0, c[0x0][0x188], PT ;  /* 0x0000620000007a0c */ /* 0x000fc60003f06070 */
[----:B------:R0:W-:Y:S04]  /*13e0*/  @!P1 STG.E [R6.64], R9 ;  /* 0x0000000906009986 */ /* 0x0001e8000c101906 */
[----:B------:R-:W-:Y:S06]  /*13f0*/  BAR.SYNC.DEFER_BLOCKING 0x0 ;  /* 0x0000000000007b1d */ /* 0x000fec0000010000 */
[----:B------:R-:W-:Y:S05]  /*1400*/  @P0 BRA `(.L_x_831) ;  /* 0x000009b000000947 */ /* 0x000fea0003800000 */
[----:B0-----:R-:W-:-:S04]  /*1410*/  LEA R4, P0, R0, c[0x0][0x1a0], 0x2 ;  /* 0x0000680000047a11 */ /* 0x001fc800078010ff */
[----:B------:R-:W-:-:S05]  /*1420*/  LEA.HI.X R5, R0, c[0x0][0x1a4], RZ, 0x2, P0 ;  /* 0x0000690000057a11 */ /* 0x000fca00000f14ff */
[----:B------:R0:W2:Y:S04]  /*1430*/  LDG.E R2, [R4.64+0x4] ;  /* 0x0000040604027981 */ /* 0x0000a8000c1e1900 */
[----:B0-----:R-:W2:Y:S02]  /*1440*/  LDG.E R5, [R4.64] ;  /* 0x0000000604057981 */ /* 0x001ea4000c1e1900 */
        /* <DEDUP_REMOVED lines=10> */
[----:B------:R0:W1:Y:S02]  /*14f0*/  F2I.FTZ.U32.TRUNC.NTZ R7, R6 ;  /* 0x0000000600077305 */ /* 0x000064000021f000 */
        /* <DEDUP_REMOVED lines=24> */
[----:B0-----:R-:W-:-:S06]  /*1680*/  IADD3 R8, R10, 0xffffffe, RZ ;  /* 0x0ffffffe0a087810 */ /* 0x001fcc0007ffe0ff */
[----:B------:R0:W1:Y:S02]  /*1690*/  F2I.FTZ.U32.TRUNC.NTZ R9, R8 ;  /* 0x0000000800097305 */ /* 0x000064000021f000 */
[----:B0-----:R-:W-:Y:S02]  /*16a0*/  IMAD.MOV.U32 R8, RZ, RZ, RZ ;  /* 0x000000ffff087224 */ /* 0x001fe400078e00ff */
[----:B-1----:R-:W-:-:S04]  /*16b0*/  IMAD.MOV R11, RZ, RZ, -R9 ;  /* 0x000000ffff0b7224 */ /* 0x002fc800078e0a09 */
[----:B------:R-:W-:-:S04]  /*16c0*/  IMAD R11, R11, R6, RZ ;  /* 0x000000060b0b7224 */ /* 0x000fc800078e02ff */
[----:B------:R-:W-:-:S04]  /*16d0*/  IMAD.HI.U32 R12, R9, R11, R8 ;  /* 0x0000000b090c7227 */ /* 0x000fc800078e0008 */
[----:B------:R-:W-:Y:S02]  /*16e0*/  IMAD.MOV.U32 R11, RZ, RZ, 0x4 ;  /* 0x00000004ff0b7424 */ /* 0x000fe400078e00ff */
.L_x_834:
        /* <DEDUP_REMOVED lines=16> */
[----:B------:R-:W-:-:S05]  /*17f0*/  IMAD.WIDE R8, R8, R11, c[0x0][0x170] ;  /* 0x00005c0008087625 */ /* 0x000fca00078e020b */
[----:B------:R0:W-:Y:S01]  /*1800*/  STG.E [R8.64], R0 ;  /* 0x0000000008007986 */ /* 0x0001e2000c101906 */
[----:B------:R-:W-:Y:S05]  /*1810*/  @P0 BRA `(.L_x_834) ;  /* 0xfffffed000000947 */ /* 0x000fea000383ffff */
.L_x_833:
[----:B------:R-:W-:Y:S05]  /*1820*/  BSYNC B1 ;  /* 0x0000000000017941 */ /* 0x000fea0003800000 */
.L_x_832:
        /* <DEDUP_REMOVED lines=10> */
.L_x_835:
[----:B0-----:R-:W-:Y:S02]  /*18d0*/  IABS R12, c[0x0][0x194] ;  /* 0x00006500000c7a13 */ /* 0x001fe40000000000 */
[----:B------:R-:W-:Y:S02]  /*18e0*/  IABS R9, R5 ;  /* 0x0000000500097213 */ /* 0x000fe40000000000 */
[----:B------:R-:W0:Y:S01]  /*18f0*/  I2F.RP R10, R12 ;  /* 0x0000000c000a7306 */ /* 0x000e220000209400 */
[C---:B------:R-:W-:Y:S02]  /*1900*/  IADD3 R13, R5.reuse, c[0x0][0x194], RZ ;  /* 0x00006500050d7a10 */ /* 0x040fe40007ffe0ff */
[----:B------:R-:W-:Y:S01]  /*1910*/  IMAD.HI.U32 R8, R6, R9, RZ ;  /* 0x0000000906087227 */ /* 0x000fe200078e00ff */
[----:B------:R-:W-:Y:S02]  /*1920*/  LOP3.LUT R5, R5, c[0x0][0x194], RZ, 0x3c, !PT ;  /* 0x0000650005057a12 */ /* 0x000fe400078e3cff */
[----:B------:R-:W-:Y:S01]  /*1930*/  IABS R15, R13 ;  /* 0x0000000d000f7213 */ /* 0x000fe20000000000 */
[----:B------:R-:W-:Y:S01]  /*1940*/  IMAD.MOV R6, RZ, RZ, -R8 ;  /* 0x000000ffff067224 */ /* 0x000fe200078e0a08 */
[----:B------:R-:W-:-:S02]  /*1950*/  IADD3 R14, R13, c[0x0][0x194], RZ ;  /* 0x000065000d0e7a10 */ /* 0x000fc40007ffe0ff */
[----:B------:R-:W-:Y:S01]  /*1960*/  LOP3.LUT R13, R13, c[0x0][0x194], RZ, 0x3c, !PT ;  /* 0x000065000d0d7a12 */ /* 0x000fe200078e3cff */
[----:B------:R-:W-:Y:S01]  /*1970*/  IMAD R9, R12, R6, R9 ;  /* 0x000000060c097224 */ /* 0x000fe200078e0209 */
[----:B------:R-:W-:Y:S01]  /*1980*/  IABS R17, R14 ;  /* 0x0000000e00117213 */ /* 0x000fe20000000000 */
[----:B------:R-:W-:Y:S01]  /*1990*/  IMAD.MOV.U32 R6, RZ, RZ, RZ ;  /* 0x000000ffff067224 */ /* 0x000fe200078e00ff */
[----:B------:R-:W-:Y:S01]  /*19a0*/  ISETP.GE.AND P3, PT, R5, RZ, PT ;  /* 0x000000ff0500720c */ /* 0x000fe20003f66270 */
[----:B0-----:R-:W0:Y:S01]  /*19b0*/  MUFU.RCP R10, R10 ;  /* 0x0000000a000a7308 */ /* 0x001e220000001000 */
[----:B------:R-:W-:-:S13]  /*19c0*/  ISETP.GT.U32.AND P2, PT, R4, R9, PT ;  /* 0x000000090400720c */ /* 0x000fda0003f44070 */
[--C-:B------:R-:W-:Y:S01]  /*19d0*/  @!P2 IMAD.IADD R9, R9, 0x1, -R12.reuse ;  /* 0x000000010909a824 */ /* 0x100fe200078e0a0c */
[----:B------:R-:W-:Y:S02]  /*19e0*/  @!P2 IADD3 R8, R8, 0x1, RZ ;  /* 0x000000010808a810 */ /* 0x000fe40007ffe0ff */
[----:B0-----:R-:W-:Y:S02]  /*19f0*/  IADD3 R7, R10, 0xffffffe, RZ ;  /* 0x0ffffffe0a077810 */ /* 0x001fe40007ffe0ff */
[----:B------:R-:W-:Y:S01]  /*1a00*/  ISETP.GE.U32.AND P0, PT, R9, R4, PT ;  /* 0x000000040900720c */ /* 0x000fe20003f06070 */
[----:B------:R-:W-:-:S03]  /*1a10*/  IMAD.MOV.U32 R4, RZ, RZ, R12 ;  /* 0x000000ffff047224 */ /* 0x000fc600078e000c */
[----:B------:R-:W0:Y:S09]  /*1a20*/  F2I.FTZ.U32.TRUNC.NTZ R7, R7 ;  /* 0x0000000700077305 */ /* 0x000e32000021f000 */
[----:B------:R-:W-:-:S05]  /*1a30*/  @P0 IADD3 R8, R8, 0x1, RZ ;  /* 0x0000000108080810 */ /* 0x000fca0007ffe0ff */
[----:B------:R-:W-:Y:S02]  /*1a40*/  @!P3 IMAD.MOV R8, RZ, RZ, -R8 ;  /* 0x000000ffff08b224 */ /* 0x000fe400078e0a08 */
[----:B0-----:R-:W-:-:S04]  /*1a50*/  IMAD.MOV R11, RZ, RZ, -R7 ;  /* 0x000000ffff0b7224 */ /* 0x001fc800078e0a07 */
[----:B------:R-:W-:-:S04]  /*1a60*/  IMAD R11, R11, R12, RZ ;  /* 0x0000000c0b0b7224 */ /* 0x000fc800078e02ff */
[----:B------:R-:W-:Y:S01]  /*1a70*/  IMAD.HI.U32 R6, R7, R11, R6 ;  /* 0x0000000b07067227 */ /* 0x000fe200078e0006 */
[C---:B------:R-:W-:Y:S02]  /*1a80*/  IADD3 R7, R14.reuse, c[0x0][0x194], RZ ;  /* 0x000065000e077a10 */ /* 0x040fe40007ffe0ff */
[----:B------:R-:W-:Y:S02]  /*1a90*/  LOP3.LUT R14, R14, c[0x0][0x194], RZ, 0x3c, !PT ;  /* 0x000065000e0e7a12 */ /* 0x000fe400078e3cff */
[----:B------:R-:W-:Y:S01]  /*1aa0*/  IABS R19, R7 ;  /* 0x0000000700137213 */ /* 0x000fe20000000000 */
[----:B------:R-:W-:Y:S01]  /*1ab0*/  IMAD.HI.U32 R11, R6, R15, RZ ;  /* 0x0000000f060b7227 */ /* 0x000fe200078e00ff */
[----:B------:R-:W-:-:S03]  /*1ac0*/  LOP3.LUT R5, R7, c[0x0][0x194], RZ, 0x3c, !PT ;  /* 0x0000650007057a12 */ /* 0x000fc600078e3cff */
[----:B------:R-:W-:Y:S02]  /*1ad0*/  IMAD.MOV R16, RZ, RZ, -R11 ;  /* 0x000000ffff107224 */ /* 0x000fe400078e0a0b */
[----:B------:R-:W-:-:S04]  /*1ae0*/  IMAD.HI.U32 R10, R6, R17, RZ ;  /* 0x00000011060a7227 */ /* 0x000fc800078e00ff */
[----:B------:R-:W-:Y:S02]  /*1af0*/  IMAD R15, R12, R16, R15 ;  /* 0x000000100c0f7224 */ /* 0x000fe400078e020f */
[----:B------:R-:W-:-:S03]  /*1b00*/  IMAD.HI.U32 R9, R6, R19, RZ ;  /* 0x0000001306097227 */ /* 0x000fc600078e00ff */
[----:B------:R-:W-:Y:S01]  /*1b10*/  ISETP.GT.U32.AND P6, PT, R4, R15, PT ;  /* 0x0000000f0400720c */ /* 0x000fe20003fc4070 */
[----:B------:R-:W-:Y:S02]  /*1b20*/  IMAD.MOV R18, RZ, RZ, -R10 ;  /* 0x000000ffff127224 */ /* 0x000fe400078e0a0a */
[----:B------:R-:W-:Y:S02]  /*1b30*/  IMAD.MOV R16, RZ, RZ, -R9 ;  /* 0x000000ffff107224 */ /* 0x000fe400078e0a09 */
[C---:B------:R-:W-:Y:S02]  /*1b40*/  IMAD R17, R12.reuse, R18, R17 ;  /* 0x000000120c117224 */ /* 0x040fe400078e0211 */
[----:B------:R-:W-:-:S03]  /*1b50*/  IMAD R19, R12, R16, R19 ;  /* 0x000000100c137224 */ /* 0x000fc600078e0213 */
[C---:B------:R-:W-:Y:S02]  /*1b60*/  ISETP.GT.U32.AND P5, PT, R4.reuse, R17, PT ;  /* 0x000000110400720c */ /* 0x040fe40003fa4070 */
[----:B------:R-:W-:Y:S01]  /*1b70*/  ISETP.GT.U32.AND P1, PT, R4, R19, PT ;  /* 0x000000130400720c */ /* 0x000fe20003f24070 */
[----:B------:R-:W-:Y:S01]  /*1b80*/  @!P6 IMAD.IADD R15, R15, 0x1, -R12 ;  /* 0x000000010f0fe824 */ /* 0x000fe200078e0a0c */
[----:B------:R-:W-:Y:S02]  /*1b90*/  @!P6 IADD3 R11, R11, 0x1, RZ ;  /* 0x000000010b0be810 */ /* 0x000fe40007ffe0ff */
[----:B------:R-:W-:Y:S02]  /*1ba0*/  ISETP.GE.AND P6, PT, R13, RZ, PT ;  /* 0x000000ff0d00720c */ /* 0x000fe40003fc6270 */
[----:B------:R-:W-:Y:S01]  /*1bb0*/  ISETP.GE.U32.AND P4, PT, R15, R4, PT ;  /* 0x000000040f00720c */ /* 0x000fe20003f86070 */
[----:B------:R-:W-:-:S04]  /*1bc0*/  IMAD.MOV.U32 R15, RZ, RZ, 0x4 ;  /* 0x00000004ff0f7424 */ /* 0x000fc800078e00ff */
[--C-:B------:R-:W-:Y:S01]  /*1bd0*/  @!P5 IMAD.IADD R17, R17, 0x1, -R12.reuse ;  /* 0x000000011111d824 */ /* 0x100fe200078e0a0c */
[----:B------:R-:W-:Y:S01]  /*1be0*/  @!P5 IADD3 R10, R10, 0x1, RZ ;  /* 0x000000010a0ad810 */ /* 0x000fe20007ffe0ff */
[----:B------:R-:W-:Y:S01]  /*1bf0*/  @!P1 IMAD.IADD R19, R19, 0x1, -R12 ;  /* 0x0000000113139824 */ /* 0x000fe200078e0a0c */
[----:B------:R-:W-:Y:S02]  /*1c00*/  ISETP.GE.AND P5, PT, R14, RZ, PT ;  /* 0x000000ff0e00720c */ /* 0x000fe40003fa6270 */
[-C--:B------:R-:W-:Y:S02]  /*1c10*/  ISETP.GE.U32.AND P2, PT, R17, R4.reuse, PT ;  /* 0x000000041100720c */ /* 0x080fe40003f46070 */
[----:B------:R-:W-:Y:S02]  /*1c20*/  ISETP.GE.U32.AND P0, PT, R19, R4, PT ;  /* 0x000000041300720c */ /* 0x000fe40003f06070 */
[----:B------:R-:W-:Y:S02]  /*1c30*/  @P4 IADD3 R11, R11, 0x1, RZ ;  /* 0x000000010b0b4810 */ /* 0x000fe40007ffe0ff */
[----:B------:R-:W-:-:S02]  /*1c40*/  ISETP.GE.AND P4, PT, R5, RZ, PT ;  /* 0x000000ff0500720c */ /* 0x000fc40003f86270 */
[----:B------:R-:W-:Y:S01]  /*1c50*/  @!P1 IADD3 R9, R9, 0x1, RZ ;  /* 0x0000000109099810 */ /* 0x000fe20007ffe0ff */
[----:B------:R-:W-:Y:S01]  /*1c60*/  @!P6 IMAD.MOV R11, RZ, RZ, -R11 ;  /* 0x000000ffff0be224 */ /* 0x000fe200078e0a0b */
[----:B------:R-:W-:Y:S02]  /*1c70*/  ISETP.NE.AND P1, PT, RZ, c[0x0][0x194], PT ;  /* 0x00006500ff007a0c */ /* 0x000fe40003f25270 */
[----:B------:R-:W-:Y:S02]  /*1c80*/  LOP3.LUT R14, RZ, c[0x0][0x194], RZ, 0x33, !PT ;  /* 0x00006500ff0e7a12 */ /* 0x000fe400078e33ff */
[----:B------:R-:W-:Y:S02]  /*1c90*/  @P2 IADD3 R10, R10, 0x1, RZ ;  /* 0x000000010a0a2810 */ /* 0x000fe40007ffe0ff */
[----:B------:R-:W-:Y:S02]  /*1ca0*/  @P0 IADD3 R9, R9, 0x1, RZ ;  /* 0x0000000109090810 */ /* 0x000fe40007ffe0ff */
[C---:B------:R-:W-:Y:S01]  /*1cb0*/  SEL R8, R14.reuse, R8, !P1 ;  /* 0x000000080e087207 */ /* 0x040fe20004800000 */
[----:B------:R-:W-:Y:S01]  /*1cc0*/  @!P5 IMAD.MOV R10, RZ, RZ, -R10 ;  /* 0x000000ffff0ad224 */ /* 0x000fe200078e0a0a */
[----:B------:R-:W-:Y:S01]  /*1cd0*/  SEL R11, R14, R11, !P1 ;  /* 0x0000000b0e0b7207 */ /* 0x000fe20004800000 */
[----:B------:R-:W-:Y:S01]  /*1ce0*/  @!P4 IMAD.MOV R9, RZ, RZ, -R9 ;  /* 0x000000ffff09c224 */ /* 0x000fe200078e0a09 */
[----:B------:R-:W-:-:S02]  /*1cf0*/  IADD3 R5, R7, c[0x0][0x194], RZ ;  /* 0x0000650007057a10 */ /* 0x000fc40007ffe0ff */
[C---:B------:R-:W-:Y:S01]  /*1d00*/  SEL R12, R14.reuse, R10, !P1 ;  /* 0x0000000a0e0c7207 */ /* 0x040fe20004800000 */
[----:B------:R-:W-:Y:S01]  /*1d10*/  IMAD.WIDE R10, R11, R15, c[0x0][0x170] ;  /* 0x00005c000b0a7625 */ /* 0x000fe200078e020f */
[----:B------:R-:W-:Y:S02]  /*1d20*/  SEL R14, R14, R9, !P1 ;  /* 0x000000090e0e7207 */ /* 0x000fe40004800000 */
[----:B------:R-:W-:Y:S01]  /*1d30*/  ISETP.GE.AND P0, PT, R5, R2, PT ;  /* 0x000000020500720c */ /* 0x000fe20003f06270 */
[----:B------:R-:W-:-:S04]  /*1d40*/  IMAD.WIDE R8, R8, R15, c[0x0][0x170] ;  /* 0x00005c0008087625 */ /* 0x000fc800078e020f */
[-C--:B------:R-:W-:Y:S01]  /*1d50*/  IMAD.WIDE R12, R12, R15.reuse, c[0x0][0x170] ;  /* 0x00005c000c0c7625 */ /* 0x080fe200078e020f */
[----:B------:R0:W-:Y:S03]  /*1d60*/  STG.E [R8.64], R0 ;  /* 0x0000000008007986 */ /* 0x0001e6000c101906 */
[----:B------:R-:W-:Y:S01]  /*1d70*/  IMAD.WIDE R14, R14, R15, c[0x0][0x170] ;  /* 0x00005c000e0e7625 */ /* 0x000fe200078e020f */
[----:B------:R0:W-:Y:S04]  /*1d80*/  STG.E [R10.64], R0 ;  /* 0x000000000a007986 */ /* 0x0001e8000c101906 */
[----:B------:R0:W-:Y:S04]  /*1d90*/  STG.E [R12.64], R0 ;  /* 0x000000000c007986 */ /* 0x0001e8000c101906 */
[----:B------:R0:W-:Y:S01]  /*1da0*/  STG.E [R14.64], R0 ;  /* 0x000000000e007986 */ /* 0x0001e2000c101906 */
[----:B------:R-:W-:Y:S05]  /*1db0*/  @!P0 BRA `(.L_x_835) ;  /* 0xfffffb1000008947 */ /* 0x000fea000383ffff */
.L_x_831:
[----:B------:R-:W-:Y:S05]  /*1dc0*/  BSYNC B0 ;  /* 0x0000000000007941 */ /* 0x000fea0003800000 */
.L_x_830:
[----:B0-----:R-:W-:Y:S02]  /*1dd0*/  IMAD.MOV.U32 R5, RZ, RZ, 0x4 ;  /* 0x00000004ff057424 */ /* 0x001fe400078e00ff */
[----:B------:R-:W-:-:S04]  /*1de0*/  IMAD.MOV.U32 R4, RZ, RZ, c[0x0][0x188] ;  /* 0x00006200ff047624 */ /* 0x000fc800078e00ff */
[----:B------:R-:W-:-:S06]  /*1df0*/  IMAD.WIDE R4, R5, R4, c[0x0][0x1a0] ;  /* 0x0000680005047625 */ /* 0x000fcc00078e0204 */
[----:B------:R-:W2:Y:S01]  /*1e00*/  LDG.E R4, [R4.64] ;  /* 0x0000000604047981 */ /* 0x000ea2000c1e1900 */
[----:B------:R-:W-:Y:S02]  /*1e10*/  IABS R9, c[0x0][0x194] ;  /* 0x0000650000097a13 */ /* 0x000fe40000000000 */
[----:B------:R-:W-:Y:S02]  /*1e20*/  IADD3 R8, R3, c[0x0][0x1a8], RZ ;  /* 0x00006a0003087a10 */ /* 0x000fe40007ffe0ff */
[----:B------:R-:W0:Y:S02]  /*1e30*/  I2F.RP R2, R9 ;  /* 0x0000000900027306 */ /* 0x000e240000209400 */
[----:B------:R-:W-:Y:S02]  /*1e40*/  IABS R11, R8 ;  /* 0x00000008000b7213 */ /* 0x000fe40000000000 */
[----:B------:R-:W-:-:S04]  /*1e50*/  LOP3.LUT R8, R8, c[0x0][0x194], RZ, 0x3c, !PT ;  /* 0x0000650008087a12 */ /* 0x000fc800078e3cff */
[----:B0-----:R-:W0:Y:S02]  /*1e60*/  MUFU.RCP R2, R2 ;  /* 0x0000000200027308 */ /* 0x001e240000001000 */
[----:B0-----:R-:W-:-:S06]  /*1e70*/  IADD3 R6, R2, 0xffffffe, RZ ;  /* 0x0ffffffe02067810 */ /* 0x001fcc0007ffe0ff */
[----:B------:R0:W1:Y:S02]  /*1e80*/  F2I.FTZ.U32.TRUNC.NTZ R7, R6 ;  /* 0x0000000600077305 */ /* 0x000064000021f000 */
[----:B0-----:R-:W-:Y:S02]  /*1e90*/  IMAD.MOV.U32 R6, RZ, RZ, RZ ;  /* 0x000000ffff067224 */ /* 0x001fe400078e00ff */
[----:B-1----:R-:W-:-:S04]  /*1ea0*/  IMAD.MOV R10, RZ, RZ, -R7 ;  /* 0x000000ffff0a7224 */ /* 0x002fc800078e0a07 */
[----:B------:R-:W-:-:S04]  /*1eb0*/  IMAD R3, R10, R9, RZ ;  /* 0x000000090a037224 */ /* 0x000fc800078e02ff */
[----:B------:R-:W-:-:S04]  /*1ec0*/  IMAD.HI.U32 R10, R7, R3, R6 ;  /* 0x00000003070a7227 */ /* 0x000fc800078e0006 */
[----:B------:R-:W-:Y:S01]  /*1ed0*/  IMAD.MOV.U32 R7, RZ, RZ, R11 ;  /* 0x000000ffff077224 */ /* 0x000fe200078e000b */
[----:B--2---:R-:W-:Y:S02]  /*1ee0*/  IABS R5, R4 ;  /* 0x0000000400057213 */ /* 0x004fe40000000000 */
[----:B------:R-:W-:-:S03]  /*1ef0*/  LOP3.LUT R4, R4, c[0x0][0x194], RZ, 0x3c, !PT ;  /* 0x0000650004047a12 */ /* 0x000fc600078e3cff */
[----:B------:R-:W-:Y:S01]  /*1f00*/  IMAD.MOV.U32 R3, RZ, RZ, R5 ;  /* 0x000000ffff037224 */ /* 0x000fe200078e0005 */
[----:B------:R-:W-:Y:S01]  /*1f10*/  ISETP.GE.AND P3, PT, R4, RZ, PT ;  /* 0x000000ff0400720c */ /* 0x000fe20003f66270 */
[----:B------:R-:W-:-:S04]  /*1f20*/  IMAD.HI.U32 R5, R10, R7, RZ ;  /* 0x000000070a057227 */ /* 0x000fc800078e00ff */
[----:B------:R-:W-:-:S04]  /*1f30*/  IMAD.HI.U32 R2, R10, R3, RZ ;  /* 0x000000030a027227 */ /* 0x000fc800078e00ff */
[----:B------:R-:W-:Y:S02]  /*1f40*/  IMAD.MOV R6, RZ, RZ, -R2 ;  /* 0x000000ffff067224 */ /* 0x000fe400078e0a02 */
[----:B------:R-:W-:Y:S02]  /*1f50*/  IMAD.MOV R10, RZ, RZ, -R5 ;  /* 0x000000ffff0a7224 */ /* 0x000fe400078e0a05 */
[C---:B------:R-:W-:Y:S02]  /*1f60*/  IMAD R3, R9.reuse, R6, R3 ;  /* 0x0000000609037224 */ /* 0x040fe400078e0203 */
[----:B------:R-:W-:-:S03]  /*1f70*/  IMAD R6, R9, R10, R7 ;  /* 0x0000000a09067224 */ /* 0x000fc600078e0207 */
[C---:B------:R-:W-:Y:S02]  /*1f80*/  ISETP.GT.U32.AND P2, PT, R9.reuse, R3, PT ;  /* 0x000000030900720c */ /* 0x040fe40003f44070 */
[----:B------:R-:W-:-:S11]  /*1f90*/  ISETP.GT.U32.AND P4, PT, R9, R6, PT ;  /* 0x000000060900720c */ /* 0x000fd60003f84070 */
[--C-:B------:R-:W-:Y:S01]  /*1fa0*/  @!P2 IMAD.IADD R3, R3, 0x1, -R9.reuse ;  /* 0x000000010303a824 */ /* 0x100fe200078e0a09 */
[----:B------:R-:W-:Y:S01]  /*1fb0*/  @!P2 IADD3 R2, R2, 0x1, RZ ;  /* 0x000000010202a810 */ /* 0x000fe20007ffe0ff */
[----:B------:R-:W-:Y:S01]  /*1fc0*/  @!P4 IMAD.IADD R6, R6, 0x1, -R9 ;  /* 0x000000010606c824 */ /* 0x000fe200078e0a09 */
[----:B------:R-:W-:Y:S02]  /*1fd0*/  ISETP.GE.AND P2, PT, R8, RZ, PT ;  /* 0x000000ff0800720c */ /* 0x000fe40003f46270 */
[-C--:B------:R-:W-:Y:S02]  /*1fe0*/  ISETP.GE.U32.AND P0, PT, R3, R9.reuse, PT ;  /* 0x000000090300720c */ /* 0x080fe40003f06070 */
[----:B------:R-:W-:Y:S02]  /*1ff0*/  ISETP.GE.U32.AND P1, PT, R6, R9, PT ;  /* 0x000000090600720c */ /* 0x000fe40003f26070 */
[----:B------:R-:W-:Y:S02]  /*2000*/  @!P4 IADD3 R5, R5, 0x1, RZ ;  /* 0x000000010505c810 */ /* 0x000fe40007ffe0ff */
[----:B------:R-:W-:-:S07]  /*2010*/  LOP3.LUT R9, RZ, c[0x0][0x194], RZ, 0x33, !PT ;  /* 0x00006500ff097a12 */ /* 0x000fce00078e33ff */
[----:B------:R-:W-:Y:S02]  /*2020*/  @P0 IADD3 R2, R2, 0x1, RZ ;  /* 0x0000000102020810 */ /* 0x000fe40007ffe0ff */
[----:B------:R-:W-:Y:S02]  /*2030*/  @P1 IADD3 R5, R5, 0x1, RZ ;  /* 0x0000000105051810 */ /* 0x000fe40007ffe0ff */
[----:B------:R-:W-:Y:S01]  /*2040*/  ISETP.NE.AND P0, PT, RZ, c[0x0][0x194], PT ;  /* 0x00006500ff007a0c */ /* 0x000fe20003f05270 */
[----:B------:R-:W-:Y:S02]  /*2050*/  @!P3 IMAD.MOV R2, RZ, RZ, -R2 ;  /* 0x000000ffff02b224 */ /* 0x000fe400078e0a02 */
[----:B------:R-:W-:-:S03]  /*2060*/  @!P2 IMAD.MOV R5, RZ, RZ, -R5 ;  /* 0x000000ffff05a224 */ /* 0x000fc600078e0a05 */
[C---:B------:R-:W-:Y:S02]  /*2070*/  SEL R3, R9.reuse, R2, !P0 ;  /* 0x0000000209037207 */ /* 0x040fe40004000000 */
[----:B------:R-:W-:Y:S01]  /*2080*/  SEL R9, R9, R5, !P0 ;  /* 0x0000000509097207 */ /* 0x000fe20004000000 */
[----:B------:R-:W-:Y:S02]  /*2090*/  IMAD.MOV.U32 R5, RZ, RZ, RZ ;  /* 0x000000ffff057224 */ /* 0x000fe400078e00ff */
[----:B------:R-:W-:Y:S01]  /*20a0*/  IMAD.IADD R0, R3, 0x1, R0 ;  /* 0x0000000103007824 */ /* 0x000fe200078e0200 */
[----:B------:R-:W-:-:S04]  /*20b0*/  SHF.R.S32.HI R4, RZ, 0x1f, R9 ;  /* 0x0000001fff047819 */ /* 0x000fc80000011409 */
[----:B------:R-:W-:-:S04]  /*20c0*/  ISETP.GE.U32.AND P0, PT, R0, R9, PT ;  /* 0x000000090000720c */ /* 0x000fc80003f06070 */
[----:B------:R-:W-:-:S13]  /*20d0*/  ISETP.GE.U32.AND.EX P0, PT, R5, R4, PT, P0 ;  /* 0x000000040500720c */ /* 0x000fda0003f06100 */
[----:B------:R-:W-:Y:S05]  /*20e0*/  @P0 EXIT ;  /* 0x000000000000094d */ /* 0x000fea0003800000 */
[----:B------:R-:W-:Y:S02]  /*20f0*/  IMAD.MOV.U32 R7, RZ, RZ, -0x1 ;  /* 0xffffffffff077424 */ /* 0x000fe400078e00ff */
.L_x_836:
[----:B------:R-:W-:-:S04]  /*2100*/  LEA R2, P0, R0, c[0x0][0x170], 0x2 ;  /* 0x00005c0000027a11 */ /* 0x000fc800078010ff */
[C---:B------:R-:W-:Y:S02]  /*2110*/  LEA.HI.X R3, R0.reuse, c[0x0][0x174], R5, 0x2, P0 ;  /* 0x00005d0000037a11 */ /* 0x040fe400000f1405 */
[----:B------:R-:W-:-:S03]  /*2120*/  IADD3 R0, P0, R0, c[0x0][0x0], RZ ;  /* 0x0000000000007a10 */ /* 0x000fc60007f1e0ff */
[----:B------:R0:W-:Y:S02]  /*2130*/  STG.E [R2.64], R7 ;  /* 0x0000000702007986 */ /* 0x0001e4000c101906 */
[----:B------:R-:W-:Y:S01]  /*2140*/  IMAD.X R5, RZ, RZ, R5, P0 ;  /* 0x000000ffff057224 */ /* 0x000fe200000e0605 */
[----:B------:R-:W-:-:S04]  /*2150*/  ISETP.GE.U32.AND P0, PT, R0, R9, PT ;  /* 0x000000090000720c */ /* 0x000fc80003f06070 */
[----:B------:R-:W-:-:S13]  /*2160*/  ISETP.GE.U32.AND.EX P0, PT, R5, R4, PT, P0 ;  /* 0x000000040500720c */ /* 0x000fda0003f06100 */
[----:B0-----:R-:W-:Y:S05]  /*2170*/  @!P0 BRA `(.L_x_836) ;  /* 0xffffff8000008947 */ /* 0x001fea000383ffff */
[----:B------:R-:W-:Y:S05]  /*2180*/  EXIT ;  /* 0x000000000000794d */ /* 0x000fea0003800000 */
.L_x_828:
[----:B------:R-:W-:Y:S01]  /*2190*/  IMAD.MOV.U32 R8, RZ, RZ, R23 ;  /* 0x000000ffff087224 */ /* 0x000fe200078e0017 */
[----:B------:R-:W-:Y:S01]  /*21a0*/  MOV R6, 0x21f0 ;  /* 0x000021f000067802 */ /* 0x000fe20000000f00 */
[----:B------:R-:W-:Y:S02]  /*21b0*/  IMAD.MOV.U32 R5, RZ, RZ, 0x1 ;  /* 0x00000001ff057424 */ /* 0x000fe400078e00ff */
[----:B------:R-:W-:Y:S02]  /*21c0*/  IMAD.MOV.U32 R11, RZ, RZ, RZ ;  /* 0x000000ffff0b7224 */ /* 0x000fe400078e00ff */
[----:B------:R-:W-:Y:S02]  /*21d0*/  IMAD.MOV.U32 R12, RZ, RZ, -0x1 ;  /* 0xffffffffff0c7424 */ /* 0x000fe400078e00ff */
[----:B------:R-:W-:Y:S05]  /*21e0*/  CALL.REL.NOINC `($__internal_21_$__cuda_sm70_shflsync_up_p) ;  /* 0x0000023000007944 */ /* 0x000fea0003c00000 */
[----:B------:R-:W-:Y:S01]  /*21f0*/  ISETP.EQ.U32.AND P0, PT, R9, 0x1, PT ;  /* 0x000000010900780c */ /* 0x000fe20003f02070 */
[----:B------:R-:W-:Y:S08]  /*2200*/  BRA `(.L_x_837) ;  /* 0xffffea5000007947 */ /* 0x000ff0000383ffff */
.L_x_829:
[----:B------:R-:W-:Y:S01]  /*2210*/  IMAD.MOV.U32 R8, RZ, RZ, R10 ;  /* 0x000000ffff087224 */ /* 0x000fe200078e000a */
[----:B------:R-:W-:Y:S01]  /*2220*/  MOV R6, 0x2270 ;  /* 0x0000227000067802 */ /* 0x000fe20000000f00 */
[----:B------:R-:W-:Y:S02]  /*2230*/  IMAD.MOV.U32 R5, RZ, RZ, 0x2 ;  /* 0x00000002ff057424 */ /* 0x000fe400078e00ff */
[----:B------:R-:W-:-:S02]  /*2240*/  IMAD.MOV.U32 R11, RZ, RZ, RZ ;  /* 0x000000ffff0b7224 */ /* 0x000fc400078e00ff */
[----:B------:R-:W-:Y:S02]  /*2250*/  IMAD.MOV.U32 R12, RZ, RZ, -0x1 ;  /* 0xffffffffff0c7424 */ /* 0x000fe400078e00ff */
[----:B0-----:R-:W-:Y:S05]  /*2260*/  CALL.REL.NOINC `($__internal_21_$__cuda_sm70_shflsync_up_p) ;  /* 0x000001b000007944 */ /* 0x001fea0003c00000 */
[----:B------:R-:W-:Y:S01]  /*2270*/  IMAD.IADD R6, R10, 0x1, R5 ;  /* 0x000000010a067824 */ /* 0x000fe200078e0205 */
[----:B------:R-:W-:Y:S01]  /*2280*/  ISETP.NE.U32.AND P0, PT, R9, 0x1, PT ;  /* 0x000000010900780c */ /* 0x000fe20003f05070 */
[----:B------:R-:W-:Y:S02]  /*2290*/  IMAD.MOV.U32 R11, RZ, RZ, RZ ;  /* 0x000000ffff0b7224 */ /* 0x000fe400078e00ff */
[----:B------:R-:W-:Y:S01]  /*22a0*/  IMAD.MOV.U32 R12, RZ, RZ, -0x1 ;  /* 0xffffffffff0c7424 */ /* 0x000fe200078e00ff */
[----:B------:R-:W-:Y:S01]  /*22b0*/  SEL R8, R6, R5, !P0 ;  /* 0x0000000506087207 */ /* 0x000fe20004000000 */
[----:B------:R-:W-:Y:S01]  /*22c0*/  IMAD.MOV.U32 R5, RZ, RZ, 0x4 ;  /* 0x00000004ff057424 */ /* 0x000fe200078e00ff */
[----:B------:R-:W-:Y:S02]  /*22d0*/  MOV R6, 0x22f0 ;  /* 0x000022f000067802 */ /* 0x000fe40000000f00 */
[----:B------:R-:W-:Y:S05]  /*22e0*/  CALL.REL.NOINC `($__internal_21_$__cuda_sm70_shflsync_up_p) ;  /* 0x0000013000007944 */ /* 0x000fea0003c00000 */
[----:B------:R-:W-:Y:S01]  /*22f0*/  IMAD.IADD R6, R8, 0x1, R5 ;  /* 0x0000000108067824 */ /* 0x000fe200078e0205 */
[----:B------:R-:W-:Y:S01]  /*2300*/  ISETP.NE.U32.AND P0, PT, R9, 0x1, PT ;  /* 0x000000010900780c */ /* 0x000fe20003f05070 */
[----:B------:R-:W-:Y:S02]  /*2310*/  IMAD.MOV.U32 R11, RZ, RZ, RZ ;  /* 0x000000ffff0b7224 */ /* 0x000fe400078e00ff */
[----:B------:R-:W-:Y:S01]  /*2320*/  IMAD.MOV.U32 R12, RZ, RZ, -0x1 ;  /* 0xffffffffff0c7424 */ /* 0x000fe200078e00ff */
[----:B------:R-:W-:Y:S01]  /*2330*/  SEL R8, R6, R5, !P0 ;  /* 0x0000000506087207 */ /* 0x000fe20004000000 */
[----:B------:R-:W-:Y:S01]  /*2340*/  IMAD.MOV.U32 R5, RZ, RZ, 0x8 ;  /* 0x00000008ff057424 */ /* 0x000fe200078e00ff */
[----:B------:R-:W-:-:S02]  /*2350*/  MOV R6, 0x2370 ;  /* 0x0000237000067802 */ /* 0x000fc40000000f00 */
[----:B------:R-:W-:Y:S05]  /*2360*/  CALL.REL.NOINC `($__internal_21_$__cuda_sm70_shflsync_up_p) ;  /* 0x000000b000007944 */ /* 0x000fea0003c00000 */
[----:B------:R-:W-:Y:S01]  /*2370*/  IMAD.IADD R8, R8, 0x1, R5 ;  /* 0x0000000108087824 */ /* 0x000fe200078e0205 */
[----:B------:R-:W-:Y:S01]  /*2380*/  ISETP.NE.U32.AND P0, PT, R9, 0x1, PT ;  /* 0x000000010900780c */ /* 0x000fe20003f05070 */
[----:B------:R-:W-:Y:S01]  /*2390*/  IMAD.MOV.U32 R11, RZ, RZ, RZ ;  /* 0x000000ffff0b7224 */ /* 0x000fe200078e00ff */
[----:B------:R-:W-:Y:S01]  /*23a0*/  MOV R6, 0x23f0 ;  /* 0x000023f000067802 */ /* 0x000fe20000000f00 */
[----:B------:R-:W-:Y:S01]  /*23b0*/  IMAD.MOV.U32 R12, RZ, RZ, -0x1 ;  /* 0xffffffffff0c7424 */ /* 0x000fe200078e00ff */
[----:B------:R-:W-:Y:S01]  /*23c0*/  SEL R8, R8, R5, !P0 ;  /* 0x0000000508087207 */ /* 0x000fe20004000000 */
[----:B------:R-:W-:-:S03]  /*23d0*/  IMAD.MOV.U32 R5, RZ, RZ, 0x10 ;  /* 0x00000010ff057424 */ /* 0x000fc600078e00ff */
[----:B------:R-:W-:Y:S05]  /*23e0*/  CALL.REL.NOINC `($__internal_21_$__cuda_sm70_shflsync_up_p) ;  /* 0x0000003000007944 */ /* 0x000fea0003c00000 */
[----:B------:R-:W-:Y:S01]  /*23f0*/  ISETP.EQ.U32.AND P0, PT, R9, 0x1, PT ;  /* 0x000000010900780c */ /* 0x000fe20003f02070 */
[----:B------:R-:W-:Y:S01]  /*2400*/  IMAD.MOV.U32 R9, RZ, RZ, R5 ;  /* 0x000000ffff097224 */ /* 0x000fe200078e0005 */
[----:B------:R-:W-:Y:S10]  /*2410*/  BRA `(.L_x_838) ;  /* 0xffffe8f000007947 */ /* 0x000ff4000383ffff */
        .weak           $__internal_21_$__cuda_sm70_shflsync_up_p
        .type           $__internal_21_$__cuda_sm70_shflsync_up_p,@function
        .size           $__internal_21_$__cuda_sm70_shflsync_up_p,(.L_x_1485 - $__internal_21_$__cuda_sm70_shflsync_up_p)
$__internal_21_$__cuda_sm70_shflsync_up_p:
[----:B------:R-:W-:Y:S04]  /*2420*/  WARPSYNC R12 ;  /* 0x0000000c00007348 */ /* 0x000fe80003800000 */
[----:B------:R-:W0:Y:S01]  /*2430*/  SHFL.UP P0, R5, R8, R5, R11 ;  /* 0x0400000508057389 */ /* 0x000e22000000000b */
[----:B------:R-:W-:Y:S01]  /*2440*/  IMAD.MOV.U32 R7, RZ, RZ, 0x0 ;  /* 0x00000000ff077424 */ /* 0x000fe200078e00ff */
[----:B0-----:R-:W-:-:S03]  /*2450*/  SEL R9, RZ, 0x1, !P0 ;  /* 0x00000001ff097807 */ /* 0x001fc60004000000 */
[----:B------:R-:W-:Y:S05]  /*2460*/  RET.REL.NODEC R6 `(_ZN4vllm3moe27moe_align_block_size_kernelImEEvPKT_PiS5_S5_S5_iiiimS5_iib) ;  /* 0xffffdb9006007950 */ /* 0x000fea0003c3ffff */
.L_x_839:
        /* <DEDUP_REMOVED lines=9> */
.L_x_1485:


//--------------------- .text._ZN4vllm3moe46moe_align_block_size_small_batch_expert_kernelImLi256EEEvPKT_PiS5_S5_S5_iimiib --------------------------
	.section	.text._ZN4vllm3moe46moe_align_block_size_small_batch_expert_kernelImLi256EEEvPKT_PiS5_S5_S5_iimiib,"ax",@progbits
	.sectioninfo	@"SHI_REGISTERS=31"
	.align	128
        .global         _ZN4vllm3moe46moe_align_block_size_small_batch_expert_kernelImLi256EEEvPKT_PiS5_S5_S5_iimiib
        .type           _ZN4vllm3moe46moe_align_block_size_small_batch_expert_kernelImLi256EEEvPKT_PiS5_S5_S5_iimiib,@function
        .size           _ZN4vllm3moe46moe_align_block_size_small_batch_expert_kernelImLi256EEEvPKT_PiS5_S5_S5_iimiib,(.L_x_1520 - _ZN4vllm3moe46moe_align_block_size_small_batch_expert_kernelImLi256EEEvPKT_PiS5_S5_S5_iimiib)
        .other          _ZN4vllm3moe46moe_align_block_size_small_batch_expert_kernelImLi256EEEvPKT_PiS5_S5_S5_iimiib,@"STO_CUDA_ENTRY STV_DEFAULT"
_ZN4vllm3moe46moe_align_block_size_small_batch_expert_kernelImLi256EEEvPKT_PiS5_S5_S5_iimiib:
.text._ZN4vllm3moe46moe_align_block_size_small_batch_expert_kernelImLi256EEEvPKT_PiS5_S5_S5_iimiib:
[----:B------:R-:W-:Y:S02]  /*0000*/  IMAD.MOV.U32 R1, RZ, RZ, c[0x0][0x28] ;  /* 0x00000a00ff017624 */ /* 0x000fe400078e00ff */
[----:B------:R-:W0:Y:S01]  /*0010*/  S2R R0, SR_TID.X ;  /* 0x0000000000007919 */ /* 0x000e220000002100 */
[----:B------:R-:W-:Y:S01]  /*0020*/  ULDC.64 UR8, c[0x0][0x118] ;  /* 0x0000460000087ab9 */ /* 0x000fe20000000a00 */
[----:B0-----:R-:W-:-:S13]  /*0030*/  ISETP.GE.U32.AND P0, PT, R0, 0x100, PT ;  /* 0x000001000000780c */ /* 0x001fda0003f06070 */
[----:B------:R-:W-:Y:S05]  /*0040*/  @!P0 BRA `(.L_x_840) ;  /* 0x00002df000008947 */ /* 0x000fea0003800000 */
[----:B------:R-:W-:Y:S01]  /*0050*/  IMAD.MOV.U32 R4, RZ, RZ, c[0x0][0x188] ;  /* 0x00006200ff047624 */ /* 0x000fe200078e00ff */
[----:B------:R-:W-:Y:S01]  /*0060*/  IADD3 R5, R0, -0x100, RZ ;  /* 0xffffff0000057810 */ /* 0x000fe20007ffe0ff */
[----:B------:R-:W-:-:S03]  /*0070*/  IMAD.MOV.U32 R2, RZ, RZ, RZ ;  /* 0x000000ffff027224 */ /* 0x000fc600078e00ff */
[C---:B------:R-:W-:Y:S02]  /*0080*/  ISETP.GE.AND P3, PT, R4.reuse, 0x1, PT ;  /* 0x000000010400780c */ /* 0x040fe40003f66270 */
[----:B------:R-:W-:Y:S02]  /*0090*/  SHF.R.S32.HI R7, RZ, 0x1f, R4 ;  /* 0x0000001fff077819 */ /* 0x000fe40000011404 */
[----:B------:R-:W-:-:S09]  /*00a0*/  IADD3 R3, R4, 0x1, RZ ;  /* 0x0000000104037810 */ /* 0x000fd20007ffe0ff */
        /* <DEDUP_REMOVED lines=9> */
[----:B------:R-:W-:Y:S01]  /*0140*/  UMOV UR4, URZ ;  /* 0x0000003f00047c82 */ /* 0x000fe20008000000 */
[----:B------:R-:W-:Y:S02]  /*0150*/  LEA R8, R9, 0xc, 0x2 ;  /* 0x0000000c09087811 */ /* 0x000fe400078e10ff */
[----:B------:R-:W-:-:S13]  /*0160*/  ISETP.GT.AND P0, PT, R6, RZ, PT ;  /* 0x000000ff0600720c */ /* 0x000fda0003f04270 */
[----:B------:R-:W-:Y:S05]  /*0170*/  @!P0 BRA `(.L_x_843) ;  /* 0x0000029000008947 */ /* 0x000fea0003800000 */
[----:B------:R-:W-:Y:S02]  /*0180*/  ISETP.GT.AND P1, PT, R6, 0xc, PT ;  /* 0x0000000c0600780c */ /* 0x000fe40003f24270 */
[----:B------:R-:W-:-:S11]  /*0190*/  PLOP3.LUT P0, PT, PT, PT, PT, 0x80, 0x0 ;  /* 0x000000000000781c */ /* 0x000fd60003f0f070 */
[----:B------:R-:W-:Y:S05]  /*01a0*/  @!P1 BRA `(.L_x_844) ;  /* 0x0000016000009947 */ /* 0x000fea0003800000 */
[----:B------:R-:W-:Y:S02]  /*01b0*/  PLOP3.LUT P0, PT, PT, PT, PT, 0x8, 0x0 ;  /* 0x000000000000781c */ /* 0x000fe40003f0e170 */
.L_x_845:
[----:B------:R-:W-:Y:S01]  /*01c0*/  IADD3 R6, R6, -0x10, RZ ;  /* 0xfffffff006067810 */ /* 0x000fe20007ffe0ff */
[----:B------:R-:W-:Y:S01]  /*01d0*/  UIADD3 UR4, UR4, 0x10, URZ ;  /* 0x0000001004047890 */ /* 0x000fe2000fffe03f */
[----:B------:R-:W-:Y:S02]  /*01e0*/  STS [R8+-0xc], RZ ;  /* 0xfffff4ff08007388 */ /* 0x000fe40000000800 */
[----:B------:R-:W-:Y:S02]  /*01f0*/  ISETP.GT.AND P1, PT, R6, 0xc, PT ;  /* 0x0000000c0600780c */ /* 0x000fe40003f24270 */
[----:B------:R-:W-:Y:S04]  /*0200*/  STS [R8+-0x8], RZ ;  /* 0xfffff8ff08007388 */ /* 0x000fe80000000800 */
[----:B------:R-:W-:Y:S04]  /*0210*/  STS [R8+-0x4], RZ ;  /* 0xfffffcff08007388 */ /* 0x000fe80000000800 */
[----:B------:R-:W-:Y:S04]  /*0220*/  STS [R8], RZ ;  /* 0x000000ff08007388 */ /* 0x000fe80000000800 */
[----:B------:R-:W-:Y:S04]  /*0230*/  STS [R8+0x4], RZ ;  /* 0x000004ff08007388 */ /* 0x000fe80000000800 */
        /* <DEDUP_REMOVED lines=10> */
[----:B------:R0:W-:Y:S02]  /*02e0*/  STS [R8+0x30], RZ ;  /* 0x000030ff08007388 */ /* 0x0001e40000000800 */
[----:B0-----:R-:W-:Y:S01]  /*02f0*/  IADD3 R8, R8, 0x40, RZ ;  /* 0x0000004008087810 */ /* 0x001fe20007ffe0ff */
[----:B------:R-:W-:Y:S05]  /*0300*/  @P1 BRA `(.L_x_845) ;  /* 0xfffffeb000001947 */ /* 0x000fea000383ffff */
.L_x_844:
[----:B------:R-:W-:-:S13]  /*0310*/  ISETP.GT.AND P1, PT, R6, 0x4, PT ;  /* 0x000000040600780c */ /* 0x000fda0003f24270 */
[----:B------:R-:W-:Y:S05]  /*0320*/  @!P1 BRA `(.L_x_846) ;  /* 0x000000c000009947 */ /* 0x000fea0003800000 */
[----:B------:R-:W-:Y:S01]  /*0330*/  STS [R8+-0xc], RZ ;  /* 0xfffff4ff08007388 */ /* 0x000fe20000000800 */
[----:B------:R-:W-:Y:S01]  /*0340*/  PLOP3.LUT P0, PT, PT, PT, PT, 0x8, 0x0 ;  /* 0x000000000000781c */ /* 0x000fe20003f0e170 */
[----:B------:R-:W-:Y:S01]  /*0350*/  UIADD3 UR4, UR4, 0x8, URZ ;  /* 0x0000000804047890 */ /* 0x000fe2000fffe03f */
[----:B------:R-:W-:Y:S01]  /*0360*/  IADD3 R6, R6, -0x8, RZ ;  /* 0xfffffff806067810 */ /* 0x000fe20007ffe0ff */
[----:B------:R-:W-:Y:S04]  /*0370*/  STS [R8+-0x8], RZ ;  /* 0xfffff8ff08007388 */ /* 0x000fe80000000800 */
[----:B------:R-:W-:Y:S04]  /*0380*/  STS [R8+-0x4], RZ ;  /* 0xfffffcff08007388 */ /* 0x000fe80000000800 */
[----:B------:R-:W-:Y:S04]  /*0390*/  STS [R8], RZ ;  /* 0x000000ff08007388 */ /* 0x000fe80000000800 */
[----:B------:R-:W-:Y:S04]  /*03a0*/  STS [R8+0x4], RZ ;  /* 0x000004ff08007388 */ /* 0x000fe80000000800 */
[----:B------:R-:W-:Y:S04]  /*03b0*/  STS [R8+0x8], RZ ;  /* 0x000008ff08007388 */ /* 0x000fe80000000800 */
[----:B------:R-:W-:Y:S04]  /*03c0*/  STS [R8+0xc], RZ ;  /* 0x00000cff08007388 */ /* 0x000fe80000000800 */
[----:B------:R0:W-:Y:S02]  /*03d0*/  STS [R8+0x10], RZ ;  /* 0x000010ff08007388 */ /* 0x0001e40000000800 */
[----:B0-----:R-:W-:-:S02]  /*03e0*/  IADD3 R8, R8, 0x20, RZ ;  /* 0x0000002008087810 */ /* 0x001fc40007ffe0ff */
.L_x_846:
[----:B------:R-:W-:-:S13]  /*03f0*/  ISETP.NE.OR P0, PT, R6, RZ, P0 ;  /* 0x000000ff0600720c */ /* 0x000fda0000705670 */
[----:B------:R-:W-:Y:S05]  /*0400*/  @!P0 BRA `(.L_x_842) ;  /* 0x0000009000008947 */ /* 0x000fea0003800000 */
.L_x_843:
[----:B------:R-:W-:Y:S01]  /*0410*/  IADD3 R6, R6, -0x4, RZ ;  /* 0xfffffffc06067810 */ /* 0x000fe20007ffe0ff */
[----:B------:R-:W-:Y:S01]  /*0420*/  UIADD3 UR4, UR4, 0x4, URZ ;  /* 0x0000000404047890 */ /* 0x000fe2000fffe03f */
[----:B------:R-:W-:Y:S02]  /*0430*/  STS [R8+-0xc], RZ ;  /* 0xfffff4ff08007388 */ /* 0x000fe40000000800 */
[----:B------:R-:W-:Y:S02]  /*0440*/  ISETP.NE.AND P0, PT, R6, RZ, PT ;  /* 0x000000ff0600720c */ /* 0x000fe40003f05270 */
[----:B------:R-:W-:Y:S04]  /*0450*/  STS [R8+-0x8], RZ ;  /* 0xfffff8ff08007388 */ /* 0x000fe80000000800 */
[----:B------:R-:W-:Y:S04]  /*0460*/  STS [R8+-0x4], RZ ;  /* 0xfffffcff08007388 */ /* 0x000fe80000000800 */
[----:B------:R0:W-:Y:S02]  /*0470*/  STS [R8], RZ ;  /* 0x000000ff08007388 */ /* 0x0001e40000000800 */
[----:B0-----:R-:W-:Y:S01]  /*0480*/  IADD3 R8, R8, 0x10, RZ ;  /* 0x0000001008087810 */ /* 0x001fe20007ffe0ff */
[----:B------:R-:W-:Y:S05]  /*0490*/  @P0 BRA `(.L_x_843) ;  /* 0xffffff7000000947 */ /* 0x000fea000383ffff */
.L_x_842:
[----:B------:R-:W-:-:S13]  /*04a0*/  ISETP.NE.AND P0, PT, R4, RZ, PT ;  /* 0x000000ff0400720c */ /* 0x000fda0003f05270 */
[----:B------:R-:W-:Y:S05]  /*04b0*/  @!P0 BRA `(.L_x_841) ;  /* 0x0000007000008947 */ /* 0x000fea0003800000 */
[----:B------:R-:W-:-:S05]  /*04c0*/  IADD3 R6, R9, UR4, RZ ;  /* 0x0000000409067c10 */ /* 0x000fca000fffe0ff */
[----:B------:R-:W-:-:S04]  /*04d0*/  IMAD.SHL.U32 R6, R6, 0x4, RZ ;  /* 0x0000000406067824 */ /* 0x000fc800078e00ff */
.L_x_847:
[----:B------:R-:W-:Y:S01]  /*04e0*/  IADD3 R4, R4, -0x1, RZ ;  /* 0xffffffff04047810 */ /* 0x000fe20007ffe0ff */
[----:B------:R0:W-:Y:S03]  /*04f0*/  STS [R6], RZ ;  /* 0x000000ff06007388 */ /* 0x0001e60000000800 */
[----:B------:R-:W-:Y:S02]  /*0500*/  ISETP.NE.AND P0, PT, R4, RZ, PT ;  /* 0x000000ff0400720c */ /* 0x000fe40003f05270 */
[----:B0-----:R-:W-:-:S11]  /*0510*/  IADD3 R6, R6, 0x4, RZ ;  /* 0x0000000406067810 */ /* 0x001fd60007ffe0ff */
[----:B------:R-:W-:Y:S05]  /*0520*/  @P0 BRA `(.L_x_847) ;  /* 0xffffffb000000947 */ /* 0x000fea000383ffff */
.L_x_841:
[----:B------:R-:W-:Y:S01]  /*0530*/  ISETP.GE.U32.AND P1, PT, R5, c[0x0][0x190], PT ;  /* 0x0000640005007a0c */ /* 0x000fe20003f26070 */
[----:B------:R-:W-:-:S03]  /*0540*/  IMAD.MOV.U32 R4, RZ, RZ, c[0x0][0x0] ;  /* 0x00000000ff047624 */ /* 0x000fc600078e00ff */
[----:B------:R-:W-:Y:S02]  /*0550*/  ISETP.GE.U32.AND.EX P1, PT, R2, c[0x0][0x194], PT, P1 ;  /* 0x0000650002007a0c */ /* 0x000fe40003f26110 */
[----:B------:R-:W-:-:S11]  /*0560*/  IADD3 R4, R4, -0x100, RZ ;  /* 0xffffff0004047810 */ /* 0x000fd60007ffe0ff */
        /* <DEDUP_REMOVED lines=8> */
.L_x_850:
[----:B------:R-:W-:-:S04]  /*05f0*/  LEA R8, P0, R15, c[0x0][0x160], 0x3 ;  /* 0x000058000f087a11 */ /* 0x000fc800078018ff */
[----:B------:R-:W-:-:S05]  /*0600*/  LEA.HI.X R9, R15, c[0x0][0x164], R14, 0x3, P0 ;  /* 0x000059000f097a11 */ /* 0x000fca00000f1c0e */
[----:B------:R-:W2:Y:S02]  /*0610*/  LDG.E.CONSTANT R8, [R8.64] ;  /* 0x0000000808087981 */ /* 0x000ea4000c1e9900 */
[----:B--2---:R-:W-:-:S04]  /*0620*/  SHF.R.S64 R10, RZ, 0x1e, R8 ;  /* 0x0000001eff0a7819 */ /* 0x004fc80000001008 */
[----:B------:R-:W-:-:S04]  /*0630*/  IADD3 R10, P0, R10, c[0x0][0x180], RZ ;  /* 0x000060000a0a7a10 */ /* 0x000fc80007f1e0ff */
[----:B------:R-:W-:-:S05]  /*0640*/  LEA.HI.X.SX32 R11, R8, c[0x0][0x184], 0x2, P0 ;  /* 0x00006100080b7a11 */ /* 0x000fca00000f16ff */
[----:B------:R-:W2:Y:S02]  /*0650*/  LDG.E.CONSTANT R10, [R10.64] ;  /* 0x000000080a0a7981 */ /* 0x000ea4000c1e9900 */
[----:B--2---:R-:W-:-:S13]  /*0660*/  ISETP.NE.AND P0, PT, R10, -0x1, PT ;  /* 0xffffffff0a00780c */ /* 0x004fda0003f05270 */
[----:B------:R-:W-:-:S05]  /*0670*/  @P0 IMAD.IADD R6, R10, 0x1, R17 ;  /* 0x000000010a060824 */ /* 0x000fca00078e0211 */
[----:B------:R-:W0:Y:S02]  /*0680*/  @P0 LDS R12, [R6.X4] ;  /* 0x00000000060c0984 */ /* 0x000e240000004800 */
[----:B0-----:R-:W-:-:S05]  /*0690*/  @P0 IADD3 R13, R12, 0x1, RZ ;  /* 0x000000010c0d0810 */ /* 0x001fca0007ffe0ff */
[----:B------:R0:W-:Y:S01]  /*06a0*/  @P0 STS [R6.X4], R13 ;  /* 0x0000000d06000388 */ /* 0x0001e20000004800 */
[----:B------:R-:W-:-:S05]  /*06b0*/  IADD3 R15, P0, R4, R15, RZ ;  /* 0x0000000f040f7210 */ /* 0x000fca0007f1e0ff */
[----:B------:R-:W-:Y:S01]  /*06c0*/  IMAD.X R14, RZ, RZ, R14, P0 ;  /* 0x000000ffff0e7224 */ /* 0x000fe200000e060e */
[----:B------:R-:W-:-:S04]  /*06d0*/  ISETP.GE.U32.AND P0, PT, R15, c[0x0][0x190], PT ;  /* 0x000064000f007a0c */ /* 0x000fc80003f06070 */
[----:B------:R-:W-:-:S13]  /*06e0*/  ISETP.GE.U32.AND.EX P0, PT, R14, c[0x0][0x194], PT, P0 ;  /* 0x000065000e007a0c */ /* 0x000fda0003f06100 */
[----:B0-----:R-:W-:Y:S05]  /*06f0*/  @!P0 BRA `(.L_x_850) ;  /* 0xfffffef000008947 */ /* 0x001fea000383ffff */
[----:B------:R-:W-:Y:S05]  /*0700*/  BRA `(.L_x_848) ;  /* 0x000000e000007947 */ /* 0x000fea0003800000 */
.L_x_849:
[----:B------:R-:W-:Y:S02]  /*0710*/  IMAD.MOV.U32 R13, RZ, RZ, R5 ;  /* 0x000000ffff0d7224 */ /* 0x000fe400078e0005 */
[----:B------:R-:W-:-:S03]  /*0720*/  IMAD.MOV.U32 R12, RZ, RZ, R2 ;  /* 0x000000ffff0c7224 */ /* 0x000fc600078e0002 */
.L_x_851:
[----:B------:R-:W-:-:S04]  /*0730*/  LEA R8, P0, R13, c[0x0][0x160], 0x3 ;  /* 0x000058000d087a11 */ /* 0x000fc800078018ff */
[----:B------:R-:W-:-:S05]  /*0740*/  LEA.HI.X R9, R13, c[0x0][0x164], R12, 0x3, P0 ;  /* 0x000059000d097a11 */ /* 0x000fca00000f1c0c */
        /* <DEDUP_REMOVED lines=10> */
.L_x_848:
        /* <DEDUP_REMOVED lines=10> */
[----:B01----:R-:W-:Y:S02]  /*0890*/  IMAD.MOV.U32 R6, RZ, RZ, c[0x0][0x0] ;  /* 0x00000000ff067624 */ /* 0x003fe400078e00ff */
[----:B------:R-:W-:-:S03]  /*08a0*/  IMAD.MOV.U32 R7, RZ, RZ, 0x1 ;  /* 0x00000001ff077424 */ /* 0x000fc600078e00ff */
[----:B------:R-:W-:-:S04]  /*08b0*/  IADD3 R6, R6, -0x101, RZ ;  /* 0xfffffeff06067810 */ /* 0x000fc80007ffe0ff */
[----:B------:R-:W-:Y:S02]  /*08c0*/  ISETP.GE.U32.AND P0, PT, R6, 0x3, PT ;  /* 0x000000030600780c */ /* 0x000fe40003f06070 */
[----:B------:R-:W-:-:S11]  /*08d0*/  LOP3.LUT R6, R4, 0x3, RZ, 0xc0, !PT ;  /* 0x0000000304067812 */ /* 0x000fd600078ec0ff */
[----:B------:R-:W-:Y:S05]  /*08e0*/  @!P0 BRA `(.L_x_854) ;  /* 0x000009b000008947 */ /* 0x000fea0003800000 */
[----:B------:R-:W-:Y:S01]  /*08f0*/  IADD3 R8, -R6, c[0x0][0x0], RZ ;  /* 0x0000000006087a10 */ /* 0x000fe20007ffe1ff */
[----:B------:R-:W-:Y:S02]  /*0900*/  IMAD.SHL.U32 R9, R9, 0x4, RZ ;  /* 0x0000000409097824 */ /* 0x000fe400078e00ff */
[----:B------:R-:W-:Y:S01]  /*0910*/  IMAD.MOV.U32 R7, RZ, RZ, 0x1 ;  /* 0x00000001ff077424 */ /* 0x000fe200078e00ff */
[----:B------:R-:W-:-:S13]  /*0920*/  ISETP.GT.AND P0, PT, R8, 0x100, PT ;  /* 0x000001000800780c */ /* 0x000fda0003f04270 */
[----:B------:R-:W-:Y:S05]  /*0930*/  @!P0 BRA `(.L_x_855) ;  /* 0x000007f000008947 */ /* 0x000fea0003800000 */
[----:B------:R-:W-:Y:S02]  /*0940*/  IADD3 R10, R8, -0x100, RZ ;  /* 0xffffff00080a7810 */ /* 0x000fe40007ffe0ff */
[----:B------:R-:W-:Y:S02]  /*0950*/  PLOP3.LUT P0, PT, PT, PT, PT, 0x80, 0x0 ;  /* 0x000000000000781c */ /* 0x000fe40003f0f070 */
[----:B------:R-:W-:-:S13]  /*0960*/  ISETP.GT.AND P4, PT, R10, 0xc, PT ;  /* 0x0000000c0a00780c */ /* 0x000fda0003f84270 */
[----:B------:R-:W-:Y:S05]  /*0970*/  @!P4 BRA `(.L_x_856) ;  /* 0x000004e00000c947 */ /* 0x000fea0003800000 */
[----:B------:R-:W-:Y:S02]  /*0980*/  PLOP3.LUT P0, PT, PT, PT, PT, 0x8, 0x0 ;  /* 0x000000000000781c */ /* 0x000fe40003f0e170 */
.L_x_857:
[----:B------:R-:W-:Y:S01]  /*0990*/  IMAD.MOV.U32 R10, RZ, RZ, c[0x0][0x188] ;  /* 0x00006200ff0a7624 */ /* 0x000fe200078e00ff */
[----:B0-----:R0:W-:Y:S01]  /*09a0*/  LDS R13, [R9] ;  /* 0x00000000090d7984 */ /* 0x0011e20000000800 */
[----:B------:R-:W-:Y:S02]  /*09b0*/  IADD3 R8, R8, -0x10, RZ ;  /* 0xfffffff008087810 */ /* 0x000fe40007ffe0ff */
[--C-:B------:R-:W-:Y:S01]  /*09c0*/  IMAD R11, R10, 0x4, R9.reuse ;  /* 0x000000040a0b7824 */ /* 0x100fe200078e0209 */
[----:B------:R-:W-:Y:S02]  /*09d0*/  IADD3 R7, R7, 0x10, RZ ;  /* 0x0000001007077810 */ /* 0x000fe40007ffe0ff */
[----:B------:R-:W-:Y:S02]  /*09e0*/  ISETP.GT.AND P4, PT, R8, 0x10c, PT ;  /* 0x0000010c0800780c */ /* 0x000fe40003f84270 */
[----:B------:R-:W1:Y:S01]  /*09f0*/  LDS R12, [R11] ;  /* 0x000000000b0c7984 */ /* 0x000e620000000800 */
[----:B0-----:R-:W-:-:S02]  /*0a00*/  IMAD R9, R10, 0x10, R9 ;  /* 0x000000100a097824 */ /* 0x001fc400078e0209 */
[----:B-1----:R-:W-:Y:S02]  /*0a10*/  IMAD.IADD R12, R12, 0x1, R13 ;  /* 0x000000010c0c7824 */ /* 0x002fe400078e020d */
[----:B------:R-:W-:-:S03]  /*0a20*/  IMAD R13, R10, 0x4, R11 ;  /* 0x000000040a0d7824 */ /* 0x000fc600078e020b */
[----:B------:R0:W-:Y:S04]  /*0a30*/  STS [R11], R12 ;  /* 0x0000000c0b007388 */ /* 0x0001e80000000800 */
[----:B------:R-:W1:Y:S01]  /*0a40*/  LDS R15, [R13] ;  /* 0x000000000d0f7984 */ /* 0x000e620000000800 */
[----:B0-----:R-:W-:Y:S02]  /*0a50*/  IMAD R11, R10, 0x4, R9 ;  /* 0x000000040a0b7824 */ /* 0x001fe400078e0209 */
[----:B-1----:R-:W-:Y:S02]  /*0a60*/  IMAD.IADD R14, R12, 0x1, R15 ;  /* 0x000000010c0e7824 */ /* 0x002fe400078e020f */
[----:B------:R-:W-:-:S03]  /*0a70*/  IMAD R15, R10, 0x4, R13 ;  /* 0x000000040a0f7824 */ /* 0x000fc600078e020d */
[----:B------:R-:W-:Y:S04]  /*0a80*/  STS [R13], R14 ;  /* 0x0000000e0d007388 */ /* 0x000fe80000000800 */
[----:B------:R-:W0:Y:S02]  /*0a90*/  LDS R17, [R15] ;  /* 0x000000000f117984 */ /* 0x000e240000000800 */
[----:B0-----:R-:W-:Y:S02]  /*0aa0*/  IMAD.IADD R16, R14, 0x1, R17 ;  /* 0x000000010e107824 */ /* 0x001fe400078e0211 */
[----:B------:R-:W-:-:S03]  /*0ab0*/  IMAD R17, R10, 0x4, R15 ;  /* 0x000000040a117824 */ /* 0x000fc600078e020f */
[----:B------:R-:W-:Y:S04]  /*0ac0*/  STS [R15], R16 ;  /* 0x000000100f007388 */ /* 0x000fe80000000800 */
[----:B------:R-:W0:Y:S02]  /*0ad0*/  LDS R19, [R17] ;  /* 0x0000000011137984 */ /* 0x000e240000000800 */
[----:B0-----:R-:W-:-:S05]  /*0ae0*/  IMAD.IADD R12, R16, 0x1, R19 ;  /* 0x00000001100c7824 */ /* 0x001fca00078e0213 */
[----:B------:R-:W-:Y:S04]  /*0af0*/  STS [R17], R12 ;  /* 0x0000000c11007388 */ /* 0x000fe80000000800 */
[----:B------:R-:W-:Y:S04]  /*0b00*/  LDS R18, [R11] ;  /* 0x000000000b127984 */ /* 0x000fe80000000800 */
[----:B------:R0:W1:Y:S02]  /*0b10*/  LDS R13, [R9] ;  /* 0x00000000090d7984 */ /* 0x0000640000000800 */
        /* <DEDUP_REMOVED lines=52> */
.L_x_856:
[----:B------:R-:W-:-:S04]  /*0e60*/  IADD3 R10, R8, -0x100, RZ ;  /* 0xffffff00080a7810 */ /* 0x000fc80007ffe0ff */
[----:B------:R-:W-:-:S13]  /*0e70*/  ISETP.GT.AND P4, PT, R10, 0x4, PT ;  /* 0x000000040a00780c */ /* 0x000fda0003f84270 */
[----:B------:R-:W-:Y:S05]  /*0e80*/  @!P4 BRA `(.L_x_858) ;  /* 0x000002800000c947 */ /* 0x000fea0003800000 */
[----:B------:R-:W-:Y:S01]  /*0e90*/  IMAD.MOV.U32 R10, RZ, RZ, c[0x0][0x188] ;  /* 0x00006200ff0a7624 */ /* 0x000fe200078e00ff */
[----:B------:R1:W-:Y:S01]  /*0ea0*/  LDS R13, [R9] ;  /* 0x00000000090d7984 */ /* 0x0003e20000000800 */
[----:B------:R-:W-:Y:S02]  /*0eb0*/  PLOP3.LUT P0, PT, PT, PT, PT, 0x8, 0x0 ;  /* 0x000000000000781c */ /* 0x000fe40003f0e170 */
[--C-:B------:R-:W-:Y:S01]  /*0ec0*/  IMAD R11, R10, 0x4, R9.reuse ;  /* 0x000000040a0b7824 */ /* 0x100fe200078e0209 */
[----:B------:R-:W-:Y:S02]  /*0ed0*/  IADD3 R7, R7, 0x8, RZ ;  /* 0x0000000807077810 */ /* 0x000fe40007ffe0ff */
[----:B------:R-:W-:Y:S02]  /*0ee0*/  IADD3 R8, R8, -0x8, RZ ;  /* 0xfffffff808087810 */ /* 0x000fe40007ffe0ff */
[----:B------:R-:W2:Y:S01]  /*0ef0*/  LDS R12, [R11] ;  /* 0x000000000b0c7984 */ /* 0x000ea20000000800 */
[----:B-1----:R-:W-:-:S02]  /*0f00*/  IMAD R9, R10, 0x10, R9 ;  /* 0x000000100a097824 */ /* 0x002fc400078e0209 */
[----:B--2---:R-:W-:Y:S02]  /*0f10*/  IMAD.IADD R12, R12, 0x1, R13 ;  /* 0x000000010c0c7824 */ /* 0x004fe400078e020d */
[----:B------:R-:W-:-:S03]  /*0f20*/  IMAD R13, R10, 0x4, R11 ;  /* 0x000000040a0d7824 */ /* 0x000fc600078e020b */
[----:B------:R1:W-:Y:S04]  /*0f30*/  STS [R11], R12 ;  /* 0x0000000c0b007388 */ /* 0x0003e80000000800 */
[----:B------:R-:W2:Y:S01]  /*0f40*/  LDS R15, [R13] ;  /* 0x000000000d0f7984 */ /* 0x000ea20000000800 */
[----:B-1----:R-:W-:Y:S02]  /*0f50*/  IMAD R11, R10, 0x4, R9 ;  /* 0x000000040a0b7824 */ /* 0x002fe400078e0209 */
[----:B--2---:R-:W-:Y:S02]  /*0f60*/  IMAD.IADD R14, R12, 0x1, R15 ;  /* 0x000000010c0e7824 */ /* 0x004fe400078e020f */
[----:B------:R-:W-:-:S03]  /*0f70*/  IMAD R15, R10, 0x4, R13 ;  /* 0x000000040a0f7824 */ /* 0x000fc600078e020d */
[----:B------:R-:W-:Y:S04]  /*0f80*/  STS [R13], R14 ;  /* 0x0000000e0d007388 */ /* 0x000fe80000000800 */
[----:B0-----:R-:W0:Y:S02]  /*0f90*/  LDS R17, [R15] ;  /* 0x000000000f117984 */ /* 0x001e240000000800 */
        /* <DEDUP_REMOVED lines=23> */
.L_x_858:
[----:B------:R-:W-:-:S13]  /*1110*/  ISETP.NE.OR P0, PT, R8, 0x100, P0 ;  /* 0x000001000800780c */ /* 0x000fda0000705670 */
[----:B------:R-:W-:Y:S05]  /*1120*/  @!P0 BRA `(.L_x_854) ;  /* 0x0000017000008947 */ /* 0x000fea0003800000 */
.L_x_855:
[----:B------:R-:W-:-:S04]  /*1130*/  IMAD.MOV.U32 R14, RZ, RZ, c[0x0][0x188] ;  /* 0x00006200ff0e7624 */ /* 0x000fc800078e00ff */
.L_x_859:
[----:B------:R-:W-:Y:S01]  /*1140*/  IMAD R15, R14, 0x4, R9 ;  /* 0x000000040e0f7824 */ /* 0x000fe200078e0209 */
[----:B------:R1:W-:Y:S01]  /*1150*/  LDS R11, [R9] ;  /* 0x00000000090b7984 */ /* 0x0003e20000000800 */
[----:B------:R-:W-:Y:S02]  /*1160*/  IADD3 R8, R8, -0x4, RZ ;  /* 0xfffffffc08087810 */ /* 0x000fe40007ffe0ff */
[----:B0-----:R-:W-:Y:S01]  /*1170*/  IMAD R16, R14, 0x4, R15 ;  /* 0x000000040e107824 */ /* 0x001fe200078e020f */
[----:B------:R-:W0:Y:S01]  /*1180*/  LDS R10, [R15] ;  /* 0x000000000f0a7984 */ /* 0x000e220000000800 */
[----:B------:R-:W-:Y:S02]  /*1190*/  ISETP.NE.AND P0, PT, R8, 0x100, PT ;  /* 0x000001000800780c */ /* 0x000fe40003f05270 */
[C---:B------:R-:W-:Y:S01]  /*11a0*/  IMAD R17, R14.reuse, 0x4, R16 ;  /* 0x000000040e117824 */ /* 0x040fe200078e0210 */
[----:B------:R-:W-:Y:S01]  /*11b0*/  IADD3 R7, R7, 0x4, RZ ;  /* 0x0000000407077810 */ /* 0x000fe20007ffe0ff */
[----:B-1----:R-:W-:-:S02]  /*11c0*/  IMAD R9, R14, 0x10, R9 ;  /* 0x000000100e097824 */ /* 0x002fc400078e0209 */
        /* <DEDUP_REMOVED lines=13> */
.L_x_854:
[----:B------:R-:W-:-:S13]  /*12a0*/  ISETP.NE.AND P0, PT, R6, RZ, PT ;  /* 0x000000ff0600720c */ /* 0x000fda0003f05270 */
[----:B------:R-:W-:Y:S05]  /*12b0*/  @!P0 BRA `(.L_x_853) ;  /* 0x000000f000008947 */ /* 0x000fea0003800000 */
[C---:B------:R-:W-:Y:S01]  /*12c0*/  IADD3 R9, R7.reuse, 0x1, RZ ;  /* 0x0000000107097810 */ /* 0x040fe20007ffe0ff */
[--C-:B------:R-:W-:Y:S02]  /*12d0*/  IMAD R7, R7, c[0x0][0x188], R0.reuse ;  /* 0x0000620007077a24 */ /* 0x100fe400078e0200 */
[----:B------:R-:W-:Y:S02]  /*12e0*/  IMAD.MOV.U32 R10, RZ, RZ, c[0x0][0x188] ;  /* 0x00006200ff0a7624 */ /* 0x000fe400078e00ff */
[----:B------:R-:W-:Y:S01]  /*12f0*/  IMAD R9, R9, c[0x0][0x188], R0 ;  /* 0x0000620009097a24 */ /* 0x000fe200078e0200 */
[----:B------:R-:W-:-:S04]  /*1300*/  LEA R7, R7, 0xfffffc04, 0x2 ;  /* 0xfffffc0407077811 */ /* 0x000fc800078e10ff */
[----:B------:R-:W-:-:S05]  /*1310*/  LEA R9, R9, 0xfffffc04, 0x2 ;  /* 0xfffffc0409097811 */ /* 0x000fca00078e10ff */
.L_x_860:
[----:B------:R-:W-:Y:S01]  /*1320*/  LDS R8, [R9] ;  /* 0x0000000009087984 */ /* 0x000fe20000000800 */
[----:B------:R-:W-:-:S03]  /*1330*/  IADD3 R6, R6, -0x1, RZ ;  /* 0xffffffff06067810 */ /* 0x000fc60007ffe0ff */
[----:B------:R1:W2:Y:S01]  /*1340*/  LDS R11, [R7] ;  /* 0x00000000070b7984 */ /* 0x0002a20000000800 */
[----:B------:R-:W-:Y:S01]  /*1350*/  ISETP.NE.AND P0, PT, R6, RZ, PT ;  /* 0x000000ff0600720c */ /* 0x000fe20003f05270 */
[----:B-1----:R-:W-:Y:S02]  /*1360*/  IMAD R7, R10, 0x4, R7 ;  /* 0x000000040a077824 */ /* 0x002fe400078e0207 */
[----:B--2---:R-:W-:-:S05]  /*1370*/  IMAD.IADD R8, R8, 0x1, R11 ;  /* 0x0000000108087824 */ /* 0x004fca00078e020b */
[----:B------:R1:W-:Y:S02]  /*1380*/  STS [R9], R8 ;  /* 0x0000000809007388 */ /* 0x0003e40000000800 */
[----:B-1----:R-:W-:-:S03]  /*1390*/  IMAD R9, R10, 0x4, R9 ;  /* 0x000000040a097824 */ /* 0x002fc600078e0209 */
[----:B------:R-:W-:Y:S05]  /*13a0*/  @P0 BRA `(.L_x_860) ;  /* 0xffffff7000000947 */ /* 0x000fea000383ffff */
.L_x_853:
[----:B-1----:R-:W-:Y:S05]  /*13b0*/  BSYNC B0 ;  /* 0x0000000000007941 */ /* 0x002fea0003800000 */
.L_x_852:
[----:B------:R-:W-:Y:S01]  /*13c0*/  BAR.SYNC.DEFER_BLOCKING 0x0 ;  /* 0x0000000000007b1d */ /* 0x000fe20000010000 */
[----:B------:R-:W-:Y:S01]  /*13d0*/  ISETP.NE.AND P0, PT, R5, RZ, PT ;  /* 0x000000ff0500720c */ /* 0x000fe20003f05270 */
[----:B------:R-:W-:Y:S02]  /*13e0*/  IMAD.MOV.U32 R15, RZ, RZ, 0x1 ;  /* 0x00000001ff0f7424 */ /* 0x000fe400078e00ff */
[----:B------:R-:W-:Y:S02]  /*13f0*/  IMAD.MOV.U32 R14, RZ, RZ, c[0x0][0x188] ;  /* 0x00006200ff0e7624 */ /* 0x000fe400078e00ff */
[----:B------:R-:W-:Y:S01]  /*1400*/  BSSY B0, `(.L_x_861) ;  /* 0x0000098000007945 */ /* 0x000fe20003800000 */
[----:B------:R-:W-:-:S07]  /*1410*/  IADD3 R15, -R15, c[0x0][0x18c], RZ ;  /* 0x000063000f0f7a10 */ /* 0x000fce0007ffe1ff */
[----:B------:R-:W-:Y:S05]  /*1420*/  @P0 BRA `(.L_x_862) ;  /* 0x0000095000000947 */ /* 0x000fea0003800000 */
[----:B------:R-:W-:Y:S01]  /*1430*/  STS [RZ], RZ ;  /* 0x000000ffff007388 */ /* 0x000fe20000000800 */
[----:B------:R-:W-:Y:S05]  /*1440*/  @!P3 BRA `(.L_x_863) ;  /* 0x000008f00000b947 */ /* 0x000fea0003800000 */
[C---:B------:R-:W-:Y:S01]  /*1450*/  IADD3 R7, R14.reuse, -0x1, RZ ;  /* 0xffffffff0e077810 */ /* 0x040fe20007ffe0ff */
[----:B------:R-:W-:Y:S01]  /*1460*/  UMOV UR5, 0x1 ;  /* 0x0000000100057882 */ /* 0x000fe20000000000 */
[----:B0-----:R-:W-:Y:S02]  /*1470*/  LOP3.LUT R6, R14, 0x3, RZ, 0xc0, !PT ;  /* 0x000000030e067812 */ /* 0x001fe400078ec0ff */
[----:B------:R-:W-:Y:S02]  /*1480*/  ISETP.GE.U32.AND P3, PT, R7, 0x3, PT ;  /* 0x000000030700780c */ /* 0x000fe40003f66070 */
[----:B------:R-:W-:-:S11]  /*1490*/  ISETP.NE.AND P0, PT, R6, RZ, PT ;  /* 0x000000ff0600720c */ /* 0x000fd60003f05270 */
[----:B------:R-:W-:Y:S05]  /*14a0*/  @!P3 BRA `(.L_x_864) ;  /* 0x000006200000b947 */ /* 0x000fea0003800000 */
[----:B------:R-:W-:Y:S01]  /*14b0*/  IABS R8, c[0x0][0x18c] ;  /* 0x0000630000087a13 */ /* 0x000fe20000000000 */
[----:B------:R-:W-:Y:S01]  /*14c0*/  ULDC UR4, c[0x0][0x0] ;  /* 0x0000000000047ab9 */ /* 0x000fe20000000800 */
[----:B------:R-:W-:Y:S01]  /*14d0*/  IMAD.MOV.U32 R16, RZ, RZ, RZ ;  /* 0x000000ffff107224 */ /* 0x000fe200078e00ff */
[----:B------:R-:W-:Y:S01]  /*14e0*/  UIADD3 UR4, UR4, -0xff, URZ ;  /* 0xffffff0104047890 */ /* 0x000fe2000fffe03f */
[----:B------:R-:W0:Y:S01]  /*14f0*/  I2F.RP R7, R8 ;  /* 0x0000000800077306 */ /* 0x000e220000209400 */
[----:B------:R-:W-:Y:S02]  /*1500*/  ULDC UR5, c[0x0][0x188] ;  /* 0x0000620000057ab9 */ /* 0x000fe40000000800 */
[----:B------:R-:W-:-:S03]  /*1510*/  UIMAD UR4, UR4, UR5, URZ ;  /* 0x00000005040472a4 */ /* 0x000fc6000f8e023f */
[----:B------:R-:W-:Y:S02]  /*1520*/  UMOV UR5, 0x1 ;  /* 0x0000000100057882 */ /* 0x000fe40000000000 */
[----:B------:R-:W-:-:S03]  /*1530*/  ULEA UR6, UR4, 0x10, 0x2 ;  /* 0x0000001004067891 */ /* 0x000fc6000f8e103f */
[----:B------:R-:W-:Y:S01]  /*1540*/  UMOV UR4, URZ ;  /* 0x0000003f00047c82 */ /* 0x000fe20008000000 */
[----:B0-----:R-:W0:Y:S02]  /*1550*/  MUFU.RCP R7, R7 ;  /* 0x0000000700077308 */ /* 0x001e240000001000 */
[----:B0-----:R-:W-:Y:S02]  /*1560*/  IADD3 R10, R7, 0xffffffe, RZ ;  /* 0x0ffffffe070a7810 */ /* 0x001fe40007ffe0ff */
[----:B------:R-:W-:-:S04]  /*1570*/  IADD3 R7, -R6, c[0x0][0x188], RZ ;  /* 0x0000620006077a10 */ /* 0x000fc80007ffe1ff */
[----:B------:R0:W1:Y:S02]  /*1580*/  F2I.FTZ.U32.TRUNC.NTZ R11, R10 ;  /* 0x0000000a000b7305 */ /* 0x000064000021f000 */
[----:B0-----:R-:W-:Y:S02]  /*1590*/  IMAD.MOV.U32 R10, RZ, RZ, RZ ;  /* 0x000000ffff0a7224 */ /* 0x001fe400078e00ff */
[----:B-1----:R-:W-:-:S04]  /*15a0*/  IMAD.MOV R9, RZ, RZ, -R11 ;  /* 0x000000ffff097224 */ /* 0x002fc800078e0a0b */
[----:B------:R-:W-:-:S04]  /*15b0*/  IMAD R9, R9, R8, RZ ;  /* 0x0000000809097224 */ /* 0x000fc800078e02ff */
[----:B------:R-:W-:-:S04]  /*15c0*/  IMAD.HI.U32 R11, R11, R9, R10 ;  /* 0x000000090b0b7227 */ /* 0x000fc800078e000a */
.L_x_865:
[----:B0-----:R-:W0:Y:S01]  /*15d0*/  LDS R10, [UR6+-0xc] ;  /* 0xfffff406ff0a7984 */ /* 0x001e220008000800 */
[----:B------:R-:W-:Y:S01]  /*15e0*/  IABS R9, c[0x0][0x18c] ;  /* 0x0000630000097a13 */ /* 0x000fe20000000000 */
[----:B------:R-:W-:Y:S01]  /*15f0*/  UIADD3 UR5, UR5, 0x4, URZ ;  /* 0x0000000405057890 */ /* 0x000fe2000fffe03f */
[----:B------:R-:W-:Y:S02]  /*1600*/  IADD3 R7, R7, -0x4, RZ ;  /* 0xfffffffc07077810 */ /* 0x000fe40007ffe0ff */
[----:B------:R-:W1:Y:S08]  /*1610*/  I2F.RP R18, R9 ;  /* 0x0000000900127306 */ /* 0x000e700000209400 */
[----:B-1----:R-:W1:Y:S02]  /*1620*/  MUFU.RCP R18, R18 ;  /* 0x0000001200127308 */ /* 0x002e640000001000 */
[----:B-1----:R-:W-:Y:S01]  /*1630*/  IADD3 R13, R18, 0xffffffe, RZ ;  /* 0x0ffffffe120d7810 */ /* 0x002fe20007ffe0ff */
[----:B0-----:R-:W-:-:S05]  /*1640*/  IMAD.IADD R12, R10, 0x1, R15 ;  /* 0x000000010a0c7824 */ /* 0x001fca00078e020f */
[----:B------:R-:W0:Y:S01]  /*1650*/  F2I.FTZ.U32.TRUNC.NTZ R13, R13 ;  /* 0x0000000d000d7305 */ /* 0x000e22000021f000 */
        /* <DEDUP_REMOVED lines=9> */
[----:B------:R-:W-:-:S03]  /*16f0*/  ISETP.NE.AND P3, PT, RZ, c[0x0][0x18c], PT ;  /* 0x00006300ff007a0c */ /* 0x000fc60003f65270 */
[----:B------:R-:W-:Y:S01]  /*1700*/  IMAD.MOV.U32 R11, RZ, RZ, R10 ;  /* 0x000000ffff0b7224 */ /* 0x000fe200078e000a */
[----:B------:R-:W-:-:S03]  /*1710*/  LOP3.LUT R10, RZ, c[0x0][0x18c], RZ, 0x33, !PT ;  /* 0x00006300ff0a7a12 */ /* 0x000fc600078e33ff */
[----:B------:R-:W-:-:S05]  /*1720*/  @!P4 IMAD.MOV R11, RZ, RZ, -R11 ;  /* 0x000000ffff0bc224 */ /* 0x000fca00078e0a0b */
[----:B------:R-:W-:-:S04]  /*1730*/  SEL R11, R10, R11, !P3 ;  /* 0x0000000b0a0b7207 */ /* 0x000fc80005800000 */
[----:B------:R-:W-:Y:S01]  /*1740*/  IADD3 R16, R12, R16, -R11 ;  /* 0x000000100c107210 */ /* 0x000fe20007ffe80b */
[----:B0-----:R-:W-:-:S04]  /*1750*/  IMAD.MOV R12, RZ, RZ, -R13 ;  /* 0x000000ffff0c7224 */ /* 0x001fc800078e0a0d */
[----:B------:R-:W-:Y:S01]  /*1760*/  STS [UR4+0x4], R16 ;  /* 0x00000410ff007988 */ /* 0x000fe20008000804 */
[----:B------:R-:W-:Y:S02]  /*1770*/  IMAD R11, R12, R9, RZ ;  /* 0x000000090c0b7224 */ /* 0x000fe400078e02ff */
[----:B------:R-:W-:Y:S01]  /*1780*/  IMAD.MOV.U32 R12, RZ, RZ, RZ ;  /* 0x000000ffff0c7224 */ /* 0x000fe200078e00ff */
[----:B------:R-:W0:Y:S03]  /*1790*/  LDS R8, [UR6+-0x8] ;  /* 0xfffff806ff087984 */ /* 0x000e260008000800 */
[----:B------:R-:W-:-:S04]  /*17a0*/  IMAD.HI.U32 R11, R13, R11, R12 ;  /* 0x0000000b0d0b7227 */ /* 0x000fc800078e000c */
[----:B0-----:R-:W-:-:S05]  /*17b0*/  IMAD.IADD R17, R8, 0x1, R15 ;  /* 0x0000000108117824 */ /* 0x001fca00078e020f */
[----:B------:R-:W-:Y:S02]  /*17c0*/  IABS R8, R17 ;  /* 0x0000001100087213 */ /* 0x000fe40000000000 */
[----:B------:R-:W-:-:S03]  /*17d0*/  ISETP.GE.AND P5, PT, R17, RZ, PT ;  /* 0x000000ff1100720c */ /* 0x000fc60003fa6270 */
[----:B------:R-:W-:-:S04]  /*17e0*/  IMAD.MOV.U32 R12, RZ, RZ, R8 ;  /* 0x000000ffff0c7224 */ /* 0x000fc800078e0008 */
[----:B------:R-:W-:-:S04]  /*17f0*/  IMAD.HI.U32 R8, R11, R12, RZ ;  /* 0x0000000c0b087227 */ /* 0x000fc800078e00ff */
[----:B------:R-:W-:-:S04]  /*1800*/  IMAD.MOV R8, RZ, RZ, -R8 ;  /* 0x000000ffff087224 */ /* 0x000fc800078e0a08 */
[----:B------:R-:W-:Y:S02]  /*1810*/  IMAD R12, R9, R8, R12 ;  /* 0x00000008090c7224 */ /* 0x000fe400078e020c */
[----:B------:R-:W-:-:S05]  /*1820*/  IMAD.MOV.U32 R8, RZ, RZ, R9 ;  /* 0x000000ffff087224 */ /* 0x000fca00078e0009 */
        /* <DEDUP_REMOVED lines=8> */
[----:B------:R-:W0:Y:S02]  /*18b0*/  LDS R12, [UR6+-0x4] ;  /* 0xfffffc06ff0c7984 */ /* 0x000e240008000800 */
[----:B0-----:R-:W-:-:S05]  /*18c0*/  IMAD.IADD R17, R12, 0x1, R15 ;  /* 0x000000010c117824 */ /* 0x001fca00078e020f */
        /* <DEDUP_REMOVED lines=13> */
[----:B------:R-:W0:Y:S01]  /*19a0*/  LDS R12, [UR6] ;  /* 0x00000006ff0c7984 */ /* 0x000e220008000800 */
[----:B------:R-:W-:Y:S01]  /*19b0*/  UIADD3 UR6, UR6, 0x10, URZ ;  /* 0x0000001006067890 */ /* 0x000fe2000fffe03f */
        /* <DEDUP_REMOVED lines=14> */
[----:B------:R0:W-:Y:S01]  /*1aa0*/  STS [UR4+0x10], R16 ;  /* 0x00001010ff007988 */ /* 0x0001e20008000804 */
[----:B------:R-:W-:-:S05]  /*1ab0*/  UIADD3 UR4, UR4, 0x10, URZ ;  /* 0x0000001004047890 */ /* 0x000fca000fffe03f */
[----:B------:R-:W-:Y:S05]  /*1ac0*/  @P3 BRA `(.L_x_865) ;  /* 0xfffffb0000003947 */ /* 0x000fea000383ffff */
.L_x_864:
[----:B------:R-:W-:Y:S05]  /*1ad0*/  @!P0 BRA `(.L_x_863) ;  /* 0x0000026000008947 */ /* 0x000fea0003800000 */
[----:B------:R-:W-:Y:S01]  /*1ae0*/  IABS R7, c[0x0][0x18c] ;  /* 0x0000630000077a13 */ /* 0x000fe20000000000 */
[----:B------:R-:W-:Y:S01]  /*1af0*/  ULDC UR4, c[0x0][0x0] ;  /* 0x0000000000047ab9 */ /* 0x000fe20000000800 */
[----:B------:R-:W-:Y:S01]  /*1b00*/  ISETP.NE.AND P4, PT, RZ, c[0x0][0x18c], PT ;  /* 0x00006300ff007a0c */ /* 0x000fe20003f85270 */
[----:B------:R-:W-:Y:S01]  /*1b10*/  UIADD3 UR4, UR4, -0xff, URZ ;  /* 0xffffff0104047890 */ /* 0x000fe2000fffe03f */
[----:B------:R-:W1:Y:S01]  /*1b20*/  I2F.RP R10, R7 ;  /* 0x00000007000a7306 */ /* 0x000e620000209400 */
[----:B------:R-:W-:Y:S01]  /*1b30*/  IABS R13, c[0x0][0x18c] ;  /* 0x00006300000d7a13 */ /* 0x000fe20000000000 */
[----:B------:R-:W-:Y:S02]  /*1b40*/  ULDC UR6, c[0x0][0x188] ;  /* 0x0000620000067ab9 */ /* 0x000fe40000000800 */
[----:B------:R-:W-:Y:S02]  /*1b50*/  USHF.L.U32 UR5, UR5, 0x2, URZ ;  /* 0x0000000205057899 */ /* 0x000fe4000800063f */
[----:B------:R-:W-:-:S02]  /*1b60*/  UIMAD UR4, UR4, UR6, URZ ;  /* 0x00000006040472a4 */ /* 0x000fc4000f8e023f */
[----:B-1----:R-:W1:Y:S02]  /*1b70*/  MUFU.RCP R10, R10 ;  /* 0x0000000a000a7308 */ /* 0x002e640000001000 */
[----:B-1----:R-:W-:-:S06]  /*1b80*/  IADD3 R8, R10, 0xffffffe, RZ ;  /* 0x0ffffffe0a087810 */ /* 0x002fcc0007ffe0ff */
[----:B------:R1:W2:Y:S02]  /*1b90*/  F2I.FTZ.U32.TRUNC.NTZ R9, R8 ;  /* 0x0000000800097305 */ /* 0x0002a4000021f000 */
[----:B-1----:R-:W-:Y:S02]  /*1ba0*/  IMAD.MOV.U32 R8, RZ, RZ, RZ ;  /* 0x000000ffff087224 */ /* 0x002fe400078e00ff */
[----:B--2---:R-:W-:-:S04]  /*1bb0*/  IMAD.MOV R12, RZ, RZ, -R9 ;  /* 0x000000ffff0c7224 */ /* 0x004fc800078e0a09 */
[----:B------:R-:W-:-:S04]  /*1bc0*/  IMAD R11, R12, R7, RZ ;  /* 0x000000070c0b7224 */ /* 0x000fc800078e02ff */
[----:B------:R-:W-:Y:S01]  /*1bd0*/  IMAD.HI.U32 R12, R9, R11, R8 ;  /* 0x0000000b090c7227 */ /* 0x000fe200078e0008 */
[----:B------:R-:W-:-:S03]  /*1be0*/  LOP3.LUT R11, RZ, c[0x0][0x18c], RZ, 0x33, !PT ;  /* 0x00006300ff0b7a12 */ /* 0x000fc600078e33ff */
.L_x_866:
[----:B------:R-:W-:Y:S01]  /*1bf0*/  ULEA UR6, UR4, UR5, 0x2 ;  /* 0x0000000504067291 */ /* 0x000fe2000f8e103f */
[----:B------:R-:W-:-:S08]  /*1c00*/  IADD3 R6, R6, -0x1, RZ ;  /* 0xffffffff06067810 */ /* 0x000fd00007ffe0ff */
[----:B-1----:R-:W1:Y:S02]  /*1c10*/  LDS R8, [UR6] ;  /* 0x00000006ff087984 */ /* 0x002e640008000800 */
[----:B-1----:R-:W-:-:S05]  /*1c20*/  IMAD.IADD R10, R8, 0x1, R15 ;  /* 0x00000001080a7824 */ /* 0x002fca00078e020f */
[----:B------:R-:W-:Y:S02]  /*1c30*/  IABS R9, R10 ;  /* 0x0000000a00097213 */ /* 0x000fe40000000000 */
[----:B------:R-:W-:-:S03]  /*1c40*/  ISETP.GE.AND P3, PT, R10, RZ, PT ;  /* 0x000000ff0a00720c */ /* 0x000fc60003f66270 */
[----:B------:R-:W-:-:S04]  /*1c50*/  IMAD.HI.U32 R8, R12, R9, RZ ;  /* 0x000000090c087227 */ /* 0x000fc800078e00ff */
[----:B------:R-:W-:-:S04]  /*1c60*/  IMAD.MOV R8, RZ, RZ, -R8 ;  /* 0x000000ffff087224 */ /* 0x000fc800078e0a08 */
[----:B------:R-:W-:Y:S02]  /*1c70*/  IMAD R8, R13, R8, R9 ;  /* 0x000000080d087224 */ /* 0x000fe400078e0209 */
[----:B------:R-:W1:Y:S03]  /*1c80*/  LDS R9, [UR5+-0x4] ;  /* 0xfffffc05ff097984 */ /* 0x000e660008000800 */
[----:B------:R-:W-:-:S13]  /*1c90*/  ISETP.GT.U32.AND P0, PT, R7, R8, PT ;  /* 0x000000080700720c */ /* 0x000fda0003f04070 */
[----:B------:R-:W-:-:S05]  /*1ca0*/  @!P0 IMAD.IADD R8, R8, 0x1, -R13 ;  /* 0x0000000108088824 */ /* 0x000fca00078e0a0d */
[----:B------:R-:W-:-:S13]  /*1cb0*/  ISETP.GT.U32.AND P0, PT, R7, R8, PT ;  /* 0x000000080700720c */ /* 0x000fda0003f04070 */
[----:B------:R-:W-:Y:S01]  /*1cc0*/  @!P0 IMAD.IADD R8, R8, 0x1, -R13 ;  /* 0x0000000108088824 */ /* 0x000fe200078e0a0d */
[----:B------:R-:W-:-:S03]  /*1cd0*/  ISETP.NE.AND P0, PT, R6, RZ, PT ;  /* 0x000000ff0600720c */ /* 0x000fc60003f05270 */
[----:B------:R-:W-:-:S05]  /*1ce0*/  @!P3 IMAD.MOV R8, RZ, RZ, -R8 ;  /* 0x000000ffff08b224 */ /* 0x000fca00078e0a08 */
[----:B------:R-:W-:-:S04]  /*1cf0*/  SEL R8, R11, R8, !P4 ;  /* 0x000000080b087207 */ /* 0x000fc80006000000 */
[----:B-1----:R-:W-:-:S05]  /*1d00*/  IADD3 R8, R10, R9, -R8 ;  /* 0x000000090a087210 */ /* 0x002fca0007ffe808 */
[----:B------:R1:W-:Y:S01]  /*1d10*/  STS [UR5], R8 ;  /* 0x00000008ff007988 */ /* 0x0003e20008000805 */
[----:B------:R-:W-:Y:S01]  /*1d20*/  UIADD3 UR5, UR5, 0x4, URZ ;  /* 0x0000000405057890 */ /* 0x000fe2000fffe03f */
[----:B------:R-:W-:Y:S05]  /*1d30*/  @P0 BRA `(.L_x_866) ;  /* 0xfffffeb000000947 */ /* 0x000fea000383ffff */
.L_x_863:
[----:B------:R-:W2:Y:S01]  /*1d40*/  LDS R9, [R14.X4] ;  /* 0x000000000e097984 */ /* 0x000ea20000004800 */
[----:B0-----:R-:W-:Y:S02]  /*1d50*/  IMAD.MOV.U32 R6, RZ, RZ, c[0x0][0x178] ;  /* 0x00005e00ff067624 */ /* 0x001fe400078e00ff */
[----:B------:R-:W-:-:S05]  /*1d60*/  IMAD.MOV.U32 R7, RZ, RZ, c[0x0][0x17c] ;  /* 0x00005f00ff077624 */ /* 0x000fca00078e00ff */
[----:B--2---:R0:W-:Y:S02]  /*1d70*/  STG.E [R6.64], R9 ;  /* 0x0000000906007986 */ /* 0x0041e4000c101908 */
.L_x_862:
[----:B------:R-:W-:Y:S05]  /*1d80*/  BSYNC B0 ;  /* 0x0000000000007941 */ /* 0x000fea0003800000 */
.L_x_861:
[----:B------:R-:W-:Y:S06]  /*1d90*/  BAR.SYNC.DEFER_BLOCKING 0x0 ;  /* 0x0000000000007b1d */ /* 0x000fec0000010000 */
[----:B------:R-:W-:Y:S01]  /*1da0*/  BSSY B0, `(.L_x_867) ;  /* 0x000009e000007945 */ /* 0x000fe20003800000 */
[----:B------:R-:W-:Y:S05]  /*1db0*/  @P2 BRA `(.L_x_868) ;  /* 0x000009c000002947 */ /* 0x000fea0003800000 */
[----:B0-----:R-:W-:Y:S04]  /*1dc0*/  LDS R16, [R0.X4+-0x3fc] ;  /* 0xfffc040000107984 */ /* 0x001fe80000004800 */
[----:B------:R-:W0:Y:S02]  /*1dd0*/  LDS R19, [R0.X4+-0x400] ;  /* 0xfffc000000137984 */ /* 0x000e240000004800 */
[----:B0-----:R-:W-:-:S13]  /*1de0*/  ISETP.GE.AND P0, PT, R19, R16, PT ;  /* 0x000000101300720c */ /* 0x001fda0003f06270 */
[----:B------:R-:W-:Y:S05]  /*1df0*/  @P0 BRA `(.L_x_868) ;  /* 0x0000098000000947 */ /* 0x000fea0003800000 */
[----:B------:R-:W0:Y:S01]  /*1e00*/  I2F.U32.RP R10, c[0x0][0x18c] ;  /* 0x00006300000a7b06 */ /* 0x000e220000209000 */
[----:B------:R-:W-:Y:S01]  /*1e10*/  IADD3 R9, R19, c[0x0][0x18c], RZ ;  /* 0x0000630013097a10 */ /* 0x000fe20007ffe0ff */
[----:B------:R-:W-:Y:S01]  /*1e20*/  BSSY B1, `(.L_x_869) ;  /* 0x000003a000017945 */ /* 0x000fe20003800000 */
[----:B-1----:R-:W-:Y:S02]  /*1e30*/  LOP3.LUT R8, RZ, R19, RZ, 0x33, !PT ;  /* 0x00000013ff087212 */ /* 0x002fe400078e33ff */
        /* <DEDUP_REMOVED lines=8> */
[----:B------:R-:W-:Y:S01]  /*1ec0*/  IMAD.HI.U32 R7, R7, R11, R6 ;  /* 0x0000000b07077227 */ /* 0x000fe200078e0006 */
[----:B------:R-:W-:-:S05]  /*1ed0*/  LOP3.LUT R6, RZ, c[0x0][0x18c], RZ, 0x33, !PT ;  /* 0x00006300ff067a12 */ /* 0x000fca00078e33ff */
[----:B------:R-:W-:-:S04]  /*1ee0*/  IMAD.HI.U32 R7, R7, R8, RZ ;  /* 0x0000000807077227 */ /* 0x000fc800078e00ff */
[----:B------:R-:W-:-:S04]  /*1ef0*/  IMAD.MOV R9, RZ, RZ, -R7 ;  /* 0x000000ffff097224 */ /* 0x000fc800078e0a07 */
[----:B------:R-:W-:-:S05]  /*1f00*/  IMAD R8, R9, c[0x0][0x18c], R8 ;  /* 0x0000630009087a24 */ /* 0x000fca00078e0208 */
[----:B------:R-:W-:-:S13]  /*1f10*/  ISETP.GE.U32.AND P0, PT, R8, c[0x0][0x18c], PT ;  /* 0x0000630008007a0c */ /* 0x000fda0003f06070 */
[----:B------:R-:W-:Y:S02]  /*1f20*/  @P0 IADD3 R8, R8, -c[0x0][0x18c], RZ ;  /* 0x8000630008080a10 */ /* 0x000fe40007ffe0ff */
[----:B------:R-:W-:Y:S02]  /*1f30*/  @P0 IADD3 R7, R7, 0x1, RZ ;  /* 0x0000000107070810 */ /* 0x000fe40007ffe0ff */
[----:B------:R-:W-:Y:S02]  /*1f40*/  ISETP.GE.U32.AND P2, PT, R8, c[0x0][0x18c], PT ;  /* 0x0000630008007a0c */ /* 0x000fe40003f46070 */
[----:B------:R-:W-:-:S11]  /*1f50*/  ISETP.NE.U32.AND P0, PT, RZ, c[0x0][0x18c], PT ;  /* 0x00006300ff007a0c */ /* 0x000fd60003f05070 */
        /* <DEDUP_REMOVED lines=9> */
[----:B------:R-:W-:Y:S02]  /*1ff0*/  IABS R21, c[0x0][0x18c] ;  /* 0x0000630000157a13 */ /* 0x000fe40000000000 */
[----:B------:R-:W-:-:S05]  /*2000*/  IADD3 R17, R0, -0x100, RZ ;  /* 0xffffff0000117810 */ /* 0x000fca0007ffe0ff */
[----:B0-----:R-:W0:Y:S02]  /*2010*/  MUFU.RCP R11, R11 ;  /* 0x0000000b000b7308 */ /* 0x001e240000001000 */
[----:B0-----:R-:W-:Y:S01]  /*2020*/  IADD3 R8, R11, 0xffffffe, RZ ;  /* 0x0ffffffe0b087810 */ /* 0x001fe20007ffe0ff */
[----:B------:R-:W-:-:S05]  /*2030*/  IMAD.MOV.U32 R11, RZ, RZ, 0x4 ;  /* 0x00000004ff0b7424 */ /* 0x000fca00078e00ff */
[----:B------:R0:W1:Y:S02]  /*2040*/  F2I.FTZ.U32.TRUNC.NTZ R9, R8 ;  /* 0x0000000800097305 */ /* 0x000064000021f000 */
[----:B0-----:R-:W-:Y:S02]  /*2050*/  IMAD.MOV.U32 R8, RZ, RZ, RZ ;  /* 0x000000ffff087224 */ /* 0x001fe400078e00ff */
[----:B-1----:R-:W-:-:S04]  /*2060*/  IMAD.MOV R12, RZ, RZ, -R9 ;  /* 0x000000ffff0c7224 */ /* 0x002fc800078e0a09 */
[----:B------:R-:W-:-:S04]  /*2070*/  IMAD R13, R12, R7, RZ ;  /* 0x000000070c0d7224 */ /* 0x000fc800078e02ff */
[----:B------:R-:W-:-:S04]  /*2080*/  IMAD.HI.U32 R13, R9, R13, R8 ;  /* 0x0000000d090d7227 */ /* 0x000fc800078e0008 */
.L_x_871:
        /* <DEDUP_REMOVED lines=16> */
[----:B------:R-:W-:-:S05]  /*2190*/  IMAD.WIDE R8, R8, R11, c[0x0][0x170] ;  /* 0x00005c0008087625 */ /* 0x000fca00078e020b */
[----:B------:R0:W-:Y:S01]  /*21a0*/  STG.E [R8.64], R17 ;  /* 0x0000001108007986 */ /* 0x0001e2000c101908 */
[----:B------:R-:W-:Y:S05]  /*21b0*/  @P2 BRA `(.L_x_871) ;  /* 0xfffffed000002947 */ /* 0x000fea000383ffff */
.L_x_870:
[----:B------:R-:W-:Y:S05]  /*21c0*/  BSYNC B1 ;  /* 0x0000000000017941 */ /* 0x000fea0003800000 */
.L_x_869:
[----:B------:R-:W-:Y:S05]  /*21d0*/  @!P0 BRA `(.L_x_868) ;  /* 0x000005a000008947 */ /* 0x000fea0003800000 */
[----:B0-----:R-:W-:-:S04]  /*21e0*/  IABS R17, c[0x0][0x18c] ;  /* 0x0000630000117a13 */ /* 0x001fc80000000000 */
[----:B------:R-:W0:Y:S08]  /*21f0*/  I2F.RP R8, R17 ;  /* 0x0000001100087306 */ /* 0x000e300000209400 */
[----:B0-----:R-:W0:Y:S02]  /*2200*/  MUFU.RCP R8, R8 ;  /* 0x0000000800087308 */ /* 0x001e240000001000 */
[----:B0-----:R-:W-:-:S06]  /*2210*/  IADD3 R6, R8, 0xffffffe, RZ ;  /* 0x0ffffffe08067810 */ /* 0x001fcc0007ffe0ff */
[----:B------:R0:W1:Y:S02]  /*2220*/  F2I.FTZ.U32.TRUNC.NTZ R7, R6 ;  /* 0x0000000600077305 */ /* 0x000064000021f000 */
[----:B0-----:R-:W-:Y:S02]  /*2230*/  IMAD.MOV.U32 R6, RZ, RZ, RZ ;  /* 0x000000ffff067224 */ /* 0x001fe400078e00ff */
[----:B-1----:R-:W-:-:S04]  /*2240*/  IMAD.MOV R10, RZ, RZ, -R7 ;  /* 0x000000ffff0a7224 */ /* 0x002fc800078e0a07 */
[----:B------:R-:W-:-:S04]  /*2250*/  IMAD R9, R10, R17, RZ ;  /* 0x000000110a097224 */ /* 0x000fc800078e02ff */
[----:B------:R-:W-:-:S04]  /*2260*/  IMAD.HI.U32 R18, R7, R9, R6 ;  /* 0x0000000907127227 */ /* 0x000fc800078e0006 */
.L_x_872:
        /* <DEDUP_REMOVED lines=11> */
[----:B------:R-:W-:Y:S01]  /*2320*/  IADD3 R20, R12, c[0x0][0x18c], RZ ;  /* 0x000063000c147a10 */ /* 0x000fe20007ffe0ff */
[----:B------:R-:W-:Y:S01]  /*2330*/  IMAD.MOV.U32 R6, RZ, RZ, RZ ;  /* 0x000000ffff067224 */ /* 0x000fe200078e00ff */
[----:B------:R-:W-:Y:S01]  /*2340*/  LOP3.LUT R10, R10, c[0x0][0x18c], RZ, 0x3c, !PT ;  /* 0x000063000a0a7a12 */ /* 0x000fe200078e3cff */
[----:B0-----:R-:W0:Y:S01]  /*2350*/  MUFU.RCP R9, R9 ;  /* 0x0000000900097308 */ /* 0x001e220000001000 */
[----:B------:R-:W-:Y:S02]  /*2360*/  ISETP.GT.U32.AND P4, PT, R17, R22, PT ;  /* 0x000000161100720c */ /* 0x000fe40003f84070 */
[----:B------:R-:W-:Y:S02]  /*2370*/  IABS R23, R20 ;  /* 0x0000001400177213 */ /* 0x000fe40000000000 */
[----:B------:R-:W-:-:S09]  /*2380*/  LOP3.LUT R12, R12, c[0x0][0x18c], RZ, 0x3c, !PT ;  /* 0x000063000c0c7a12 */ /* 0x000fd200078e3cff */
[--C-:B------:R-:W-:Y:S01]  /*2390*/  @!P4 IMAD.IADD R22, R22, 0x1, -R11.reuse ;  /* 0x000000011616c824 */ /* 0x100fe200078e0a0b */
[----:B------:R-:W-:Y:S02]  /*23a0*/  @!P4 IADD3 R8, R8, 0x1, RZ ;  /* 0x000000010808c810 */ /* 0x000fe40007ffe0ff */
[----:B0-----:R-:W-:Y:S02]  /*23b0*/  IADD3 R7, R9, 0xffffffe, RZ ;  /* 0x0ffffffe09077810 */ /* 0x001fe40007ffe0ff */
[----:B------:R-:W-:Y:S01]  /*23c0*/  ISETP.GE.U32.AND P5, PT, R22, R17, PT ;  /* 0x000000111600720c */ /* 0x000fe20003fa6070 */
[----:B------:R-:W-:-:S03]  /*23d0*/  IMAD.MOV.U32 R17, RZ, RZ, R11 ;  /* 0x000000ffff117224 */ /* 0x000fc600078e000b */
[----:B------:R-:W0:Y:S09]  /*23e0*/  F2I.FTZ.U32.TRUNC.NTZ R7, R7 ;  /* 0x0000000700077305 */ /* 0x000e32000021f000 */
[----:B------:R-:W-:Y:S02]  /*23f0*/  @P5 IADD3 R8, R8, 0x1, RZ ;  /* 0x0000000108085810 */ /* 0x000fe40007ffe0ff */
[----:B------:R-:W-:-:S02]  /*2400*/  ISETP.GE.AND P5, PT, R19, RZ, PT ;  /* 0x000000ff1300720c */ /* 0x000fc40003fa6270 */
[----:B------:R-:W-:Y:S01]  /*2410*/  IADD3 R19, R20, c[0x0][0x18c], RZ ;  /* 0x0000630014137a10 */ /* 0x000fe20007ffe0ff */
[----:B0-----:R-:W-:-:S04]  /*2420*/  IMAD.MOV R18, RZ, RZ, -R7 ;  /* 0x000000ffff127224 */ /* 0x001fc800078e0a07 */
[----:B------:R-:W-:-:S04]  /*2430*/  IMAD R9, R18, R11, RZ ;  /* 0x0000000b12097224 */ /* 0x000fc800078e02ff */
[----:B------:R-:W-:-:S04]  /*2440*/  IMAD.HI.U32 R18, R7, R9, R6 ;  /* 0x0000000907127227 */ /* 0x000fc800078e0006 */
[----:B------:R-:W-:Y:S02]  /*2450*/  @!P5 IMAD.MOV R8, RZ, RZ, -R8 ;  /* 0x000000ffff08d224 */ /* 0x000fe400078e0a08 */
[----:B------:R-:W-:-:S04]  /*2460*/  IMAD.HI.U32 R9, R18, R13, RZ ;  /* 0x0000000d12097227 */ /* 0x000fc800078e00ff */
[----:B------:R-:W-:-:S04]  /*2470*/  IMAD.HI.U32 R7, R18, R21, RZ ;  /* 0x0000001512077227 */ /* 0x000fc800078e00ff */
[----:B------:R-:W-:Y:S02]  /*2480*/  IMAD.MOV R24, RZ, RZ, -R9 ;  /* 0x000000ffff187224 */ /* 0x000fe400078e0a09 */
[----:B------:R-:W-:Y:S02]  /*2490*/  IMAD.MOV R26, RZ, RZ, -R7 ;  /* 0x000000ffff1a7224 */ /* 0x000fe400078e0a07 */
[C---:B------:R-:W-:Y:S01]  /*24a0*/  IMAD R22, R11.reuse, R24, R13 ;  /* 0x000000180b167224 */ /* 0x040fe200078e020d */
[----:B------:R-:W-:Y:S01]  /*24b0*/  LOP3.LUT R13, RZ, c[0x0][0x18c], RZ, 0x33, !PT ;  /* 0x00006300ff0d7a12 */ /* 0x000fe200078e33ff */
[----:B------:R-:W-:Y:S01]  /*24c0*/  IMAD R24, R11, R26, R21 ;  /* 0x0000001a0b187224 */ /* 0x000fe200078e0215 */
[----:B------:R-:W-:Y:S01]  /*24d0*/  IADD3 R21, R0, -0x100, RZ ;  /* 0xffffff0000157810 */ /* 0x000fe20007ffe0ff */
        /* <DEDUP_REMOVED lines=8> */
[----:B------:R-:W-:Y:S01]  /*2560*/  @!P0 IMAD.IADD R24, R24, 0x1, -R11 ;  /* 0x0000000118188824 */ /* 0x000fe200078e0a0b */
[----:B------:R-:W-:Y:S02]  /*2570*/  @!P0 IADD3 R7, R7, 0x1, RZ ;  /* 0x0000000107078810 */ /* 0x000fe40007ffe0ff */
[-C--:B------:R-:W-:Y:S02]  /*2580*/  ISETP.GE.U32.AND P3, PT, R22, R17.reuse, PT ;  /* 0x000000111600720c */ /* 0x080fe40003f66070 */
[----:B------:R-:W-:Y:S02]  /*2590*/  ISETP.GE.U32.AND P4, PT, R24, R17, PT ;  /* 0x000000111800720c */ /* 0x000fe40003f86070 */
[----:B------:R-:W-:Y:S01]  /*25a0*/  ISETP.GE.AND P0, PT, R12, RZ, PT ;  /* 0x000000ff0c00720c */ /* 0x000fe20003f06270 */
[----:B------:R-:W-:-:S02]  /*25b0*/  IMAD.MOV.U32 R12, RZ, RZ, 0x4 ;  /* 0x00000004ff0c7424 */ /* 0x000fc400078e00ff */
[----:B------:R-:W-:Y:S01]  /*25c0*/  @!P2 IMAD.IADD R26, R26, 0x1, -R11 ;  /* 0x000000011a1aa824 */ /* 0x000fe200078e0a0b */
[----:B------:R-:W-:Y:S02]  /*25d0*/  LOP3.LUT R11, R20, c[0x0][0x18c], RZ, 0x3c, !PT ;  /* 0x00006300140b7a12 */ /* 0x000fe400078e3cff */
[----:B------:R-:W-:Y:S02]  /*25e0*/  @!P2 IADD3 R6, R6, 0x1, RZ ;  /* 0x000000010606a810 */ /* 0x000fe40007ffe0ff */
[----:B------:R-:W-:Y:S02]  /*25f0*/  ISETP.GE.U32.AND P6, PT, R26, R17, PT ;  /* 0x000000111a00720c */ /* 0x000fe40003fc6070 */
[----:B------:R-:W-:Y:S02]  /*2600*/  @P3 IADD3 R9, R9, 0x1, RZ ;  /* 0x0000000109093810 */ /* 0x000fe40007ffe0ff */
[----:B------:R-:W-:Y:S02]  /*2610*/  ISETP.GE.AND P3, PT, R10, RZ, PT ;  /* 0x000000ff0a00720c */ /* 0x000fe40003f66270 */
[----:B------:R-:W-:-:S02]  /*2620*/  @P4 IADD3 R7, R7, 0x1, RZ ;  /* 0x0000000107074810 */ /* 0x000fc40007ffe0ff */
[----:B------:R-:W-:Y:S02]  /*2630*/  ISETP.GE.AND P4, PT, R11, RZ, PT ;  /* 0x000000ff0b00720c */ /* 0x000fe40003f86270 */
[----:B------:R-:W-:Y:S01]  /*2640*/  ISETP.NE.AND P2, PT, RZ, c[0x0][0x18c], PT ;  /* 0x00006300ff007a0c */ /* 0x000fe20003f45270 */
[----:B------:R-:W-:Y:S02]  /*2650*/  IMAD.MOV.U32 R10, RZ, RZ, R7 ;  /* 0x000000ffff0a7224 */ /* 0x000fe400078e0007 */
[----:B------:R-:W-:Y:S02]  /*2660*/  @P6 IADD3 R6, R6, 0x1, RZ ;  /* 0x0000000106066810 */ /* 0x000fe40007ffe0ff */
[----:B------:R-:W-:Y:S01]  /*2670*/  @!P0 IMAD.MOV R10, RZ, RZ, -R10 ;  /* 0x000000ffff0a8224 */ /* 0x000fe200078e0a0a */
[----:B------:R-:W-:Y:S01]  /*2680*/  SEL R7, R13, R8, !P2 ;  /* 0x000000080d077207 */ /* 0x000fe20005000000 */
[----:B------:R-:W-:Y:S01]  /*2690*/  @!P3 IMAD.MOV R9, RZ, RZ, -R9 ;  /* 0x000000ffff09b224 */ /* 0x000fe200078e0a09 */
[----:B------:R-:W-:-:S02]  /*26a0*/  ISETP.GE.AND P0, PT, R19, R16, PT ;  /* 0x000000101300720c */ /* 0x000fc40003f06270 */
[C---:B------:R-:W-:Y:S01]  /*26b0*/  SEL R11, R13.reuse, R10, !P2 ;  /* 0x0000000a0d0b7207 */ /* 0x040fe20005000000 */
[----:B------:R-:W-:Y:S01]  /*26c0*/  @!P4 IMAD.MOV R6, RZ, RZ, -R6 ;  /* 0x000000ffff06c224 */ /* 0x000fe200078e0a06 */
[----:B------:R-:W-:-:S03]  /*26d0*/  SEL R9, R13, R9, !P2 ;  /* 0x000000090d097207 */ /* 0x000fc60005000000 */
[----:B------:R-:W-:Y:S01]  /*26e0*/  IMAD.WIDE R10, R11, R12, c[0x0][0x170] ;  /* 0x00005c000b0a7625 */ /* 0x000fe200078e020c */
[----:B------:R-:W-:-:S03]  /*26f0*/  SEL R13, R13, R6, !P2 ;  /* 0x000000060d0d7207 */ /* 0x000fc60005000000 */
        /* <DEDUP_REMOVED lines=8> */
.L_x_868:
[----:B------:R-:W-:Y:S05]  /*2780*/  BSYNC B0 ;  /* 0x0000000000007941 */ /* 0x000fea0003800000 */
.L_x_867:
[----:B0-----:R-:W-:Y:S01]  /*2790*/  IABS R13, c[0x0][0x18c] ;  /* 0x00006300000d7a13 */ /* 0x001fe20000000000 */
[----:B------:R-:W0:Y:S01]  /*27a0*/  LDS R14, [R14.X4] ;  /* 0x000000000e0e7984 */ /* 0x000e220000004800 */
[----:B------:R-:W-:Y:S01]  /*27b0*/  IADD3 R15, R15, c[0x0][0x198], RZ ;  /* 0x000066000f0f7a10 */ /* 0x000fe20007ffe0ff */
[----:B------:R-:W-:Y:S01]  /*27c0*/  BSSY B0, `(.L_x_873) ;  /* 0x0000036000007945 */ /* 0x000fe20003800000 */
[----:B------:R-:W2:Y:S02]  /*27d0*/  I2F.RP R0, R13 ;  /* 0x0000000d00007306 */ /* 0x000ea40000209400 */
[----:B------:R-:W-:-:S02]  /*27e0*/  IABS R10, R15 ;  /* 0x0000000f000a7213 */ /* 0x000fc40000000000 */
[----:B------:R-:W-:-:S04]  /*27f0*/  LOP3.LUT R15, R15, c[0x0][0x18c], RZ, 0x3c, !PT ;  /* 0x000063000f0f7a12 */ /* 0x000fc800078e3cff */
[----:B--2---:R-:W2:Y:S02]  /*2800*/  MUFU.RCP R0, R0 ;  /* 0x0000000000007308 */ /* 0x004ea40000001000 */
[----:B--2---:R-:W-:Y:S02]  /*2810*/  IADD3 R7, R0, 0xffffffe, RZ ;  /* 0x0ffffffe00077810 */ /* 0x004fe40007ffe0ff */
[----:B01----:R-:W-:-:S04]  /*2820*/  IABS R8, R14 ;  /* 0x0000000e00087213 */ /* 0x003fc80000000000 */
[----:B------:R-:W0:Y:S01]  /*2830*/  F2I.FTZ.U32.TRUNC.NTZ R7, R7 ;  /* 0x0000000700077305 */ /* 0x000e22000021f000 */
[----:B------:R-:W-:-:S04]  /*2840*/  LOP3.LUT R14, R14, c[0x0][0x18c], RZ, 0x3c, !PT ;  /* 0x000063000e0e7a12 */ /* 0x000fc800078e3cff */
[----:B------:R-:W-:Y:S01]  /*2850*/  ISETP.GE.AND P0, PT, R14, RZ, PT ;  /* 0x000000ff0e00720c */ /* 0x000fe20003f06270 */
[----:B0-----:R-:W-:-:S04]  /*2860*/  IMAD.MOV R6, RZ, RZ, -R7 ;  /* 0x000000ffff067224 */ /* 0x001fc800078e0a07 */
[----:B------:R-:W-:Y:S02]  /*2870*/  IMAD R9, R6, R13, RZ ;  /* 0x0000000d06097224 */ /* 0x000fe400078e02ff */
[----:B------:R-:W-:-:S04]  /*2880*/  IMAD.MOV.U32 R6, RZ, RZ, RZ ;  /* 0x000000ffff067224 */ /* 0x000fc800078e00ff */
[----:B------:R-:W-:-:S04]  /*2890*/  IMAD.HI.U32 R9, R7, R9, R6 ;  /* 0x0000000907097227 */ /* 0x000fc800078e0006 */
[----:B------:R-:W-:Y:S02]  /*28a0*/  IMAD.MOV.U32 R6, RZ, RZ, R8 ;  /* 0x000000ffff067224 */ /* 0x000fe400078e0008 */
[----:B------:R-:W-:Y:S02]  /*28b0*/  IMAD.MOV.U32 R8, RZ, RZ, R10 ;  /* 0x000000ffff087224 */ /* 0x000fe400078e000a */
        /* <DEDUP_REMOVED lines=22> */
[----:B------:R-:W-:Y:S02]  /*2a20*/  SEL R8, R8, R7, !P2 ;  /* 0x0000000708087207 */ /* 0x000fe40005000000 */
[C---:B------:R-:W-:Y:S02]  /*2a30*/  IADD3 R9, P0, R0.reuse, R5, RZ ;  /* 0x0000000500097210 */ /* 0x040fe40007f1e0ff */
[----:B------:R-:W-:Y:S02]  /*2a40*/  SHF.R.S32.HI R13, RZ, 0x1f, R8 ;  /* 0x0000001fff0d7819 */ /* 0x000fe40000011408 */
[----:B------:R-:W-:Y:S02]  /*2a50*/  LEA.HI.X.SX32 R0, R0, R2, 0x1, P0 ;  /* 0x0000000200007211 */ /* 0x000fe400000f0eff */
[----:B------:R-:W-:-:S04]  /*2a60*/  ISETP.GE.U32.AND P0, PT, R9, R8, PT ;  /* 0x000000080900720c */ /* 0x000fc80003f06070 */
[----:B------:R-:W-:-:S13]  /*2a70*/  ISETP.GE.U32.AND.EX P0, PT, R0, R13, PT, P0 ;  /* 0x0000000d0000720c */ /* 0x000fda0003f06100 */
[----:B------:R-:W-:Y:S05]  /*2a80*/  @P0 BRA `(.L_x_874) ;  /* 0x0000009000000947 */ /* 0x000fea0003800000 */
[----:B------:R-:W-:Y:S02]  /*2a90*/  IMAD.MOV.U32 R11, RZ, RZ, -0x1 ;  /* 0xffffffffff0b7424 */ /* 0x000fe400078e00ff */
.L_x_875:
[----:B------:R-:W-:-:S04]  /*2aa0*/  LEA R6, P0, R9, c[0x0][0x170], 0x2 ;  /* 0x00005c0009067a11 */ /* 0x000fc800078010ff */
[----:B------:R-:W-:Y:S02]  /*2ab0*/  LEA.HI.X R7, R9, c[0x0][0x174], R0, 0x2, P0 ;  /* 0x00005d0009077a11 */ /* 0x000fe400000f1400 */
[----:B------:R-:W-:-:S03]  /*2ac0*/  IADD3 R9, P0, R4, R9, RZ ;  /* 0x0000000904097210 */ /* 0x000fc60007f1e0ff */
[----:B------:R0:W-:Y:S02]  /*2ad0*/  STG.E [R6.64], R11 ;  /* 0x0000000b06007986 */ /* 0x0001e4000c101908 */
[----:B------:R-:W-:Y:S01]  /*2ae0*/  IMAD.X R0, RZ, RZ, R0, P0 ;  /* 0x000000ffff007224 */ /* 0x000fe200000e0600 */
[----:B------:R-:W-:-:S04]  /*2af0*/  ISETP.GE.U32.AND P0, PT, R9, R8, PT ;  /* 0x000000080900720c */ /* 0x000fc80003f06070 */
[----:B------:R-:W-:-:S13]  /*2b00*/  ISETP.GE.U32.AND.EX P0, PT, R0, R13, PT, P0 ;  /* 0x0000000d0000720c */ /* 0x000fda0003f06100 */
[----:B0-----:R-:W-:Y:S05]  /*2b10*/  @!P0 BRA `(.L_x_875) ;  /* 0xffffff8000008947 */ /* 0x001fea000383ffff */
.L_x_874:
[----:B------:R-:W-:Y:S05]  /*2b20*/  BSYNC B0 ;  /* 0x0000000000007941 */ /* 0x000fea0003800000 */
.L_x_873:
[----:B------:R-:W-:Y:S05]  /*2b30*/  @P1 EXIT ;  /* 0x000000000000194d */ /* 0x000fea0003800000 */
[----:B------:R-:W-:Y:S01]  /*2b40*/  ULDC.S8 UR4, c[0x0][0x1a0] ;  /* 0x0000680000047ab9 */ /* 0x000fe20000000200 */
[----:B------:R-:W-:Y:S01]  /*2b50*/  IMAD R3, R5, c[0x0][0x188], R3 ;  /* 0x0000620005037a24 */ /* 0x000fe200078e0203 */
[----:B------:R-:W-:-:S13]  /*2b60*/  ISETP.NE.AND P0, PT, RZ, UR4, PT ;  /* 0x00000004ff007c0c */ /* 0x000fda000bf05270 */
[----:B------:R-:W-:Y:S05]  /*2b70*/  @!P0 BRA `(.L_x_876) ;  /* 0x000001a000008947 */ /* 0x000fea0003800000 */
.L_x_879:
[----:B------:R-:W-:-:S04]  /*2b80*/  LEA R6, P0, R5, c[0x0][0x160], 0x3 ;  /* 0x0000580005067a11 */ /* 0x000fc800078018ff */
[----:B------:R-:W-:-:S05]  /*2b90*/  LEA.HI.X R7, R5, c[0x0][0x164], R2, 0x3, P0 ;  /* 0x0000590005077a11 */ /* 0x000fca00000f1c02 */
[----:B------:R-:W2:Y:S02]  /*2ba0*/  LDG.E.CONSTANT R6, [R6.64] ;  /* 0x0000000806067981 */ /* 0x000ea4000c1e9900 */
        /* <DEDUP_REMOVED lines=8> */
[----:B------:R-:W-:Y:S01]  /*2c30*/  LDS R6, [R8.X4] ;  /* 0x0000000008067984 */ /* 0x000fe20000004800 */
[----:B------:R-:W-:-:S03]  /*2c40*/  IMAD.MOV.U32 R11, RZ, RZ, 0x4 ;  /* 0x00000004ff0b7424 */ /* 0x000fc600078e00ff */
[----:B------:R-:W0:Y:S02]  /*2c50*/  LDS R7, [R0.X4] ;  /* 0x0000000000077984 */ /* 0x000e240000004800 */
[----:B0-----:R-:W-:Y:S01]  /*2c60*/  IMAD.IADD R6, R6, 0x1, R7 ;  /* 0x0000000106067824 */ /* 0x001fe200078e0207 */
[----:B------:R-:W-:-:S03]  /*2c70*/  IADD3 R9, R7, 0x1, RZ ;  /* 0x0000000107097810 */ /* 0x000fc60007ffe0ff */
[----:B------:R-:W-:Y:S02]  /*2c80*/  IMAD.WIDE R6, R6, R11, c[0x0][0x168] ;  /* 0x00005a0006067625 */ /* 0x000fe400078e020b */
[----:B------:R0:W-:Y:S04]  /*2c90*/  STS [R0.X4], R9 ;  /* 0x0000000900007388 */ /* 0x0001e80000004800 */
[----:B------:R0:W-:Y:S02]  /*2ca0*/  STG.E [R6.64], R5 ;  /* 0x0000000506007986 */ /* 0x0001e4000c101908 */
.L_x_878:
[----:B------:R-:W-:Y:S05]  /*2cb0*/  BSYNC B0 ;  /* 0x0000000000007941 */ /* 0x000fea0003800000 */
.L_x_877:
[----:B0-----:R-:W-:-:S05]  /*2cc0*/  IADD3 R5, P0, R4, R5, RZ ;  /* 0x0000000504057210 */ /* 0x001fca0007f1e0ff */
[----:B------:R-:W-:Y:S01]  /*2cd0*/  IMAD.X R2, RZ, RZ, R2, P0 ;  /* 0x000000ffff027224 */ /* 0x000fe200000e0602 */
[----:B------:R-:W-:-:S04]  /*2ce0*/  ISETP.GE.U32.AND P0, PT, R5, c[0x0][0x190], PT ;  /* 0x0000640005007a0c */ /* 0x000fc80003f06070 */
[----:B------:R-:W-:-:S13]  /*2cf0*/  ISETP.GE.U32.AND.EX P0, PT, R2, c[0x0][0x194], PT, P0 ;  /* 0x0000650002007a0c */ /* 0x000fda0003f06100 */
[----:B------:R-:W-:Y:S05]  /*2d00*/  @!P0 BRA `(.L_x_879) ;  /* 0xfffffe7000008947 */ /* 0x000fea000383ffff */
[----:B------:R-:W-:Y:S05]  /*2d10*/  EXIT ;  /* 0x000000000000794d */ /* 0x000fea0003800000 */
.L_x_876:
[----:B------:R-:W-:-:S04]  /*2d20*/  LEA R8, P0, R5, c[0x0][0x160], 0x3 ;  /* 0x0000580005087a11 */ /* 0x000fc800078018ff */
[----:B------:R-:W-:-:S05]  /*2d30*/  LEA.HI.X R9, R5, c[0x0][0x164], R2, 0x3, P0 ;  /* 0x0000590005097a11 */ /* 0x000fca00000f1c02 */
[----:B------:R-:W2:Y:S01]  /*2d40*/  LDG.E.CONSTANT R8, [R8.64] ;  /* 0x0000000808087981 */ /* 0x000ea2000c1e9900 */
[----:B------:R-:W-:Y:S02]  /*2d50*/  IMAD.MOV.U32 R13, RZ, RZ, 0x4 ;  /* 0x00000004ff0d7424 */ /* 0x000fe400078e00ff */
[----:B--2---:R-:W-:Y:S01]  /*2d60*/  IMAD.IADD R0, R8, 0x1, R3 ;  /* 0x0000000108007824 */ /* 0x004fe200078e0203 */
[----:B------:R-:W-:Y:S04]  /*2d70*/  LDS R6, [R8.X4] ;  /* 0x0000000008067984 */ /* 0x000fe80000004800 */
[----:B------:R-:W0:Y:S02]  /*2d80*/  LDS R7, [R0.X4] ;  /* 0x0000000000077984 */ /* 0x000e240000004800 */
[----:B0-----:R-:W-:Y:S01]  /*2d90*/  IMAD.IADD R6, R6, 0x1, R7 ;  /* 0x0000000106067824 */ /* 0x001fe200078e0207 */
        /* <DEDUP_REMOVED lines=10> */
.L_x_840:
[----:B------:R-:W-:Y:S01]  /*2e40*/  IMAD.MOV.U32 R5, RZ, RZ, c[0x0][0x198] ;  /* 0x00006600ff057624 */ /* 0x000fe200078e00ff */
[----:B------:R-:W-:-:S04]  /*2e50*/  ISETP.GE.U32.AND P0, PT, R0, c[0x0][0x198], PT ;  /* 0x0000660000007a0c */ /* 0x000fc80003f06070 */
[----:B------:R-:W-:-:S04]  /*2e60*/  SHF.R.S32.HI R4, RZ, 0x1f, R5 ;  /* 0x0000001fff047819 */ /* 0x000fc80000011405 */
[----:B------:R-:W-:-:S13]  /*2e70*/  ISETP.GE.U32.AND.EX P0, PT, RZ, R4, PT, P0 ;  /* 0x00000004ff00720c */ /* 0x000fda0003f06100 */
[----:B------:R-:W-:Y:S05]  /*2e80*/  @P0 BRA `(.L_x_880) ;  /* 0x0000042000000947 */ /* 0x000fea0003800000 */
[----:B------:R-:W-:Y:S01]  /*2e90*/  IMAD.MOV.U32 R9, RZ, RZ, R0 ;  /* 0x000000ffff097224 */ /* 0x000fe200078e0000 */
[----:B------:R-:W-:Y:S01]  /*2ea0*/  BSSY B0, `(.L_x_881) ;  /* 0x0000027000007945 */ /* 0x000fe20003800000 */
[----:B------:R-:W-:-:S03]  /*2eb0*/  IMAD.MOV.U32 R11, RZ, RZ, RZ ;  /* 0x000000ffff0b7224 */ /* 0x000fc600078e00ff */
[C---:B------:R-:W-:Y:S02]  /*2ec0*/  ISETP.GE.U32.AND P1, PT, R9.reuse, c[0x0][0x198], PT ;  /* 0x0000660009007a0c */ /* 0x040fe40003f26070 */
[----:B------:R-:W-:Y:S02]  /*2ed0*/  LEA R6, P0, R9, c[0x0][0x168], 0x2 ;  /* 0x00005a0009067a11 */ /* 0x000fe400078010ff */
[----:B------:R-:W-:Y:S02]  /*2ee0*/  ISETP.GE.U32.AND.EX P1, PT, R11, R4, PT, P1 ;  /* 0x000000040b00720c */ /* 0x000fe40003f26110 */
[----:B------:R-:W-:-:S11]  /*2ef0*/  LEA.HI.X R7, R9, c[0x0][0x16c], R11, 0x2, P0 ;  /* 0x00005b0009077a11 */ /* 0x000fd600000f140b */
[----:B------:R-:W-:Y:S01]  /*2f00*/  @P1 IADD3 R9, P0, R9, 0x100, RZ ;  /* 0x0000010009091810 */ /* 0x000fe20007f1e0ff */
[----:B------:R-:W-:Y:S02]  /*2f10*/  @P1 IMAD.MOV.U32 R13, RZ, RZ, c[0x0][0x190] ;  /* 0x00006400ff0d1624 */ /* 0x000fe400078e00ff */
[----:B------:R-:W-:Y:S01]  /*2f20*/  @P1 IMAD.MOV.U32 R2, RZ, RZ, R6 ;  /* 0x000000ffff021224 */ /* 0x000fe200078e0006 */
[C---:B------:R-:W-:Y:S01]  /*2f30*/  IADD3 R0, P3, -R9.reuse, c[0x0][0x198], RZ ;  /* 0x0000660009007a10 */ /* 0x040fe20007f7e1ff */
[----:B------:R-:W-:Y:S01]  /*2f40*/  @P1 IMAD.MOV.U32 R3, RZ, RZ, R7 ;  /* 0x000000ffff031224 */ /* 0x000fe200078e0007 */
[----:B------:R-:W-:Y:S01]  /*2f50*/  ISETP.LT.U32.AND P2, PT, R9, c[0x0][0x198], PT ;  /* 0x0000660009007a0c */ /* 0x000fe20003f41070 */
[----:B------:R-:W-:Y:S01]  /*2f60*/  @P1 IMAD.X R11, RZ, RZ, R11, P0 ;  /* 0x000000ffff0b1224 */ /* 0x000fe200000e060b */
[----:B------:R-:W-:Y:S02]  /*2f70*/  ISETP.LE.U32.AND P0, PT, R0, 0x300, PT ;  /* 0x000003000000780c */ /* 0x000fe40003f03070 */
[----:B------:R0:W-:Y:S01]  /*2f80*/  @P1 STG.E [R2.64], R13 ;  /* 0x0000000d02001986 */ /* 0x0001e2000c101908 */
[C---:B------:R-:W-:Y:S01]  /*2f90*/  IMAD.X R0, R4.reuse, 0x1, ~R11, P3 ;  /* 0x0000000104007824 */ /* 0x040fe200018e0e0b */
[----:B------:R-:W-:-:S02]  /*2fa0*/  ISETP.GT.U32.AND.EX P2, PT, R4, R11, PT, P2 ;  /* 0x0000000b0400720c */ /* 0x000fc40003f44120 */
[----:B------:R-:W-:Y:S02]  /*2fb0*/  @P1 IADD3 R6, P3, R6, 0x400, RZ ;  /* 0x0000040006061810 */ /* 0x000fe40007f7e0ff */
[----:B------:R-:W-:Y:S02]  /*2fc0*/  ISETP.LE.U32.OR.EX P2, PT, R0, RZ, !P2, P0 ;  /* 0x000000ff0000720c */ /* 0x000fe40005743500 */
[----:B------:R-:W-:Y:S01]  /*2fd0*/  PLOP3.LUT P0, PT, P1, PT, PT, 0x8, 0x0 ;  /* 0x000000000000781c */ /* 0x000fe20000f0e170 */
[----:B------:R-:W-:-:S10]  /*2fe0*/  @P1 IMAD.X R7, RZ, RZ, R7, P3 ;  /* 0x000000ffff071224 */ /* 0x000fd400018e0607 */
[----:B------:R-:W-:Y:S05]  /*2ff0*/  @P2 BRA `(.L_x_882) ;  /* 0x0000011000002947 */ /* 0x000fea0003800000 */
[----:B0-----:R-:W-:Y:S01]  /*3000*/  IADD3 R0, P1, R5, -0x300, RZ ;  /* 0xfffffd0005007810 */ /* 0x001fe20007f3e0ff */
[----:B------:R-:W-:Y:S01]  /*3010*/  IMAD.MOV.U32 R13, RZ, RZ, c[0x0][0x190] ;  /* 0x00006400ff0d7624 */ /* 0x000fe200078e00ff */
[----:B------:R-:W-:Y:S02]  /*3020*/  PLOP3.LUT P0, PT, PT, PT, PT, 0x8, 0x0 ;  /* 0x000000000000781c */ /* 0x000fe40003f0e170 */
[----:B------:R-:W-:Y:S02]  /*3030*/  IADD3.X R5, R4, -0x1, RZ, P1, !PT ;  /* 0xffffffff04057810 */ /* 0x000fe40000ffe4ff */
.L_x_883:
[----:B0-----:R-:W-:Y:S01]  /*3040*/  IMAD.MOV.U32 R2, RZ, RZ, R6 ;  /* 0x000000ffff027224 */ /* 0x001fe200078e0006 */
[----:B------:R-:W-:Y:S01]  /*3050*/  IADD3 R9, P1, R9, 0x400, RZ ;  /* 0x0000040009097810 */ /* 0x000fe20007f3e0ff */
[----:B------:R-:W-:-:S03]  /*3060*/  IMAD.MOV.U32 R3, RZ, RZ, R7 ;  /* 0x000000ffff037224 */ /* 0x000fc600078e0007 */
[----:B------:R-:W-:Y:S01]  /*3070*/  IADD3 R6, P2, R2, 0x1000, RZ ;  /* 0x0000100002067810 */ /* 0x000fe20007f5e0ff */
[----:B------:R-:W-:Y:S01]  /*3080*/  IMAD.X R11, RZ, RZ, R11, P1 ;  /* 0x000000ffff0b7224 */ /* 0x000fe200008e060b */
[----:B------:R0:W-:Y:S01]  /*3090*/  STG.E [R2.64], R13 ;  /* 0x0000000d02007986 */ /* 0x0001e2000c101908 */
[----:B------:R-:W-:Y:S02]  /*30a0*/  ISETP.GE.U32.AND P1, PT, R9, R0, PT ;  /* 0x000000000900720c */ /* 0x000fe40003f26070 */
[----:B------:R-:W-:Y:S01]  /*30b0*/  IMAD.X R7, RZ, RZ, R3, P2 ;  /* 0x000000ffff077224 */ /* 0x000fe200010e0603 */
[----:B------:R0:W-:Y:S01]  /*30c0*/  STG.E [R2.64+0x400], R13 ;  /* 0x0004000d02007986 */ /* 0x0001e2000c101908 */
[----:B------:R-:W-:-:S03]  /*30d0*/  ISETP.GE.U32.AND.EX P1, PT, R11, R5, PT, P1 ;  /* 0x000000050b00720c */ /* 0x000fc60003f26110 */
[----:B------:R0:W-:Y:S04]  /*30e0*/  STG.E [R2.64+0x800], R13 ;  /* 0x0008000d02007986 */ /* 0x0001e8000c101908 */
[----:B------:R0:W-:Y:S06]  /*30f0*/  STG.E [R2.64+0xc00], R13 ;  /* 0x000c000d02007986 */ /* 0x0001ec000c101908 */
[----:B------:R-:W-:Y:S05]  /*3100*/  @!P1 BRA `(.L_x_883) ;  /* 0xffffff3000009947 */ /* 0x000fea000383ffff */
.L_x_882:
[----:B0-----:R-:W-:Y:S05]  /*3110*/  BSYNC B0 ;  /* 0x0000000000007941 */ /* 0x001fea0003800000 */
.L_x_881:
[C---:B------:R-:W-:Y:S01]  /*3120*/  IADD3 R0, P3, -R9.reuse, c[0x0][0x198], RZ ;  /* 0x0000660009007a10 */ /* 0x040fe20007f7e1ff */
[----:B------:R-:W-:Y:S01]  /*3130*/  BSSY B0, `(.L_x_884) ;  /* 0x0000011000007945 */ /* 0x000fe20003800000 */
[----:B------:R-:W-:-:S02]  /*3140*/  ISETP.LT.U32.AND P2, PT, R9, c[0x0][0x198], PT ;  /* 0x0000660009007a0c */ /* 0x000fc40003f41070 */
[----:B------:R-:W-:Y:S01]  /*3150*/  ISETP.LE.U32.AND P1, PT, R0, 0x100, PT ;  /* 0x000001000000780c */ /* 0x000fe20003f23070 */
[C---:B------:R-:W-:Y:S01]  /*3160*/  IMAD.X R0, R4.reuse, 0x1, ~R11, P3 ;  /* 0x0000000104007824 */ /* 0x040fe200018e0e0b */
[----:B------:R-:W-:-:S04]  /*3170*/  ISETP.GT.U32.AND.EX P2, PT, R4, R11, PT, P2 ;  /* 0x0000000b0400720c */ /* 0x000fc80003f44120 */
[----:B------:R-:W-:-:S13]  /*3180*/  ISETP.LE.U32.OR.EX P1, PT, R0, RZ, !P2, P1 ;  /* 0x000000ff0000720c */ /* 0x000fda0005723510 */
[----:B------:R-:W-:Y:S05]  /*3190*/  @P1 BRA `(.L_x_885) ;  /* 0x000000a000001947 */ /* 0x000fea0003800000 */
[----:B------:R-:W-:Y:S01]  /*31a0*/  IMAD.MOV.U32 R5, RZ, RZ, c[0x0][0x190] ;  /* 0x00006400ff057624 */ /* 0x000fe200078e00ff */
[----:B------:R-:W-:Y:S01]  /*31b0*/  IADD3 R9, P2, R9, 0x200, RZ ;  /* 0x0000020009097810 */ /* 0x000fe20007f5e0ff */
[----:B------:R-:W-:Y:S01]  /*31c0*/  IMAD.MOV.U32 R2, RZ, RZ, R6 ;  /* 0x000000ffff027224 */ /* 0x000fe200078e0006 */
[----:B------:R-:W-:Y:S01]  /*31d0*/  IADD3 R6, P1, R6, 0x800, RZ ;  /* 0x0000080006067810 */ /* 0x000fe20007f3e0ff */
[----:B------:R-:W-:Y:S01]  /*31e0*/  IMAD.MOV.U32 R3, RZ, RZ, R7 ;  /* 0x000000ffff037224 */ /* 0x000fe200078e0007 */
[----:B------:R-:W-:Y:S01]  /*31f0*/  PLOP3.LUT P0, PT, PT, PT, PT, 0x8, 0x0 ;  /* 0x000000000000781c */ /* 0x000fe20003f0e170 */
[----:B------:R-:W-:Y:S02]  /*3200*/  IMAD.X R11, RZ, RZ, R11, P2 ;  /* 0x000000ffff0b7224 */ /* 0x000fe400010e060b */
[----:B------:R-:W-:Y:S01]  /*3210*/  IMAD.X R7, RZ, RZ, R7, P1 ;  /* 0x000000ffff077224 */ /* 0x000fe200008e0607 */
[----:B------:R0:W-:Y:S04]  /*3220*/  STG.E [R2.64], R5 ;  /* 0x0000000502007986 */ /* 0x0001e8000c101908 */
[----:B------:R0:W-:Y:S04]  /*3230*/  STG.E [R2.64+0x400], R5 ;  /* 0x0004000502007986 */ /* 0x0001e8000c101908 */
.L_x_885:
[----:B------:R-:W-:Y:S05]  /*3240*/  BSYNC B0 ;  /* 0x0000000000007941 */ /* 0x000fea0003800000 */
.L_x_884:
[----:B------:R-:W-:Y:S01]  /*3250*/  ISETP.LT.U32.AND P1, PT, R9, c[0x0][0x198], PT ;  /* 0x0000660009007a0c */ /* 0x000fe20003f21070 */
[----:B0-----:R-:W-:-:S02]  /*3260*/  IMAD.MOV.U32 R2, RZ, RZ, R6 ;  /* 0x000000ffff027224 */ /* 0x001fc400078e0006 */
[----:B------:R-:W-:Y:S01]  /*3270*/  IMAD.MOV.U32 R3, RZ, RZ, R7 ;  /* 0x000000ffff037224 */ /* 0x000fe200078e0007 */
[----:B------:R-:W-:-:S13]  /*3280*/  ISETP.LT.U32.OR.EX P0, PT, R11, R4, P0, P1 ;  /* 0x000000040b00720c */ /* 0x000fda0000701510 */
[----:B------:R-:W-:-:S05]  /*3290*/  @P0 IMAD.MOV.U32 R5, RZ, RZ, c[0x0][0x190] ;  /* 0x00006400ff050624 */ /* 0x000fca00078e00ff */
[----:B------:R0:W-:Y:S02]  /*32a0*/  @P0 STG.E [R2.64], R5 ;  /* 0x0000000502000986 */ /* 0x0001e4000c101908 */
.L_x_880:
[----:B------:R-:W-:Y:S01]  /*32b0*/  WARPSYNC 0xffffffff ;  /* 0xffffffff00007948 */ /* 0x000fe20003800000 */
[----:B------:R-:W-:Y:S06]  /*32c0*/  BAR.SYNC.DEFER_BLOCKING 0x0 ;  /* 0x0000000000007b1d */ /* 0x000fec0000010000 */
[----:B------:R-:W-:Y:S06]  /*32d0*/  BAR.SYNC.DEFER_BLOCKING 0x0 ;  /* 0x0000000000007b1d */ /* 0x000fec0000010000 */
[----:B------:R-:W-:Y:S06]  /*32e0*/  BAR.SYNC.DEFER_BLOCKING 0x0 ;  /* 0x0000000000007b1d */ /* 0x000fec0000010000 */
[----:B------:R-:W-:Y:S05]  /*32f0*/  EXIT ;  /* 0x000000000000794d */ /* 0x000fea0003800000 */
.L_x_886:
        /* <DEDUP_REMOVED lines=16> */
.L_x_1520:


//--------------------- .text._ZN4vllm3moe35count_and_sort_expert_tokens_kernelIjEEvPKT_PiS5_S5_miiib --------------------------
	.section	.text._ZN4vllm3moe35count_and_sort_expert_tokens_kernelIjEEvPKT_PiS5_S5_miiib,"ax",@progbits
	.sectioninfo	@"SHI_REGISTERS=12"
	.align	128
        .global         _ZN4vllm3moe35count_and_sort_expert_tokens_kernelIjEEvPKT_PiS5_S5_miiib
        .type           _ZN4vllm3moe35count_and_sort_expert_tokens_kernelIjEEvPKT_PiS5_S5_miiib,@function
        .size           _ZN4vllm3moe35count_and_sort_expert_tokens_kernelIjEEvPKT_PiS5_S5_miiib,(.L_x_1521 - _ZN4vllm3moe35count_and_sort_expert_tokens_kernelIjEEvPKT_PiS5_S5_miiib)
        .other          _ZN4vllm3moe35count_and_sort_expert_tokens_kernelIjEEvPKT_PiS5_S5_miiib,@"STO_CUDA_ENTRY STV_DEFAULT"
_ZN4vllm3moe35count_and_sort_expert_tokens_kernelIjEEvPKT_PiS5_S5_miiib:
.text._ZN4vllm3moe35count_and_sort_expert_tokens_kernelIjEEvPKT_PiS5_S5_miiib:
        /* <DEDUP_REMOVED lines=15> */
.L_x_890:
        /* <DEDUP_REMOVED lines=12> */
[----:B------:R-:W-:-:S04]  /*01b0*/  IMAD.WIDE R2, R2, R5, c[0x0][0x170] ;  /* 0x00005c0002027625 */ /* 0x000fc800078e0205 */
[----:B------:R-:W-:-:S05]  /*01c0*/  IMAD.MOV.U32 R9, RZ, RZ, 0x1 ;  /* 0x00000001ff097424 */ /* 0x000fca00078e00ff */
[----:B------:R-:W2:Y:S02]  /*01d0*/  ATOMG.E.ADD.STRONG.GPU PT, R2, [R2.64], R9 ;  /* 0x00000009020279a8 */ /* 0x000ea400081ee1c6 */
[----:B--2---:R-:W-:-:S05]  /*01e0*/  IMAD.WIDE R4, R2, R5, c[0x0][0x168] ;  /* 0x00005a0002047625 */ /* 0x004fca00078e0205 */
[----:B------:R0:W-:Y:S02]  /*01f0*/  STG.E [R4.64], R0 ;  /* 0x0000000004007986 */ /* 0x0001e4000c101906 */
.L_x_889:
[----:B------:R-:W-:Y:S05]  /*0200*/  BSYNC B0 ;  /* 0x0000000000007941 */ /* 0x000fea0003800000 */
.L_x_888:
[----:B0-----:R-:W-:-:S05]  /*0210*/  IADD3 R0, P0, R0, UR4, RZ ;  /* 0x0000000400007c10 */ /* 0x001fca000ff1e0ff */
[----:B------:R-:W-:Y:S01]  /*0220*/  IMAD.X R7, RZ, RZ, R7, P0 ;  /* 0x000000ffff077224 */ /* 0x000fe200000e0607 */
[----:B------:R-:W-:-:S04]  /*0230*/  ISETP.GE.U32.AND P0, PT, R0, c[0x0][0x180], PT ;  /* 0x0000600000007a0c */ /* 0x000fc80003f06070 */
[----:B------:R-:W-:-:S13]  /*0240*/  ISETP.GE.U32.AND.EX P0, PT, R7, c[0x0][0x184], PT, P0 ;  /* 0x0000610007007a0c */ /* 0x000fda0003f06100 */
[----:B------:R-:W-:Y:S05]  /*0250*/  @!P0 BRA `(.L_x_890) ;  /* 0xfffffe9000008947 */ /* 0x000fea000383ffff */
[----:B------:R-:W-:Y:S05]  /*0260*/  EXIT ;  /* 0x000000000000794d */ /* 0x000fea0003800000 */
.L_x_887:
[----:B------:R-:W-:-:S04]  /*0270*/  LEA R2, P0, R0, c[0x0][0x160], 0x2 ;  /* 0x0000580000027a11 */ /* 0x000fc800078010ff */
[----:B------:R-:W-:-:S05]  /*0280*/  LEA.HI.X R3, R0, c[0x0][0x164], R7, 0x2, P0 ;  /* 0x0000590000037a11 */ /* 0x000fca00000f1407 */
[----:B------:R-:W2:Y:S01]  /*0290*/  LDG.E.CONSTANT R2, [R2.64] ;  /* 0x0000000602027981 */ /* 0x000ea2000c1e9900 */
[----:B------:R-:W-:Y:S01]  /*02a0*/  YIELD ;  /* 0x0000000000007946 */ /* 0x000fe20003800000 */
[----:B------:R-:W-:Y:S01]  /*02b0*/  BSSY B0, `(.L_x_891) ;  /* 0x0000009000007945 */ /* 0x000fe20003800000 */
[----:B--2---:R-:W-:-:S13]  /*02c0*/  ISETP.GE.AND P0, PT, R2, c[0x0][0x188], PT ;  /* 0x0000620002007a0c */ /* 0x004fda0003f06270 */
[----:B------:R-:W-:Y:S05]  /*02d0*/  @P0 BRA `(.L_x_892) ;  /* 0x0000006000000947 */ /* 0x000fea0003800000 */
[----:B------:R-:W-:Y:S02]  /*02e0*/  IMAD.MOV.U32 R5, RZ, RZ, 0x4 ;  /* 0x00000004ff057424 */ /* 0x000fe400078e00ff */
[----:B------:R-:W-:Y:S02]  /*02f0*/  IMAD.MOV.U32 R9, RZ, RZ, 0x1 ;  /* 0x00000001ff097424 */ /* 0x000fe400078e00ff */
[----:B------:R-:W-:-:S06]  /*0300*/  IMAD.WIDE R2, R2, R5, c[0x0][0x170] ;  /* 0x00005c0002027625 */ /* 0x000fcc00078e0205 */
[----:B------:R-:W2:Y:S02]  /*0310*/  ATOMG.E.ADD.STRONG.GPU PT, R2, [R2.64], R9 ;  /* 0x00000009020279a8 */ /* 0x000ea400081ee1c6 */
[----:B--2---:R-:W-:-:S05]  /*0320*/  IMAD.WIDE R4, R2, R5, c[0x0][0x168] ;  /* 0x00005a0002047625 */ /* 0x004fca00078e0205 */
[----:B------:R0:W-:Y:S02]  /*0330*/  STG.E [R4.64], R0 ;  /* 0x0000000004007986 */ /* 0x0001e4000c101906 */
.L_x_892:
[----:B------:R-:W-:Y:S05]  /*0340*/  BSYNC B0 ;  /* 0x0000000000007941 */ /* 0x000fea0003800000 */
.L_x_891:
[----:B0-----:R-:W-:-:S05]  /*0350*/  IADD3 R0, P0, R0, UR4, RZ ;  /* 0x0000000400007c10 */ /* 0x001fca000ff1e0ff */
[----:B------:R-:W-:Y:S01]  /*0360*/  IMAD.X R7, RZ, RZ, R7, P0 ;  /* 0x000000ffff077224 */ /* 0x000fe200000e0607 */
[----:B------:R-:W-:-:S04]  /*0370*/  ISETP.GE.U32.AND P0, PT, R0, c[0x0][0x180], PT ;  /* 0x0000600000007a0c */ /* 0x000fc80003f06070 */
[----:B------:R-:W-:-:S13]  /*0380*/  ISETP.GE.U32.AND.EX P0, PT, R7, c[0x0][0x184], PT, P0 ;  /* 0x0000610007007a0c */ /* 0x000fda0003f06100 */
[----:B------:R-:W-:Y:S05]  /*0390*/  @!P0 BRA `(.L_x_887) ;  /* 0xfffffed000008947 */ /* 0x000fea000383ffff */
[----:B------:R-:W-:Y:S05]  /*03a0*/  EXIT ;  /* 0x000000000000794d */ /* 0x000fea0003800000 */
.L_x_893:
        /* <DEDUP_REMOVED lines=13> */
.L_x_1521:


//--------------------- .text._ZN4vllm3moe27moe_align_block_size_kernelIjEEvPKT_PiS5_S5_S5_iiiimS5_iib --------------------------
	.section	.text._ZN4vllm3moe27moe_align_block_size_kernelIjEEvPKT_PiS5_S5_S5_iiiimS5_iib,"ax",@progbits
	.sectioninfo	@"SHI_REGISTERS=32"
	.align	128
        .global         _ZN4vllm3moe27moe_align_block_size_kernelIjEEvPKT_PiS5_S5_S5_iiiimS5_iib
        .type           _ZN4vllm3moe27moe_align_block_size_kernelIjEEvPKT_PiS5_S5_S5_iiiimS5_iib,@function
        .size           _ZN4vllm3moe27moe_align_block_size_kernelIjEEvPKT_PiS5_S5_S5_iiiimS5_iib,(.L_x_1486 - _ZN4vllm3moe27moe_align_block_size_kernelIjEEvPKT_PiS5_S5_S5_iiiimS5_iib)
        .other          _ZN4vllm3moe27moe_align_block_size_kernelIjEEvPKT_PiS5_S5_S5_iiiimS5_iib,@"STO_CUDA_ENTRY STV_DEFAULT"
_ZN4vllm3moe27moe_align_block_size_kernelIjEEvPKT_PiS5_S5_S5_iiiimS5_iib:
.text._ZN4vllm3moe27moe_align_block_size_kernelIjEEvPKT_PiS5_S5_S5_iiiimS5_iib:
        /* <DEDUP_REMOVED lines=14> */
.L_x_895:
        /* <DEDUP_REMOVED lines=9> */
.L_x_894:
        /* <DEDUP_REMOVED lines=12> */
.L_x_898:
        /* <DEDUP_REMOVED lines=17> */
.L_x_897:
[----:B------:R-:W-:Y:S05]  /*0340*/  @!P4 BRA `(.L_x_896) ;  /* 0x000000900000c947 */ /* 0x000fea0003800000 */
[----:B------:R-:W-:-:S05]  /*0350*/  IMAD R4, R5, c[0x0][0x190], R4 ;  /* 0x0000640005047a24 */ /* 0x000fca00078e0204 */
[----:B------:R-:W-:Y:S02]  /*0360*/  LEA R3, R4, 0x10a0, 0x2 ;  /* 0x000010a004037811 */ /* 0x000fe400078e10ff */
.L_x_899:
[----:B------:R-:W-:Y:S02]  /*0370*/  ISETP.GE.AND P0, PT, R4, c[0x0][0x18c], PT ;  /* 0x0000630004007a0c */ /* 0x000fe40003f06270 */
[----:B------:R-:W-:Y:S02]  /*0380*/  IADD3 R2, R2, -0x1, RZ ;  /* 0xffffffff02027810 */ /* 0x000fe40007ffe0ff */
[----:B------:R-:W-:-:S09]  /*0390*/  IADD3 R4, R4, 0x1, RZ ;  /* 0x0000000104047810 */ /* 0x000fd20007ffe0ff */
[----:B------:R0:W-:Y:S01]  /*03a0*/  @!P0 STS [R3], RZ ;  /* 0x000000ff03008388 */ /* 0x0001e20000000800 */
[----:B------:R-:W-:Y:S02]  /*03b0*/  ISETP.NE.AND P0, PT, R2, RZ, PT ;  /* 0x000000ff0200720c */ /* 0x000fe40003f05270 */
[----:B0-----:R-:W-:-:S11]  /*03c0*/  IADD3 R3, R3, 0x4, RZ ;  /* 0x0000000403037810 */ /* 0x001fd60007ffe0ff */
[----:B------:R-:W-:Y:S05]  /*03d0*/  @P0 BRA `(.L_x_899) ;  /* 0xffffff9000000947 */ /* 0x000fea000383ffff */
.L_x_896:
        /* <DEDUP_REMOVED lines=9> */
.L_x_904:
        /* <DEDUP_REMOVED lines=11> */
[----:B------:R-:W-:-:S04]  /*0520*/  IMAD.MOV.U32 R2, RZ, RZ, 0x4 ;  /* 0x00000004ff027424 */ /* 0x000fc800078e00ff */
[----:B------:R-:W-:-:S06]  /*0530*/  IMAD.WIDE R2, R3, R2, c[0x0][0x180] ;  /* 0x0000600003027625 */ /* 0x000fcc00078e0202 */
[----:B------:R-:W2:Y:S02]  /*0540*/  LDG.E.CONSTANT R2, [R2.64] ;  /* 0x0000000602027981 */ /* 0x000ea4000c1e9900 */
[----:B--2---:R-:W-:-:S13]  /*0550*/  ISETP.NE.AND P1, PT, R2, -0x1, PT ;  /* 0xffffffff0200780c */ /* 0x004fda0003f25270 */
[----:B------:R-:W-:Y:S05]  /*0560*/  @!P1 BRA `(.L_x_903) ;  /* 0x0000001000009947 */ /* 0x000fea0003800000 */
[----:B------:R0:W-:Y:S02]  /*0570*/  ATOMS.POPC.INC.32 RZ, [R2.X4+URZ+0x10a0] ;  /* 0x0010a00002ff7f8c */ /* 0x0001e4000d00403f */
.L_x_903:
[----:B------:R-:W-:Y:S05]  /*0580*/  BSYNC B0 ;  /* 0x0000000000007941 */ /* 0x000fea0003800000 */
.L_x_902:
[----:B------:R-:W-:Y:S05]  /*0590*/  @!P0 BRA `(.L_x_904) ;  /* 0xfffffed000008947 */ /* 0x000fea000383ffff */
[----:B------:R-:W-:Y:S05]  /*05a0*/  BRA `(.L_x_900) ;  /* 0x0000010000007947 */ /* 0x000fea0003800000 */
.L_x_901:
[----:B------:R-:W-:Y:S02]  /*05b0*/  IMAD.MOV.U32 R4, RZ, RZ, R0 ;  /* 0x000000ffff047224 */ /* 0x000fe400078e0000 */
[----:B------:R-:W-:-:S03]  /*05c0*/  IMAD.MOV.U32 R7, RZ, RZ, RZ ;  /* 0x000000ffff077224 */ /* 0x000fc600078e00ff */
.L_x_907:
        /* <DEDUP_REMOVED lines=12> */
.L_x_906:
[----:B------:R-:W-:Y:S05]  /*0690*/  BSYNC B0 ;  /* 0x0000000000007941 */ /* 0x000fea0003800000 */
.L_x_905:
[----:B------:R-:W-:Y:S05]  /*06a0*/  @!P0 BRA `(.L_x_907) ;  /* 0xffffff2000008947 */ /* 0x000fea000383ffff */
.L_x_900:
        /* <DEDUP_REMOVED lines=33> */
.L_x_909:
[----:B------:R-:W-:Y:S05]  /*08c0*/  BSYNC B0 ;  /* 0x0000000000007941 */ /* 0x000fea0003800000 */
.L_x_908:
        /* <DEDUP_REMOVED lines=56> */
.L_x_921:
        /* <DEDUP_REMOVED lines=11> */
.L_x_922:
        /* <DEDUP_REMOVED lines=96> */
.L_x_911:
[----:B0-----:R-:W-:Y:S05]  /*1300*/  BSYNC B0 ;  /* 0x0000000000007941 */ /* 0x001fea0003800000 */
.L_x_910:
        /* <DEDUP_REMOVED lines=61> */
.L_x_918:
        /* <DEDUP_REMOVED lines=19> */
.L_x_917:
[----:B------:R-:W-:Y:S05]  /*1810*/  BSYNC B1 ;  /* 0x0000000000017941 */ /* 0x000fea0003800000 */
.L_x_916:
        /* <DEDUP_REMOVED lines=10> */
.L_x_919:
        /* <DEDUP_REMOVED lines=79> */
.L_x_915:
[----:B------:R-:W-:Y:S05]  /*1db0*/  BSYNC B0 ;  /* 0x0000000000007941 */ /* 0x000fea0003800000 */
.L_x_914:
        /* <DEDUP_REMOVED lines=51> */
.L_x_920:
        /* <DEDUP_REMOVED lines=9> */
.L_x_912:
[----:B------:R-:W-:Y:S01]  /*2180*/  IMAD.MOV.U32 R8, RZ, RZ, R23 ;  /* 0x000000ffff087224 */ /* 0x000fe200078e0017 */
[----:B------:R-:W-:Y:S01]  /*2190*/  MOV R6, 0x21e0 ;  /* 0x000021e000067802 */ /* 0x000fe20000000f00 */
[----:B------:R-:W-:Y:S02]  /*21a0*/  IMAD.MOV.U32 R5, RZ, RZ, 0x1 ;  /* 0x00000001ff057424 */ /* 0x000fe400078e00ff */
[----:B------:R-:W-:Y:S02]  /*21b0*/  IMAD.MOV.U32 R11, RZ, RZ, RZ ;  /* 0x000000ffff0b7224 */ /* 0x000fe400078e00ff */
[----:B------:R-:W-:Y:S02]  /*21c0*/  IMAD.MOV.U32 R12, RZ, RZ, -0x1 ;  /* 0xffffffffff0c7424 */ /* 0x000fe400078e00ff */
[----:B------:R-:W-:Y:S05]  /*21d0*/  CALL.REL.NOINC `($__internal_22_$__cuda_sm70_shflsync_up_p) ;  /* 0x0000023000007944 */ /* 0x000fea0003c00000 */
[----:B------:R-:W-:Y:S01]  /*21e0*/  ISETP.EQ.U32.AND P0, PT, R9, 0x1, PT ;  /* 0x000000010900780c */ /* 0x000fe20003f02070 */
[----:B------:R-:W-:Y:S08]  /*21f0*/  BRA `(.L_x_921) ;  /* 0xffffea5000007947 */ /* 0x000ff0000383ffff */
.L_x_913:
[----:B------:R-:W-:Y:S01]  /*2200*/  IMAD.MOV.U32 R8, RZ, RZ, R10 ;  /* 0x000000ffff087224 */ /* 0x000fe200078e000a */
[----:B------:R-:W-:Y:S01]  /*2210*/  MOV R6, 0x2260 ;  /* 0x0000226000067802 */ /* 0x000fe20000000f00 */
[----:B------:R-:W-:Y:S02]  /*2220*/  IMAD.MOV.U32 R5, RZ, RZ, 0x2 ;  /* 0x00000002ff057424 */ /* 0x000fe400078e00ff */
[----:B------:R-:W-:-:S02]  /*2230*/  IMAD.MOV.U32 R11, RZ, RZ, RZ ;  /* 0x000000ffff0b7224 */ /* 0x000fc400078e00ff */
[----:B------:R-:W-:Y:S02]  /*2240*/  IMAD.MOV.U32 R12, RZ, RZ, -0x1 ;  /* 0xffffffffff0c7424 */ /* 0x000fe400078e00ff */
[----:B0-----:R-:W-:Y:S05]  /*2250*/  CALL.REL.NOINC `($__internal_22_$__cuda_sm70_shflsync_up_p) ;  /* 0x000001b000007944 */ /* 0x001fea0003c00000 */
[----:B------:R-:W-:Y:S01]  /*2260*/  IMAD.IADD R6, R10, 0x1, R5 ;  /* 0x000000010a067824 */ /* 0x000fe200078e0205 */
[----:B------:R-:W-:Y:S01]  /*2270*/  ISETP.NE.U32.AND P0, PT, R9, 0x1, PT ;  /* 0x000000010900780c */ /* 0x000fe20003f05070 */
[----:B------:R-:W-:Y:S02]  /*2280*/  IMAD.MOV.U32 R11, RZ, RZ, RZ ;  /* 0x000000ffff0b7224 */ /* 0x000fe400078e00ff */
[----:B------:R-:W-:Y:S01]  /*2290*/  IMAD.MOV.U32 R12, RZ, RZ, -0x1 ;  /* 0xffffffffff0c7424 */ /* 0x000fe200078e00ff */
[----:B------:R-:W-:Y:S01]  /*22a0*/  SEL R8, R6, R5, !P0 ;  /* 0x0000000506087207 */ /* 0x000fe20004000000 */
[----:B------:R-:W-:Y:S01]  /*22b0*/  IMAD.MOV.U32 R5, RZ, RZ, 0x4 ;  /* 0x00000004ff057424 */ /* 0x000fe200078e00ff */
[----:B------:R-:W-:Y:S02]  /*22c0*/  MOV R6, 0x22e0 ;  /* 0x000022e000067802 */ /* 0x000fe40000000f00 */
[----:B------:R-:W-:Y:S05]  /*22d0*/  CALL.REL.NOINC `($__internal_22_$__cuda_sm70_shflsync_up_p) ;  /* 0x0000013000007944 */ /* 0x000fea0003c00000 */
[----:B------:R-:W-:Y:S01]  /*22e0*/  IMAD.IADD R6, R8, 0x1, R5 ;  /* 0x0000000108067824 */ /* 0x000fe200078e0205 */
[----:B------:R-:W-:Y:S01]  /*22f0*/  ISETP.NE.U32.AND P0, PT, R9, 0x1, PT ;  /* 0x000000010900780c */ /* 0x000fe20003f05070 */
[----:B------:R-:W-:Y:S02]  /*2300*/  IMAD.MOV.U32 R11, RZ, RZ, RZ ;  /* 0x000000ffff0b7224 */ /* 0x000fe400078e00ff */
[----:B------:R-:W-:Y:S01]  /*2310*/  IMAD.MOV.U32 R12, RZ, RZ, -0x1 ;  /* 0xffffffffff0c7424 */ /* 0x000fe200078e00ff */
[----:B------:R-:W-:Y:S01]  /*2320*/  SEL R8, R6, R5, !P0 ;  /* 0x0000000506087207 */ /* 0x000fe20004000000 */
[----:B------:R-:W-:Y:S01]  /*2330*/  IMAD.MOV.U32 R5, RZ, RZ, 0x8 ;  /* 0x00000008ff057424 */ /* 0x000fe200078e00ff */
[----:B------:R-:W-:-:S02]  /*2340*/  MOV R6, 0x2360 ;  /* 0x0000236000067802 */ /* 0x000fc40000000f00 */
[----:B------:R-:W-:Y:S05]  /*2350*/  CALL.REL.NOINC `($__internal_22_$__cuda_sm70_shflsync_up_p) ;  /* 0x000000b000007944 */ /* 0x000fea0003c00000 */
[----:B------:R-:W-:Y:S01]  /*2360*/  IMAD.IADD R8, R8, 0x1, R5 ;  /* 0x0000000108087824 */ /* 0x000fe200078e0205 */
[----:B------:R-:W-:Y:S01]  /*2370*/  ISETP.NE.U32.AND P0, PT, R9, 0x1, PT ;  /* 0x000000010900780c */ /* 0x000fe20003f05070 */
[----:B------:R-:W-:Y:S01]  /*2380*/  IMAD.MOV.U32 R11, RZ, RZ, RZ ;  /* 0x000000ffff0b7224 */ /* 0x000fe200078e00ff */
[----:B------:R-:W-:Y:S01]  /*2390*/  MOV R6, 0x23e0 ;  /* 0x000023e000067802 */ /* 0x000fe20000000f00 */
[----:B------:R-:W-:Y:S01]  /*23a0*/  IMAD.MOV.U32 R12, RZ, RZ, -0x1 ;  /* 0xffffffffff0c7424 */ /* 0x000fe200078e00ff */
[----:B------:R-:W-:Y:S01]  /*23b0*/  SEL R8, R8, R5, !P0 ;  /* 0x0000000508087207 */ /* 0x000fe20004000000 */
[----:B------:R-:W-:-:S03]  /*23c0*/  IMAD.MOV.U32 R5, RZ, RZ, 0x10 ;  /* 0x00000010ff057424 */ /* 0x000fc600078e00ff */
[----:B------:R-:W-:Y:S05]  /*23d0*/  CALL.REL.NOINC `($__internal_22_$__cuda_sm70_shflsync_up_p) ;  /* 0x0000003000007944 */ /* 0x000fea0003c00000 */
[----:B------:R-:W-:Y:S01]  /*23e0*/  ISETP.EQ.U32.AND P0, PT, R9, 0x1, PT ;  /* 0x000000010900780c */ /* 0x000fe20003f02070 */
[----:B------:R-:W-:Y:S01]  /*23f0*/  IMAD.MOV.U32 R9, RZ, RZ, R5 ;  /* 0x000000ffff097224 */ /* 0x000fe200078e0005 */
[----:B------:R-:W-:Y:S10]  /*2400*/  BRA `(.L_x_922) ;  /* 0xffffe8f000007947 */ /* 0x000ff4000383ffff */
        .weak           $__internal_22_$__cuda_sm70_shflsync_up_p
        .type           $__internal_22_$__cuda_sm70_shflsync_up_p,@function
        .size           $__internal_22_$__cuda_sm70_shflsync_up_p,(.L_x_1486 - $__internal_22_$__cuda_sm70_shflsync_up_p)
$__internal_22_$__cuda_sm70_shflsync_up_p:
[----:B------:R-:W-:Y:S04]  /*2410*/  WARPSYNC R12 ;  /* 0x0000000c00007348 */ /* 0x000fe80003800000 */
[----:B------:R-:W0:Y:S01]  /*2420*/  SHFL.UP P0, R5, R8, R5, R11 ;  /* 0x0400000508057389 */ /* 0x000e22000000000b */
[----:B------:R-:W-:Y:S01]  /*2430*/  IMAD.MOV.U32 R7, RZ, RZ, 0x0 ;  /* 0x00000000ff077424 */ /* 0x000fe200078e00ff */
[----:B0-----:R-:W-:-:S03]  /*2440*/  SEL R9, RZ, 0x1, !P0 ;  /* 0x00000001ff097807 */ /* 0x001fc60004000000 */
[----:B------:R-:W-:Y:S05]  /*2450*/  RET.REL.NODEC R6 `(_ZN4vllm3moe27moe_align_block_size_kernelIjEEvPKT_PiS5_S5_S5_iiiimS5_iib) ;  /* 0xffffdba006007950 */ /* 0x000fea0003c3ffff */
.L_x_923:
        /* <DEDUP_REMOVED lines=10> */
.L_x_1486:


//--------------------- .text._ZN4vllm3moe46moe_align_block_size_small_batch_expert_kernelIjLi256EEEvPKT_PiS5_S5_S5_iimiib --------------------------
	.section	.text._ZN4vllm3moe46moe_align_block_size_small_batch_expert_kernelIjLi256EEEvPKT_PiS5_S5_S5_iimiib,"ax",@progbits
	.sectioninfo	@"SHI_REGISTERS=31"
	.align	128
        .global         _ZN4vllm3moe46moe_align_block_size_small_batch_expert_kernelIjLi256EEEvPKT_PiS5_S5_S5_iimiib
        .type           _ZN4vllm3moe46moe_align_block_size_small_batch_expert_kernelIjLi256EEEvPKT_PiS5_S5_S5_iimiib,@function
        .size           _ZN4vllm3moe46moe_align_block_size_small_batch_expert_kernelIjLi256EEEvPKT_PiS5_S5_S5_iimiib,(.L_x_1523 - _ZN4vllm3moe46moe_align_block_size_small_batch_expert_kernelIjLi256EEEvPKT_PiS5_S5_S5_iimiib)
        .other          _ZN4vllm3moe46moe_align_block_size_small_batch_expert_kernelIjLi256EEEvPKT_PiS5_S5_S5_iimiib,@"STO_CUDA_ENTRY STV_DEFAULT"
_ZN4vllm3moe46moe_align_block_size_small_batch_expert_kernelIjLi256EEEvPKT_PiS5_S5_S5_iimiib:
.text._ZN4vllm3moe46moe_align_block_size_small_batch_expert_kernelIjLi256EEEvPKT_PiS5_S5_S5_iimiib:
        /* <DEDUP_REMOVED lines=28> */
.L_x_929:
        /* <DEDUP_REMOVED lines=21> */
.L_x_928:
        /* <DEDUP_REMOVED lines=14> */
.L_x_930:
[----:B------:R-:W-:-:S13]  /*03f0*/  ISETP.NE.OR P0, PT, R6, RZ, P0 ;  /* 0x000000ff0600720c */ /* 0x000fda0000705670 */
[----:B------:R-:W-:Y:S05]  /*0400*/  @!P0 BRA `(.L_x_926) ;  /* 0x0000009000008947 */ /* 0x000fea0003800000 */
.L_x_927:
        /* <DEDUP_REMOVED lines=9> */
.L_x_926:
[----:B------:R-:W-:-:S13]  /*04a0*/  ISETP.NE.AND P0, PT, R4, RZ, PT ;  /* 0x000000ff0400720c */ /* 0x000fda0003f05270 */
[----:B------:R-:W-:Y:S05]  /*04b0*/  @!P0 BRA `(.L_x_925) ;  /* 0x0000007000008947 */ /* 0x000fea0003800000 */
[----:B------:R-:W-:-:S05]  /*04c0*/  IADD3 R6, R9, UR4, RZ ;  /* 0x0000000409067c10 */ /* 0x000fca000fffe0ff */
[----:B------:R-:W-:-:S04]  /*04d0*/  IMAD.SHL.U32 R6, R6, 0x4, RZ ;  /* 0x0000000406067824 */ /* 0x000fc800078e00ff */
.L_x_931:
[----:B------:R-:W-:Y:S01]  /*04e0*/  IADD3 R4, R4, -0x1, RZ ;  /* 0xffffffff04047810 */ /* 0x000fe20007ffe0ff */
[----:B------:R0:W-:Y:S03]  /*04f0*/  STS [R6], RZ ;  /* 0x000000ff06007388 */ /* 0x0001e60000000800 */
[----:B------:R-:W-:Y:S02]  /*0500*/  ISETP.NE.AND P0, PT, R4, RZ, PT ;  /* 0x000000ff0400720c */ /* 0x000fe40003f05270 */
[----:B0-----:R-:W-:-:S11]  /*0510*/  IADD3 R6, R6, 0x4, RZ ;  /* 0x0000000406067810 */ /* 0x001fd60007ffe0ff */
[----:B------:R-:W-:Y:S05]  /*0520*/  @P0 BRA `(.L_x_931) ;  /* 0xffffffb000000947 */ /* 0x000fea000383ffff */
.L_x_925:
        /* <DEDUP_REMOVED lines=12> */
.L_x_934:
[----:B------:R-:W-:-:S04]  /*05f0*/  LEA R10, P0, R15, c[0x0][0x160], 0x2 ;  /* 0x000058000f0a7a11 */ /* 0x000fc800078010ff */
[----:B------:R-:W-:-:S05]  /*0600*/  LEA.HI.X R11, R15, c[0x0][0x164], R14, 0x2, P0 ;  /* 0x000059000f0b7a11 */ /* 0x000fca00000f140e */
[----:B------:R-:W2:Y:S01]  /*0610*/  LDG.E.CONSTANT R8, [R10.64] ;  /* 0x000000080a087981 */ /* 0x000ea2000c1e9900 */
[----:B------:R-:W-:-:S04]  /*0620*/  IMAD.MOV.U32 R9, RZ, RZ, 0x4 ;  /* 0x00000004ff097424 */ /* 0x000fc800078e00ff */
[----:B--2---:R-:W-:-:S06]  /*0630*/  IMAD.WIDE R8, R8, R9, c[0x0][0x180] ;  /* 0x0000600008087625 */ /* 0x004fcc00078e0209 */
        /* <DEDUP_REMOVED lines=12> */
.L_x_933:
[----:B------:R-:W-:Y:S02]  /*0700*/  IMAD.MOV.U32 R13, RZ, RZ, R5 ;  /* 0x000000ffff0d7224 */ /* 0x000fe400078e0005 */
[----:B------:R-:W-:-:S03]  /*0710*/  IMAD.MOV.U32 R12, RZ, RZ, R2 ;  /* 0x000000ffff0c7224 */ /* 0x000fc600078e0002 */
.L_x_935:
        /* <DEDUP_REMOVED lines=12> */
.L_x_932:
        /* <DEDUP_REMOVED lines=26> */
.L_x_941:
        /* <DEDUP_REMOVED lines=77> */
.L_x_940:
        /* <DEDUP_REMOVED lines=43> */
.L_x_942:
[----:B------:R-:W-:-:S13]  /*1100*/  ISETP.NE.OR P0, PT, R8, 0x100, P0 ;  /* 0x000001000800780c */ /* 0x000fda0000705670 */
[----:B------:R-:W-:Y:S05]  /*1110*/  @!P0 BRA `(.L_x_938) ;  /* 0x0000017000008947 */ /* 0x000fea0003800000 */
.L_x_939:
[----:B------:R-:W-:-:S04]  /*1120*/  IMAD.MOV.U32 R14, RZ, RZ, c[0x0][0x188] ;  /* 0x00006200ff0e7624 */ /* 0x000fc800078e00ff */
.L_x_943:
        /* <DEDUP_REMOVED lines=22> */
.L_x_938:
        /* <DEDUP_REMOVED lines=8> */
.L_x_944:
        /* <DEDUP_REMOVED lines=9> */
.L_x_937:
[----:B-1----:R-:W-:Y:S05]  /*13a0*/  BSYNC B0 ;  /* 0x0000000000007941 */ /* 0x002fea0003800000 */
.L_x_936:
        /* <DEDUP_REMOVED lines=33> */
.L_x_949:
        /* <DEDUP_REMOVED lines=80> */
.L_x_948:
        /* <DEDUP_REMOVED lines=18> */
.L_x_950:
        /* <DEDUP_REMOVED lines=21> */
.L_x_947:
[----:B------:R-:W2:Y:S01]  /*1d30*/  LDS R9, [R14.X4] ;  /* 0x000000000e097984 */ /* 0x000ea20000004800 */
[----:B0-----:R-:W-:Y:S02]  /*1d40*/  IMAD.MOV.U32 R6, RZ, RZ, c[0x0][0x178] ;  /* 0x00005e00ff067624 */ /* 0x001fe400078e00ff */
[----:B------:R-:W-:-:S05]  /*1d50*/  IMAD.MOV.U32 R7, RZ, RZ, c[0x0][0x17c] ;  /* 0x00005f00ff077624 */ /* 0x000fca00078e00ff */
[----:B--2---:R0:W-:Y:S02]  /*1d60*/  STG.E [R6.64], R9 ;  /* 0x0000000906007986 */ /* 0x0041e4000c101908 */
.L_x_946:
[----:B------:R-:W-:Y:S05]  /*1d70*/  BSYNC B0 ;  /* 0x0000000000007941 */ /* 0x000fea0003800000 */
.L_x_945:
        /* <DEDUP_REMOVED lines=48> */
.L_x_955:
        /* <DEDUP_REMOVED lines=19> */
.L_x_954:
[----:B------:R-:W-:Y:S05]  /*21b0*/  BSYNC B1 ;  /* 0x0000000000017941 */ /* 0x000fea0003800000 */
.L_x_953:
[----:B------:R-:W-:Y:S05]  /*21c0*/  @!P0 BRA `(.L_x_952) ;  /* 0x000005a000008947 */ /* 0x000fea0003800000 */
[----:B------:R-:W-:-:S04]  /*21d0*/  IABS R17, c[0x0][0x18c] ;  /* 0x0000630000117a13 */ /* 0x000fc80000000000 */
[----:B0-----:R-:W0:Y:S08]  /*21e0*/  I2F.RP R8, R17 ;  /* 0x0000001100087306 */ /* 0x001e300000209400 */
[----:B0-----:R-:W0:Y:S02]  /*21f0*/  MUFU.RCP R8, R8 ;  /* 0x0000000800087308 */ /* 0x001e240000001000 */
[----:B0-----:R-:W-:-:S06]  /*2200*/  IADD3 R6, R8, 0xffffffe, RZ ;  /* 0x0ffffffe08067810 */ /* 0x001fcc0007ffe0ff */
[----:B------:R0:W1:Y:S02]  /*2210*/  F2I.FTZ.U32.TRUNC.NTZ R7, R6 ;  /* 0x0000000600077305 */ /* 0x000064000021f000 */
[----:B0-----:R-:W-:Y:S02]  /*2220*/  IMAD.MOV.U32 R6, RZ, RZ, RZ ;  /* 0x000000ffff067224 */ /* 0x001fe400078e00ff */
[----:B-1----:R-:W-:-:S04]  /*2230*/  IMAD.MOV R10, RZ, RZ, -R7 ;  /* 0x000000ffff0a7224 */ /* 0x002fc800078e0a07 */
[----:B------:R-:W-:-:S04]  /*2240*/  IMAD R9, R10, R17, RZ ;  /* 0x000000110a097224 */ /* 0x000fc800078e02ff */
[----:B------:R-:W-:-:S04]  /*2250*/  IMAD.HI.U32 R18, R7, R9, R6 ;  /* 0x0000000907127227 */ /* 0x000fc800078e0006 */
.L_x_956:
        /* <DEDUP_REMOVED lines=81> */
.L_x_952:
[----:B------:R-:W-:Y:S05]  /*2770*/  BSYNC B0 ;  /* 0x0000000000007941 */ /* 0x000fea0003800000 */
.L_x_951:
        /* <DEDUP_REMOVED lines=49> */
.L_x_959:
        /* <DEDUP_REMOVED lines=8> */
.L_x_958:
[----:B------:R-:W-:Y:S05]  /*2b10*/  BSYNC B0 ;  /* 0x0000000000007941 */ /* 0x000fea0003800000 */
.L_x_957:
[----:B------:R-:W-:Y:S05]  /*2b20*/  @P1 EXIT ;  /* 0x000000000000194d */ /* 0x000fea0003800000 */
[----:B------:R-:W-:Y:S01]  /*2b30*/  ULDC.S8 UR4, c[0x0][0x1a0] ;  /* 0x0000680000047ab9 */ /* 0x000fe20000000200 */
[----:B------:R-:W-:Y:S01]  /*2b40*/  IMAD R15, R5, c[0x0][0x188], R3 ;  /* 0x00006200050f7a24 */ /* 0x000fe200078e0203 */
[----:B------:R-:W-:-:S13]  /*2b50*/  ISETP.NE.AND P0, PT, RZ, UR4, PT ;  /* 0x00000004ff007c0c */ /* 0x000fda000bf05270 */
[----:B------:R-:W-:Y:S05]  /*2b60*/  @!P0 BRA `(.L_x_960) ;  /* 0x0000015000008947 */ /* 0x000fea0003800000 */
.L_x_961:
[----:B------:R-:W-:-:S04]  /*2b70*/  LEA R10, P0, R5, c[0x0][0x160], 0x2 ;  /* 0x00005800050a7a11 */ /* 0x000fc800078010ff */
[----:B------:R-:W-:-:S05]  /*2b80*/  LEA.HI.X R11, R5, c[0x0][0x164], R2, 0x2, P0 ;  /* 0x00005900050b7a11 */ /* 0x000fca00000f1402 */
[----:B------:R-:W2:Y:S01]  /*2b90*/  LDG.E.CONSTANT R6, [R10.64] ;  /* 0x000000080a067981 */ /* 0x000ea2000c1e9900 */
[----:B------:R-:W-:-:S04]  /*2ba0*/  IMAD.MOV.U32 R9, RZ, RZ, 0x4 ;  /* 0x00000004ff097424 */ /* 0x000fc800078e00ff */
[----:B--2---:R-:W-:-:S06]  /*2bb0*/  IMAD.WIDE R6, R6, R9, c[0x0][0x180] ;  /* 0x0000600006067625 */ /* 0x004fcc00078e0209 */
[----:B------:R-:W2:Y:S02]  /*2bc0*/  LDG.E.CONSTANT R6, [R6.64] ;  /* 0x0000000806067981 */ /* 0x000ea4000c1e9900 */
[----:B--2---:R-:W-:-:S13]  /*2bd0*/  ISETP.NE.AND P0, PT, R6, -0x1, PT ;  /* 0xffffffff0600780c */ /* 0x004fda0003f05270 */
[----:B------:R-:W-:Y:S01]  /*2be0*/  @P0 IMAD.IADD R0, R6, 0x1, R15 ;  /* 0x0000000106000824 */ /* 0x000fe200078e020f */
[----:B------:R-:W-:Y:S04]  /*2bf0*/  @P0 LDS R3, [R6.X4] ;  /* 0x0000000006030984 */ /* 0x000fe80000004800 */
[----:B------:R-:W0:Y:S02]  /*2c00*/  @P0 LDS R8, [R0.X4] ;  /* 0x0000000000080984 */ /* 0x000e240000004800 */
[----:B0-----:R-:W-:Y:S01]  /*2c10*/  @P0 IMAD.IADD R3, R3, 0x1, R8 ;  /* 0x0000000103030824 */ /* 0x001fe200078e0208 */
[----:B------:R-:W-:-:S03]  /*2c20*/  @P0 IADD3 R13, R8, 0x1, RZ ;  /* 0x00000001080d0810 */ /* 0x000fc60007ffe0ff */
[----:B------:R-:W-:Y:S02]  /*2c30*/  @P0 IMAD.WIDE R8, R3, R9, c[0x0][0x168] ;  /* 0x00005a0003080625 */ /* 0x000fe400078e0209 */
[----:B------:R-:W-:Y:S04]  /*2c40*/  @P0 STS [R0.X4], R13 ;  /* 0x0000000d00000388 */ /* 0x000fe80000004800 */
[----:B------:R0:W-:Y:S02]  /*2c50*/  @P0 STG.E [R8.64], R5 ;  /* 0x0000000508000986 */ /* 0x0001e4000c101908 */
[----:B0-----:R-:W-:-:S05]  /*2c60*/  IADD3 R5, P0, R4, R5, RZ ;  /* 0x0000000504057210 */ /* 0x001fca0007f1e0ff */
[----:B------:R-:W-:Y:S01]  /*2c70*/  IMAD.X R2, RZ, RZ, R2, P0 ;  /* 0x000000ffff027224 */ /* 0x000fe200000e0602 */
[----:B------:R-:W-:-:S04]  /*2c80*/  ISETP.GE.U32.AND P0, PT, R5, c[0x0][0x190], PT ;  /* 0x0000640005007a0c */ /* 0x000fc80003f06070 */
[----:B------:R-:W-:-:S13]  /*2c90*/  ISETP.GE.U32.AND.EX P0, PT, R2, c[0x0][0x194], PT, P0 ;  /* 0x0000650002007a0c */ /* 0x000fda0003f06100 */
[----:B------:R-:W-:Y:S05]  /*2ca0*/  @!P0 BRA `(.L_x_961) ;  /* 0xfffffec000008947 */ /* 0x000fea000383ffff */
[----:B------:R-:W-:Y:S05]  /*2cb0*/  EXIT ;  /* 0x000000000000794d */ /* 0x000fea0003800000 */
.L_x_960:
        /* <DEDUP_REMOVED lines=18> */
.L_x_924:
        /* <DEDUP_REMOVED lines=32> */
.L_x_965:
        /* <DEDUP_REMOVED lines=13> */
.L_x_964:
[----:B0-----:R-:W-:Y:S05]  /*30b0*/  BSYNC B0 ;  /* 0x0000000000007941 */ /* 0x001fea0003800000 */
.L_x_963:
        /* <DEDUP_REMOVED lines=18> */
.L_x_967:
[----:B------:R-:W-:Y:S05]  /*31e0*/  BSYNC B0 ;  /* 0x0000000000007941 */ /* 0x000fea0003800000 */
.L_x_966:
[----:B------:R-:W-:Y:S01]  /*31f0*/  ISETP.LT.U32.AND P1, PT, R9, c[0x0][0x198], PT ;  /* 0x0000660009007a0c */ /* 0x000fe20003f21070 */
[----:B0-----:R-:W-:-:S02]  /*3200*/  IMAD.MOV.U32 R2, RZ, RZ, R6 ;  /* 0x000000ffff027224 */ /* 0x001fc400078e0006 */
[----:B------:R-:W-:Y:S01]  /*3210*/  IMAD.MOV.U32 R3, RZ, RZ, R7 ;  /* 0x000000ffff037224 */ /* 0x000fe200078e0007 */
[----:B------:R-:W-:-:S13]  /*3220*/  ISETP.LT.U32.OR.EX P0, PT, R11, R4, P0, P1 ;  /* 0x000000040b00720c */ /* 0x000fda0000701510 */
[----:B------:R-:W-:-:S05]  /*3230*/  @P0 IMAD.MOV.U32 R5, RZ, RZ, c[0x0][0x190] ;  /* 0x00006400ff050624 */ /* 0x000fca00078e00ff */
[----:B------:R0:W-:Y:S02]  /*3240*/  @P0 STG.E [R2.64], R5 ;  /* 0x0000000502000986 */ /* 0x0001e4000c101908 */
.L_x_962:
[----:B------:R-:W-:Y:S01]  /*3250*/  WARPSYNC 0xffffffff ;  /* 0xffffffff00007948 */ /* 0x000fe20003800000 */
[----:B------:R-:W-:Y:S06]  /*3260*/  BAR.SYNC.DEFER_BLOCKING 0x0 ;  /* 0x0000000000007b1d */ /* 0x000fec0000010000 */
[----:B------:R-:W-:Y:S06]  /*3270*/  BAR.SYNC.DEFER_BLOCKING 0x0 ;  /* 0x0000000000007b1d */ /* 0x000fec0000010000 */
[----:B------:R-:W-:Y:S06]  /*3280*/  BAR.SYNC.DEFER_BLOCKING 0x0 ;  /* 0x0000000000007b1d */ /* 0x000fec0000010000 */
[----:B------:R-:W-:Y:S05]  /*3290*/  EXIT ;  /* 0x000000000000794d */ /* 0x000fea0003800000 */
.L_x_968:
        /* <DEDUP_REMOVED lines=14> */
.L_x_1523:


//--------------------- .text._ZN4vllm3moe35count_and_sort_expert_tokens_kernelItEEvPKT_PiS5_S5_miiib --------------------------
	.section	.text._ZN4vllm3moe35count_and_sort_expert_tokens_kernelItEEvPKT_PiS5_S5_miiib,"ax",@progbits
	.sectioninfo	@"SHI_REGISTERS=12"
	.align	128
        .global         _ZN4vllm3moe35count_and_sort_expert_tokens_kernelItEEvPKT_PiS5_S5_miiib
        .type           _ZN4vllm3moe35count_and_sort_expert_tokens_kernelItEEvPKT_PiS5_S5_miiib,@function
        .size           _ZN4vllm3moe35count_and_sort_expert_tokens_kernelItEEvPKT_PiS5_S5_miiib,(.L_x_1524 - _ZN4vllm3moe35count_and_sort_expert_tokens_kernelItEEvPKT_PiS5_S5_miiib)
        .other          _ZN4vllm3moe35count_and_sort_expert_tokens_kernelItEEvPKT_PiS5_S5_miiib,@"STO_CUDA_ENTRY STV_DEFAULT"
_ZN4vllm3moe35count_and_sort_expert_tokens_kernelItEEvPKT_PiS5_S5_miiib:
.text._ZN4vllm3moe35count_and_sort_expert_tokens_kernelItEEvPKT_PiS5_S5_miiib:
        /* <DEDUP_REMOVED lines=15> */
.L_x_972:
[----:B------:R-:W-:-:S04]  /*00f0*/  LEA R2, P0, R0, c[0x0][0x160], 0x1 ;  /* 0x0000580000027a11 */ /* 0x000fc800078008ff */
[----:B------:R-:W-:-:S05]  /*0100*/  LEA.HI.X R3, R0, c[0x0][0x164], R7, 0x1, P0 ;  /* 0x0000590000037a11 */ /* 0x000fca00000f0c07 */
[----:B------:R-:W2:Y:S01]  /*0110*/  LDG.E.U16.CONSTANT R2, [R2.64] ;  /* 0x0000000602027981 */ /* 0x000ea2000c1e9500 */
        /* <DEDUP_REMOVED lines=14> */
.L_x_971:
[----:B------:R-:W-:Y:S05]  /*0200*/  BSYNC B0 ;  /* 0x0000000000007941 */ /* 0x000fea0003800000 */
.L_x_970:
[----:B0-----:R-:W-:-:S05]  /*0210*/  IADD3 R0, P0, R0, UR4, RZ ;  /* 0x0000000400007c10 */ /* 0x001fca000ff1e0ff */
[----:B------:R-:W-:Y:S01]  /*0220*/  IMAD.X R7, RZ, RZ, R7, P0 ;  /* 0x000000ffff077224 */ /* 0x000fe200000e0607 */
[----:B------:R-:W-:-:S04]  /*0230*/  ISETP.GE.U32.AND P0, PT, R0, c[0x0][0x180], PT ;  /* 0x0000600000007a0c */ /* 0x000fc80003f06070 */
[----:B------:R-:W-:-:S13]  /*0240*/  ISETP.GE.U32.AND.EX P0, PT, R7, c[0x0][0x184], PT, P0 ;  /* 0x0000610007007a0c */ /* 0x000fda0003f06100 */
[----:B------:R-:W-:Y:S05]  /*0250*/  @!P0 BRA `(.L_x_972) ;  /* 0xfffffe9000008947 */ /* 0x000fea000383ffff */
[----:B------:R-:W-:Y:S05]  /*0260*/  EXIT ;  /* 0x000000000000794d */ /* 0x000fea0003800000 */
.L_x_969:
[----:B------:R-:W-:-:S04]  /*0270*/  LEA R2, P0, R0, c[0x0][0x160], 0x1 ;  /* 0x0000580000027a11 */ /* 0x000fc800078008ff */
[----:B------:R-:W-:-:S05]  /*0280*/  LEA.HI.X R3, R0, c[0x0][0x164], R7, 0x1, P0 ;  /* 0x0000590000037a11 */ /* 0x000fca00000f0c07 */
[----:B------:R-:W2:Y:S01]  /*0290*/  LDG.E.U16.CONSTANT R2, [R2.64] ;  /* 0x0000000602027981 */ /* 0x000ea2000c1e9500 */
[----:B------:R-:W-:Y:S01]  /*02a0*/  YIELD ;  /* 0x0000000000007946 */ /* 0x000fe20003800000 */
[----:B------:R-:W-:Y:S01]  /*02b0*/  BSSY B0, `(.L_x_973) ;  /* 0x0000009000007945 */ /* 0x000fe20003800000 */
[----:B--2---:R-:W-:-:S13]  /*02c0*/  ISETP.GE.AND P0, PT, R2, c[0x0][0x188], PT ;  /* 0x0000620002007a0c */ /* 0x004fda0003f06270 */
[----:B------:R-:W-:Y:S05]  /*02d0*/  @P0 BRA `(.L_x_974) ;  /* 0x0000006000000947 */ /* 0x000fea0003800000 */
[----:B------:R-:W-:Y:S02]  /*02e0*/  IMAD.MOV.U32 R5, RZ, RZ, 0x4 ;  /* 0x00000004ff057424 */ /* 0x000fe400078e00ff */
[----:B------:R-:W-:Y:S02]  /*02f0*/  IMAD.MOV.U32 R9, RZ, RZ, 0x1 ;  /* 0x00000001ff097424 */ /* 0x000fe400078e00ff */
[----:B------:R-:W-:-:S06]  /*0300*/  IMAD.WIDE.U32 R2, R2, R5, c[0x0][0x170] ;  /* 0x00005c0002027625 */ /* 0x000fcc00078e0005 */
[----:B------:R-:W2:Y:S02]  /*0310*/  ATOMG.E.ADD.STRONG.GPU PT, R2, [R2.64], R9 ;  /* 0x00000009020279a8 */ /* 0x000ea400081ee1c6 */
[----:B--2---:R-:W-:-:S05]  /*0320*/  IMAD.WIDE R4, R2, R5, c[0x0][0x168] ;  /* 0x00005a0002047625 */ /* 0x004fca00078e0205 */
[----:B------:R0:W-:Y:S02]  /*0330*/  STG.E [R4.64], R0 ;  /* 0x0000000004007986 */ /* 0x0001e4000c101906 */
.L_x_974:
[----:B------:R-:W-:Y:S05]  /*0340*/  BSYNC B0 ;  /* 0x0000000000007941 */ /* 0x000fea0003800000 */
.L_x_973:
[----:B0-----:R-:W-:-:S05]  /*0350*/  IADD3 R0, P0, R0, UR4, RZ ;  /* 0x0000000400007c10 */ /* 0x001fca000ff1e0ff */
[----:B------:R-:W-:Y:S01]  /*0360*/  IMAD.X R7, RZ, RZ, R7, P0 ;  /* 0x000000ffff077224 */ /* 0x000fe200000e0607 */
[----:B------:R-:W-:-:S04]  /*0370*/  ISETP.GE.U32.AND P0, PT, R0, c[0x0][0x180], PT ;  /* 0x0000600000007a0c */ /* 0x000fc80003f06070 */
[----:B------:R-:W-:-:S13]  /*0380*/  ISETP.GE.U32.AND.EX P0, PT, R7, c[0x0][0x184], PT, P0 ;  /* 0x0000610007007a0c */ /* 0x000fda0003f06100 */
[----:B------:R-:W-:Y:S05]  /*0390*/  @!P0 BRA `(.L_x_969) ;  /* 0xfffffed000008947 */ /* 0x000fea000383ffff */
[----:B------:R-:W-:Y:S05]  /*03a0*/  EXIT ;  /* 0x000000000000794d */ /* 0x000fea0003800000 */
.L_x_975:
        /* <DEDUP_REMOVED lines=13> */
.L_x_1524:


//--------------------- .text._ZN4vllm3moe27moe_align_block_size_kernelItEEvPKT_PiS5_S5_S5_iiiimS5_iib --------------------------
	.section	.text._ZN4vllm3moe27moe_align_block_size_kernelItEEvPKT_PiS5_S5_S5_iiiimS5_iib,"ax",@progbits
	.sectioninfo	@"SHI_REGISTERS=32"
	.align	128
        .global         _ZN4vllm3moe27moe_align_block_size_kernelItEEvPKT_PiS5_S5_S5_iiiimS5_iib
        .type           _ZN4vllm3moe27moe_align_block_size_kernelItEEvPKT_PiS5_S5_S5_iiiimS5_iib,@function
        .size           _ZN4vllm3moe27moe_align_block_size_kernelItEEvPKT_PiS5_S5_S5_iiiimS5_iib,(.L_x_1487 - _ZN4vllm3moe27moe_align_block_size_kernelItEEvPKT_PiS5_S5_S5_iiiimS5_iib)
        .other          _ZN4vllm3moe27moe_align_block_size_kernelItEEvPKT_PiS5_S5_S5_iiiimS5_iib,@"STO_CUDA_ENTRY STV_DEFAULT"
_ZN4vllm3moe27moe_align_block_size_kernelItEEvPKT_PiS5_S5_S5_iiiimS5_iib:
.text._ZN4vllm3moe27moe_align_block_size_kernelItEEvPKT_PiS5_S5_S5_iiiimS5_iib:
        /* <DEDUP_REMOVED lines=14> */
.L_x_977:
        /* <DEDUP_REMOVED lines=9> */
.L_x_976:
        /* <DEDUP_REMOVED lines=12> */
.L_x_980:
        /* <DEDUP_REMOVED lines=17> */
.L_x_979:
[----:B------:R-:W-:Y:S05]  /*0340*/  @!P4 BRA `(.L_x_978) ;  /* 0x000000900000c947 */ /* 0x000fea0003800000 */
[----:B------:R-:W-:-:S05]  /*0350*/  IMAD R4, R5, c[0x0][0x190], R4 ;  /* 0x0000640005047a24 */ /* 0x000fca00078e0204 */
[----:B------:R-:W-:Y:S02]  /*0360*/  LEA R3, R4, 0x10a0, 0x2 ;  /* 0x000010a004037811 */ /* 0x000fe400078e10ff */
.L_x_981:
[----:B------:R-:W-:Y:S02]  /*0370*/  ISETP.GE.AND P0, PT, R4, c[0x0][0x18c], PT ;  /* 0x0000630004007a0c */ /* 0x000fe40003f06270 */
[----:B------:R-:W-:Y:S02]  /*0380*/  IADD3 R2, R2, -0x1, RZ ;  /* 0xffffffff02027810 */ /* 0x000fe40007ffe0ff */
[----:B------:R-:W-:-:S09]  /*0390*/  IADD3 R4, R4, 0x1, RZ ;  /* 0x0000000104047810 */ /* 0x000fd20007ffe0ff */
[----:B------:R0:W-:Y:S01]  /*03a0*/  @!P0 STS [R3], RZ ;  /* 0x000000ff03008388 */ /* 0x0001e20000000800 */
[----:B------:R-:W-:Y:S02]  /*03b0*/  ISETP.NE.AND P0, PT, R2, RZ, PT ;  /* 0x000000ff0200720c */ /* 0x000fe40003f05270 */
[----:B0-----:R-:W-:-:S11]  /*03c0*/  IADD3 R3, R3, 0x4, RZ ;  /* 0x0000000403037810 */ /* 0x001fd60007ffe0ff */
[----:B------:R-:W-:Y:S05]  /*03d0*/  @P0 BRA `(.L_x_981) ;  /* 0xffffff9000000947 */ /* 0x000fea000383ffff */
.L_x_978:
        /* <DEDUP_REMOVED lines=9> */
.L_x_986:
[----:B0-----:R-:W-:-:S04]  /*0470*/  LEA R2, P0, R4, c[0x0][0x160], 0x1 ;  /* 0x0000580004027a11 */ /* 0x001fc800078008ff */
[----:B------:R-:W-:-:S06]  /*0480*/  LEA.HI.X R3, R4, c[0x0][0x164], R7, 0x1, P0 ;  /* 0x0000590004037a11 */ /* 0x000fcc00000f0c07 */
[----:B------:R-:W2:Y:S01]  /*0490*/  LDG.E.U16.CONSTANT R3, [R2.64] ;  /* 0x0000000602037981 */ /* 0x000ea2000c1e9500 */
        /* <DEDUP_REMOVED lines=9> */
[----:B------:R-:W-:-:S06]  /*0530*/  IMAD.WIDE.U32 R2, R3, R2, c[0x0][0x180] ;  /* 0x0000600003027625 */ /* 0x000fcc00078e0002 */
[----:B------:R-:W2:Y:S02]  /*0540*/  LDG.E.CONSTANT R2, [R2.64] ;  /* 0x0000000602027981 */ /* 0x000ea4000c1e9900 */
[----:B--2---:R-:W-:-:S13]  /*0550*/  ISETP.NE.AND P1, PT, R2, -0x1, PT ;  /* 0xffffffff0200780c */ /* 0x004fda0003f25270 */
[----:B------:R-:W-:Y:S05]  /*0560*/  @!P1 BRA `(.L_x_985) ;  /* 0x0000001000009947 */ /* 0x000fea0003800000 */
[----:B------:R0:W-:Y:S02]  /*0570*/  ATOMS.POPC.INC.32 RZ, [R2.X4+URZ+0x10a0] ;  /* 0x0010a00002ff7f8c */ /* 0x0001e4000d00403f */
.L_x_985:
[----:B------:R-:W-:Y:S05]  /*0580*/  BSYNC B0 ;  /* 0x0000000000007941 */ /* 0x000fea0003800000 */
.L_x_984:
[----:B------:R-:W-:Y:S05]  /*0590*/  @!P0 BRA `(.L_x_986) ;  /* 0xfffffed000008947 */ /* 0x000fea000383ffff */
[----:B------:R-:W-:Y:S05]  /*05a0*/  BRA `(.L_x_982) ;  /* 0x0000010000007947 */ /* 0x000fea0003800000 */
.L_x_983:
[----:B------:R-:W-:Y:S02]  /*05b0*/  IMAD.MOV.U32 R4, RZ, RZ, R0 ;  /* 0x000000ffff047224 */ /* 0x000fe400078e0000 */
[----:B------:R-:W-:-:S03]  /*05c0*/  IMAD.MOV.U32 R7, RZ, RZ, RZ ;  /* 0x000000ffff077224 */ /* 0x000fc600078e00ff */
.L_x_989:
[----:B0-----:R-:W-:-:S04]  /*05d0*/  LEA R2, P0, R4, c[0x0][0x160], 0x1 ;  /* 0x0000580004027a11 */ /* 0x001fc800078008ff */
        /* <DEDUP_REMOVED lines=11> */
.L_x_988:
[----:B------:R-:W-:Y:S05]  /*0690*/  BSYNC B0 ;  /* 0x0000000000007941 */ /* 0x000fea0003800000 */
.L_x_987:
[----:B------:R-:W-:Y:S05]  /*06a0*/  @!P0 BRA `(.L_x_989) ;  /* 0xffffff2000008947 */ /* 0x000fea000383ffff */
.L_x_982:
        /* <DEDUP_REMOVED lines=33> */
.L_x_991:
[----:B------:R-:W-:Y:S05]  /*08c0*/  BSYNC B0 ;  /* 0x0000000000007941 */ /* 0x000fea0003800000 */
.L_x_990:
        /* <DEDUP_REMOVED lines=56> */
.L_x_1003:
        /* <DEDUP_REMOVED lines=11> */
.L_x_1004:
        /* <DEDUP_REMOVED lines=96> */
.L_x_993:
[----:B0-----:R-:W-:Y:S05]  /*1300*/  BSYNC B0 ;  /* 0x0000000000007941 */ /* 0x001fea0003800000 */
.L_x_992:
        /* <DEDUP_REMOVED lines=61> */
.L_x_1000:
        /* <DEDUP_REMOVED lines=19> */
.L_x_999:
[----:B------:R-:W-:Y:S05]  /*1810*/  BSYNC B1 ;  /* 0x0000000000017941 */ /* 0x000fea0003800000 */
.L_x_998:
        /* <DEDUP_REMOVED lines=10> */
.L_x_1001:
        /* <DEDUP_REMOVED lines=79> */
.L_x_997:
[----:B------:R-:W-:Y:S05]  /*1db0*/  BSYNC B0 ;  /* 0x0000000000007941 */ /* 0x000fea0003800000 */
.L_x_996:
        /* <DEDUP_REMOVED lines=51> */
.L_x_1002:
        /* <DEDUP_REMOVED lines=9> */
.L_x_994:
[----:B------:R-:W-:Y:S01]  /*2180*/  IMAD.MOV.U32 R8, RZ, RZ, R23 ;  /* 0x000000ffff087224 */ /* 0x000fe200078e0017 */
[----:B------:R-:W-:Y:S01]  /*2190*/  MOV R6, 0x21e0 ;  /* 0x000021e000067802 */ /* 0x000fe20000000f00 */
[----:B------:R-:W-:Y:S02]  /*21a0*/  IMAD.MOV.U32 R5, RZ, RZ, 0x1 ;  /* 0x00000001ff057424 */ /* 0x000fe400078e00ff */
[----:B------:R-:W-:Y:S02]  /*21b0*/  IMAD.MOV.U32 R11, RZ, RZ, RZ ;  /* 0x000000ffff0b7224 */ /* 0x000fe400078e00ff */
[----:B------:R-:W-:Y:S02]  /*21c0*/  IMAD.MOV.U32 R12, RZ, RZ, -0x1 ;  /* 0xffffffffff0c7424 */ /* 0x000fe400078e00ff */
[----:B------:R-:W-:Y:S05]  /*21d0*/  CALL.REL.NOINC `($__internal_23_$__cuda_sm70_shflsync_up_p) ;  /* 0x0000023000007944 */ /* 0x000fea0003c00000 */
[----:B------:R-:W-:Y:S01]  /*21e0*/  ISETP.EQ.U32.AND P0, PT, R9, 0x1, PT ;  /* 0x000000010900780c */ /* 0x000fe20003f02070 */
[----:B------:R-:W-:Y:S08]  /*21f0*/  BRA `(.L_x_1003) ;  /* 0xffffea5000007947 */ /* 0x000ff0000383ffff */
.L_x_995:
[----:B------:R-:W-:Y:S01]  /*2200*/  IMAD.MOV.U32 R8, RZ, RZ, R10 ;  /* 0x000000ffff087224 */ /* 0x000fe200078e000a */
[----:B------:R-:W-:Y:S01]  /*2210*/  MOV R6, 0x2260 ;  /* 0x0000226000067802 */ /* 0x000fe20000000f00 */
[----:B------:R-:W-:Y:S02]  /*2220*/  IMAD.MOV.U32 R5, RZ, RZ, 0x2 ;  /* 0x00000002ff057424 */ /* 0x000fe400078e00ff */
[----:B------:R-:W-:-:S02]  /*2230*/  IMAD.MOV.U32 R11, RZ, RZ, RZ ;  /* 0x000000ffff0b7224 */ /* 0x000fc400078e00ff */
[----:B------:R-:W-:Y:S02]  /*2240*/  IMAD.MOV.U32 R12, RZ, RZ, -0x1 ;  /* 0xffffffffff0c7424 */ /* 0x000fe400078e00ff */
[----:B0-----:R-:W-:Y:S05]  /*2250*/  CALL.REL.NOINC `($__internal_23_$__cuda_sm70_shflsync_up_p) ;  /* 0x000001b000007944 */ /* 0x001fea0003c00000 */
[----:B------:R-:W-:Y:S01]  /*2260*/  IMAD.IADD R6, R10, 0x1, R5 ;  /* 0x000000010a067824 */ /* 0x000fe200078e0205 */
[----:B------:R-:W-:Y:S01]  /*2270*/  ISETP.NE.U32.AND P0, PT, R9, 0x1, PT ;  /* 0x000000010900780c */ /* 0x000fe20003f05070 */
[----:B------:R-:W-:Y:S02]  /*2280*/  IMAD.MOV.U32 R11, RZ, RZ, RZ ;  /* 0x000000ffff0b7224 */ /* 0x000fe400078e00ff */
[----:B------:R-:W-:Y:S01]  /*2290*/  IMAD.MOV.U32 R12, RZ, RZ, -0x1 ;  /* 0xffffffffff0c7424 */ /* 0x000fe200078e00ff */
[----:B------:R-:W-:Y:S01]  /*22a0*/  SEL R8, R6, R5, !P0 ;  /* 0x0000000506087207 */ /* 0x000fe20004000000 */
[----:B------:R-:W-:Y:S01]  /*22b0*/  IMAD.MOV.U32 R5, RZ, RZ, 0x4 ;  /* 0x00000004ff057424 */ /* 0x000fe200078e00ff */
[----:B------:R-:W-:Y:S02]  /*22c0*/  MOV R6, 0x22e0 ;  /* 0x000022e000067802 */ /* 0x000fe40000000f00 */
[----:B------:R-:W-:Y:S05]  /*22d0*/  CALL.REL.NOINC `($__internal_23_$__cuda_sm70_shflsync_up_p) ;  /* 0x0000013000007944 */ /* 0x000fea0003c00000 */
[----:B------:R-:W-:Y:S01]  /*22e0*/  IMAD.IADD R6, R8, 0x1, R5 ;  /* 0x0000000108067824 */ /* 0x000fe200078e0205 */
[----:B------:R-:W-:Y:S01]  /*22f0*/  ISETP.NE.U32.AND P0, PT, R9, 0x1, PT ;  /* 0x000000010900780c */ /* 0x000fe20003f05070 */
[----:B------:R-:W-:Y:S02]  /*2300*/  IMAD.MOV.U32 R11, RZ, RZ, RZ ;  /* 0x000000ffff0b7224 */ /* 0x000fe400078e00ff */
[----:B------:R-:W-:Y:S01]  /*2310*/  IMAD.MOV.U32 R12, RZ, RZ, -0x1 ;  /* 0xffffffffff0c7424 */ /* 0x000fe200078e00ff */
[----:B------:R-:W-:Y:S01]  /*2320*/  SEL R8, R6, R5, !P0 ;  /* 0x0000000506087207 */ /* 0x000fe20004000000 */
[----:B------:R-:W-:Y:S01]  /*2330*/  IMAD.MOV.U32 R5, RZ, RZ, 0x8 ;  /* 0x00000008ff057424 */ /* 0x000fe200078e00ff */
[----:B------:R-:W-:-:S02]  /*2340*/  MOV R6, 0x2360 ;  /* 0x0000236000067802 */ /* 0x000fc40000000f00 */
[----:B------:R-:W-:Y:S05]  /*2350*/  CALL.REL.NOINC `($__internal_23_$__cuda_sm70_shflsync_up_p) ;  /* 0x000000b000007944 */ /* 0x000fea0003c00000 */
[----:B------:R-:W-:Y:S01]  /*2360*/  IMAD.IADD R8, R8, 0x1, R5 ;  /* 0x0000000108087824 */ /* 0x000fe200078e0205 */
[----:B------:R-:W-:Y:S01]  /*2370*/  ISETP.NE.U32.AND P0, PT, R9, 0x1, PT ;  /* 0x000000010900780c */ /* 0x000fe20003f05070 */
[----:B------:R-:W-:Y:S01]  /*2380*/  IMAD.MOV.U32 R11, RZ, RZ, RZ ;  /* 0x000000ffff0b7224 */ /* 0x000fe200078e00ff */
[----:B------:R-:W-:Y:S01]  /*2390*/  MOV R6, 0x23e0 ;  /* 0x000023e000067802 */ /* 0x000fe20000000f00 */
[----:B------:R-:W-:Y:S01]  /*23a0*/  IMAD.MOV.U32 R12, RZ, RZ, -0x1 ;  /* 0xffffffffff0c7424 */ /* 0x000fe200078e00ff */
[----:B------:R-:W-:Y:S01]  /*23b0*/  SEL R8, R8, R5, !P0 ;  /* 0x0000000508087207 */ /* 0x000fe20004000000 */
[----:B------:R-:W-:-:S03]  /*23c0*/  IMAD.MOV.U32 R5, RZ, RZ, 0x10 ;  /* 0x00000010ff057424 */ /* 0x000fc600078e00ff */
[----:B------:R-:W-:Y:S05]  /*23d0*/  CALL.REL.NOINC `($__internal_23_$__cuda_sm70_shflsync_up_p) ;  /* 0x0000003000007944 */ /* 0x000fea0003c00000 */
[----:B------:R-:W-:Y:S01]  /*23e0*/  ISETP.EQ.U32.AND P0, PT, R9, 0x1, PT ;  /* 0x000000010900780c */ /* 0x000fe20003f02070 */
[----:B------:R-:W-:Y:S01]  /*23f0*/  IMAD.MOV.U32 R9, RZ, RZ, R5 ;  /* 0x000000ffff097224 */ /* 0x000fe200078e0005 */
[----:B------:R-:W-:Y:S10]  /*2400*/  BRA `(.L_x_1004) ;  /* 0xffffe8f000007947 */ /* 0x000ff4000383ffff */
        .weak           $__internal_23_$__cuda_sm70_shflsync_up_p
        .type           $__internal_23_$__cuda_sm70_shflsync_up_p,@function
        .size           $__internal_23_$__cuda_sm70_shflsync_up_p,(.L_x_1487 - $__internal_23_$__cuda_sm70_shflsync_up_p)
$__internal_23_$__cuda_sm70_shflsync_up_p:
[----:B------:R-:W-:Y:S04]  /*2410*/  WARPSYNC R12 ;  /* 0x0000000c00007348 */ /* 0x000fe80003800000 */
[----:B------:R-:W0:Y:S01]  /*2420*/  SHFL.UP P0, R5, R8, R5, R11 ;  /* 0x0400000508057389 */ /* 0x000e22000000000b */
[----:B------:R-:W-:Y:S01]  /*2430*/  IMAD.MOV.U32 R7, RZ, RZ, 0x0 ;  /* 0x00000000ff077424 */ /* 0x000fe200078e00ff */
[----:B0-----:R-:W-:-:S03]  /*2440*/  SEL R9, RZ, 0x1, !P0 ;  /* 0x00000001ff097807 */ /* 0x001fc60004000000 */
[----:B------:R-:W-:Y:S05]  /*2450*/  RET.REL.NODEC R6 `(_ZN4vllm3moe27moe_align_block_size_kernelItEEvPKT_PiS5_S5_S5_iiiimS5_iib) ;  /* 0xffffdba006007950 */ /* 0x000fea0003c3ffff */
.L_x_1005:
        /* <DEDUP_REMOVED lines=10> */
.L_x_1487:


//--------------------- .text._ZN4vllm3moe46moe_align_block_size_small_batch_expert_kernelItLi256EEEvPKT_PiS5_S5_S5_iimiib --------------------------
	.section	.text._ZN4vllm3moe46moe_align_block_size_small_batch_expert_kernelItLi256EEEvPKT_PiS5_S5_S5_iimiib,"ax",@progbits
	.sectioninfo	@"SHI_REGISTERS=31"
	.align	128
        .global         _ZN4vllm3moe46moe_align_block_size_small_batch_expert_kernelItLi256EEEvPKT_PiS5_S5_S5_iimiib
        .type           _ZN4vllm3moe46moe_align_block_size_small_batch_expert_kernelItLi256EEEvPKT_PiS5_S5_S5_iimiib,@function
        .size           _ZN4vllm3moe46moe_align_block_size_small_batch_expert_kernelItLi256EEEvPKT_PiS5_S5_S5_iimiib,(.L_x_1526 - _ZN4vllm3moe46moe_align_block_size_small_batch_expert_kernelItLi256EEEvPKT_PiS5_S5_S5_iimiib)
        .other          _ZN4vllm3moe46moe_align_block_size_small_batch_expert_kernelItLi256EEEvPKT_PiS5_S5_S5_iimiib,@"STO_CUDA_ENTRY STV_DEFAULT"
_ZN4vllm3moe46moe_align_block_size_small_batch_expert_kernelItLi256EEEvPKT_PiS5_S5_S5_iimiib:
.text._ZN4vllm3moe46moe_align_block_size_small_batch_expert_kernelItLi256EEEvPKT_PiS5_S5_S5_iimiib:
        /* <DEDUP_REMOVED lines=28> */
.L_x_1011:
        /* <DEDUP_REMOVED lines=21> */
.L_x_1010:
        /* <DEDUP_REMOVED lines=14> */
.L_x_1012:
[----:B------:R-:W-:-:S13]  /*03f0*/  ISETP.NE.OR P0, PT, R6, RZ, P0 ;  /* 0x000000ff0600720c */ /* 0x000fda0000705670 */
[----:B------:R-:W-:Y:S05]  /*0400*/  @!P0 BRA `(.L_x_1008) ;  /* 0x0000009000008947 */ /* 0x000fea0003800000 */
.L_x_1009:
        /* <DEDUP_REMOVED lines=9> */
.L_x_1008:
[----:B------:R-:W-:-:S13]  /*04a0*/  ISETP.NE.AND P0, PT, R4, RZ, PT ;  /* 0x000000ff0400720c */ /* 0x000fda0003f05270 */
[----:B------:R-:W-:Y:S05]  /*04b0*/  @!P0 BRA `(.L_x_1007) ;  /* 0x0000007000008947 */ /* 0x000fea0003800000 */
[----:B------:R-:W-:-:S05]  /*04c0*/  IADD3 R6, R9, UR4, RZ ;  /* 0x0000000409067c10 */ /* 0x000fca000fffe0ff */
[----:B------:R-:W-:-:S04]  /*04d0*/  IMAD.SHL.U32 R6, R6, 0x4, RZ ;  /* 0x0000000406067824 */ /* 0x000fc800078e00ff */
.L_x_1013:
[----:B------:R-:W-:Y:S01]  /*04e0*/  IADD3 R4, R4, -0x1, RZ ;  /* 0xffffffff04047810 */ /* 0x000fe20007ffe0ff */
[----:B------:R0:W-:Y:S03]  /*04f0*/  STS [R6], RZ ;  /* 0x000000ff06007388 */ /* 0x0001e60000000800 */
[----:B------:R-:W-:Y:S02]  /*0500*/  ISETP.NE.AND P0, PT, R4, RZ, PT ;  /* 0x000000ff0400720c */ /* 0x000fe40003f05270 */
[----:B0-----:R-:W-:-:S11]  /*0510*/  IADD3 R6, R6, 0x4, RZ ;  /* 0x0000000406067810 */ /* 0x001fd60007ffe0ff */
[----:B------:R-:W-:Y:S05]  /*0520*/  @P0 BRA `(.L_x_1013) ;  /* 0xffffffb000000947 */ /* 0x000fea000383ffff */
.L_x_1007:
        /* <DEDUP_REMOVED lines=12> */
.L_x_1016:
[----:B------:R-:W-:-:S04]  /*05f0*/  LEA R10, P0, R15, c[0x0][0x160], 0x1 ;  /* 0x000058000f0a7a11 */ /* 0x000fc800078008ff */
[----:B------:R-:W-:-:S05]  /*0600*/  LEA.HI.X R11, R15, c[0x0][0x164], R14, 0x1, P0 ;  /* 0x000059000f0b7a11 */ /* 0x000fca00000f0c0e */
[----:B------:R-:W2:Y:S01]  /*0610*/  LDG.E.U16.CONSTANT R8, [R10.64] ;  /* 0x000000080a087981 */ /* 0x000ea2000c1e9500 */
[----:B------:R-:W-:-:S04]  /*0620*/  IMAD.MOV.U32 R9, RZ, RZ, 0x4 ;  /* 0x00000004ff097424 */ /* 0x000fc800078e00ff */
[----:B--2---:R-:W-:-:S06]  /*0630*/  IMAD.WIDE.U32 R8, R8, R9, c[0x0][0x180] ;  /* 0x0000600008087625 */ /* 0x004fcc00078e0009 */
        /* <DEDUP_REMOVED lines=12> */
.L_x_1015:
[----:B------:R-:W-:Y:S02]  /*0700*/  IMAD.MOV.U32 R13, RZ, RZ, R5 ;  /* 0x000000ffff0d7224 */ /* 0x000fe400078e0005 */
[----:B------:R-:W-:-:S03]  /*0710*/  IMAD.MOV.U32 R12, RZ, RZ, R2 ;  /* 0x000000ffff0c7224 */ /* 0x000fc600078e0002 */
.L_x_1017:
[----:B------:R-:W-:-:S04]  /*0720*/  LEA R8, P0, R13, c[0x0][0x160], 0x1 ;  /* 0x000058000d087a11 */ /* 0x000fc800078008ff */
[----:B------:R-:W-:-:S05]  /*0730*/  LEA.HI.X R9, R13, c[0x0][0x164], R12, 0x1, P0 ;  /* 0x000059000d097a11 */ /* 0x000fca00000f0c0c */
[----:B------:R-:W2:Y:S01]  /*0740*/  LDG.E.U16.CONSTANT R8, [R8.64] ;  /* 0x0000000808087981 */ /* 0x000ea2000c1e9500 */
        /* <DEDUP_REMOVED lines=9> */
.L_x_1014:
        /* <DEDUP_REMOVED lines=26> */
.L_x_1023:
        /* <DEDUP_REMOVED lines=77> */
.L_x_1022:
        /* <DEDUP_REMOVED lines=43> */
.L_x_1024:
[----:B------:R-:W-:-:S13]  /*1100*/  ISETP.NE.OR P0, PT, R8, 0x100, P0 ;  /* 0x000001000800780c */ /* 0x000fda0000705670 */
[----:B------:R-:W-:Y:S05]  /*1110*/  @!P0 BRA `(.L_x_1020) ;  /* 0x0000017000008947 */ /* 0x000fea0003800000 */
.L_x_1021:
[----:B------:R-:W-:-:S04]  /*1120*/  IMAD.MOV.U32 R14, RZ, RZ, c[0x0][0x188] ;  /* 0x00006200ff0e7624 */ /* 0x000fc800078e00ff */
.L_x_1025:
        /* <DEDUP_REMOVED lines=22> */
.L_x_1020:
        /* <DEDUP_REMOVED lines=8> */
.L_x_1026:
        /* <DEDUP_REMOVED lines=9> */
.L_x_1019:
[----:B-1----:R-:W-:Y:S05]  /*13a0*/  BSYNC B0 ;  /* 0x0000000000007941 */ /* 0x002fea0003800000 */
.L_x_1018:
        /* <DEDUP_REMOVED lines=33> */
.L_x_1031:
        /* <DEDUP_REMOVED lines=80> */
.L_x_1030:
        /* <DEDUP_REMOVED lines=18> */
.L_x_1032:
        /* <DEDUP_REMOVED lines=21> */
.L_x_1029:
[----:B------:R-:W2:Y:S01]  /*1d30*/  LDS R9, [R14.X4] ;  /* 0x000000000e097984 */ /* 0x000ea20000004800 */
[----:B0-----:R-:W-:Y:S02]  /*1d40*/  IMAD.MOV.U32 R6, RZ, RZ, c[0x0][0x178] ;  /* 0x00005e00ff067624 */ /* 0x001fe400078e00ff */
[----:B------:R-:W-:-:S05]  /*1d50*/  IMAD.MOV.U32 R7, RZ, RZ, c[0x0][0x17c] ;  /* 0x00005f00ff077624 */ /* 0x000fca00078e00ff */
[----:B--2---:R0:W-:Y:S02]  /*1d60*/  STG.E [R6.64], R9 ;  /* 0x0000000906007986 */ /* 0x0041e4000c101908 */
.L_x_1028:
[----:B------:R-:W-:Y:S05]  /*1d70*/  BSYNC B0 ;  /* 0x0000000000007941 */ /* 0x000fea0003800000 */
.L_x_1027:
        /* <DEDUP_REMOVED lines=48> */
.L_x_1037:
        /* <DEDUP_REMOVED lines=19> */
.L_x_1036:
[----:B------:R-:W-:Y:S05]  /*21b0*/  BSYNC B1 ;  /* 0x0000000000017941 */ /* 0x000fea0003800000 */
.L_x_1035:
        /* <DEDUP_REMOVED lines=10> */
.L_x_1038:
        /* <DEDUP_REMOVED lines=81> */
.L_x_1034:
[----:B------:R-:W-:Y:S05]  /*2770*/  BSYNC B0 ;  /* 0x0000000000007941 */ /* 0x000fea0003800000 */
.L_x_1033:
        /* <DEDUP_REMOVED lines=49> */
.L_x_1041:
        /* <DEDUP_REMOVED lines=8> */
.L_x_1040:
[----:B------:R-:W-:Y:S05]  /*2b10*/  BSYNC B0 ;  /* 0x0000000000007941 */ /* 0x000fea0003800000 */
.L_x_1039:
[----:B------:R-:W-:Y:S05]  /*2b20*/  @P1 EXIT ;  /* 0x000000000000194d */ /* 0x000fea0003800000 */
[----:B------:R-:W-:Y:S01]  /*2b30*/  ULDC.S8 UR4, c[0x0][0x1a0] ;  /* 0x0000680000047ab9 */ /* 0x000fe20000000200 */
[----:B------:R-:W-:Y:S01]  /*2b40*/  IMAD R15, R5, c[0x0][0x188], R3 ;  /* 0x00006200050f7a24 */ /* 0x000fe200078e0203 */
[----:B------:R-:W-:-:S13]  /*2b50*/  ISETP.NE.AND P0, PT, RZ, UR4, PT ;  /* 0x00000004ff007c0c */ /* 0x000fda000bf05270 */
[----:B------:R-:W-:Y:S05]  /*2b60*/  @!P0 BRA `(.L_x_1042) ;  /* 0x0000015000008947 */ /* 0x000fea0003800000 */
.L_x_1043:
[----:B------:R-:W-:-:S04]  /*2b70*/  LEA R10, P0, R5, c[0x0][0x160], 0x1 ;  /* 0x00005800050a7a11 */ /* 0x000fc800078008ff */
[----:B------:R-:W-:-:S05]  /*2b80*/  LEA.HI.X R11, R5, c[0x0][0x164], R2, 0x1, P0 ;  /* 0x00005900050b7a11 */ /* 0x000fca00000f0c02 */
[----:B------:R-:W2:Y:S01]  /*2b90*/  LDG.E.U16.CONSTANT R6, [R10.64] ;  /* 0x000000080a067981 */ /* 0x000ea2000c1e9500 */
[----:B------:R-:W-:-:S04]  /*2ba0*/  IMAD.MOV.U32 R9, RZ, RZ, 0x4 ;  /* 0x00000004ff097424 */ /* 0x000fc800078e00ff */
[----:B--2---:R-:W-:-:S06]  /*2bb0*/  IMAD.WIDE.U32 R6, R6, R9, c[0x0][0x180] ;  /* 0x0000600006067625 */ /* 0x004fcc00078e0009 */
        /* <DEDUP_REMOVED lines=16> */
.L_x_1042:
[----:B------:R-:W-:-:S04]  /*2cc0*/  LEA R8, P0, R5, c[0x0][0x160], 0x1 ;  /* 0x0000580005087a11 */ /* 0x000fc800078008ff */
[----:B------:R-:W-:-:S05]  /*2cd0*/  LEA.HI.X R9, R5, c[0x0][0x164], R2, 0x1, P0 ;  /* 0x0000590005097a11 */ /* 0x000fca00000f0c02 */
[----:B------:R-:W2:Y:S01]  /*2ce0*/  LDG.E.U16.CONSTANT R8, [R8.64] ;  /* 0x0000000808087981 */ /* 0x000ea2000c1e9500 */
        /* <DEDUP_REMOVED lines=15> */
.L_x_1006:
        /* <DEDUP_REMOVED lines=32> */
.L_x_1047:
        /* <DEDUP_REMOVED lines=13> */
.L_x_1046:
[----:B0-----:R-:W-:Y:S05]  /*30b0*/  BSYNC B0 ;  /* 0x0000000000007941 */ /* 0x001fea0003800000 */
.L_x_1045:
        /* <DEDUP_REMOVED lines=18> */
.L_x_1049:
[----:B------:R-:W-:Y:S05]  /*31e0*/  BSYNC B0 ;  /* 0x0000000000007941 */ /* 0x000fea0003800000 */
.L_x_1048:
[----:B------:R-:W-:Y:S01]  /*31f0*/  ISETP.LT.U32.AND P1, PT, R9, c[0x0][0x198], PT ;  /* 0x0000660009007a0c */ /* 0x000fe20003f21070 */
[----:B0-----:R-:W-:-:S02]  /*3200*/  IMAD.MOV.U32 R2, RZ, RZ, R6 ;  /* 0x000000ffff027224 */ /* 0x001fc400078e0006 */
[----:B------:R-:W-:Y:S01]  /*3210*/  IMAD.MOV.U32 R3, RZ, RZ, R7 ;  /* 0x000000ffff037224 */ /* 0x000fe200078e0007 */
[----:B------:R-:W-:-:S13]  /*3220*/  ISETP.LT.U32.OR.EX P0, PT, R11, R4, P0, P1 ;  /* 0x000000040b00720c */ /* 0x000fda0000701510 */
[----:B------:R-:W-:-:S05]  /*3230*/  @P0 IMAD.MOV.U32 R5, RZ, RZ, c[0x0][0x190] ;  /* 0x00006400ff050624 */ /* 0x000fca00078e00ff */
[----:B------:R0:W-:Y:S02]  /*3240*/  @P0 STG.E [R2.64], R5 ;  /* 0x0000000502000986 */ /* 0x0001e4000c101908 */
.L_x_1044:
[----:B------:R-:W-:Y:S01]  /*3250*/  WARPSYNC 0xffffffff ;  /* 0xffffffff00007948 */ /* 0x000fe20003800000 */
[----:B------:R-:W-:Y:S06]  /*3260*/  BAR.SYNC.DEFER_BLOCKING 0x0 ;  /* 0x0000000000007b1d */ /* 0x000fec0000010000 */
[----:B------:R-:W-:Y:S06]  /*3270*/  BAR.SYNC.DEFER_BLOCKING 0x0 ;  /* 0x0000000000007b1d */ /* 0x000fec0000010000 */
[----:B------:R-:W-:Y:S06]  /*3280*/  BAR.SYNC.DEFER_BLOCKING 0x0 ;  /* 0x0000000000007b1d */ /* 0x000fec0000010000 */
[----:B------:R-:W-:Y:S05]  /*3290*/  EXIT ;  /* 0x000000000000794d */ /* 0x000fea0003800000 */
.L_x_1050:
        /* <DEDUP_REMOVED lines=14> */
.L_x_1526:


//--------------------- .text._ZN4vllm3moe35count_and_sort_expert_tokens_kernelIlEEvPKT_PiS5_S5_miiib --------------------------
	.section	.text._ZN4vllm3moe35count_and_sort_expert_tokens_kernelIlEEvPKT_PiS5_S5_miiib,"ax",@progbits
	.sectioninfo	@"SHI_REGISTERS=12"
	.align	128
        .global         _ZN4vllm3moe35count_and_sort_expert_tokens_kernelIlEEvPKT_PiS5_S5_miiib
        .type           _ZN4vllm3moe35count_and_sort_expert_tokens_kernelIlEEvPKT_PiS5_S5_miiib,@function
        .size           _ZN4vllm3moe35count_and_sort_expert_tokens_kernelIlEEvPKT_PiS5_S5_miiib,(.L_x_1527 - _ZN4vllm3moe35count_and_sort_expert_tokens_kernelIlEEvPKT_PiS5_S5_miiib)
        .other          _ZN4vllm3moe35count_and_sort_expert_tokens_kernelIlEEvPKT_PiS5_S5_miiib,@"STO_CUDA_ENTRY STV_DEFAULT"
_ZN4vllm3moe35count_and_sort_expert_tokens_kernelIlEEvPKT_PiS5_S5_miiib:
.text._ZN4vllm3moe35count_and_sort_expert_tokens_kernelIlEEvPKT_PiS5_S5_miiib:
        /* <DEDUP_REMOVED lines=15> */
.L_x_1054:
        /* <DEDUP_REMOVED lines=19> */
.L_x_1053:
[----:B------:R-:W-:Y:S05]  /*0220*/  BSYNC B0 ;  /* 0x0000000000007941 */ /* 0x000fea0003800000 */
.L_x_1052:
[----:B0-----:R-:W-:-:S05]  /*0230*/  IADD3 R0, P0, R0, UR4, RZ ;  /* 0x0000000400007c10 */ /* 0x001fca000ff1e0ff */
[----:B------:R-:W-:Y:S01]  /*0240*/  IMAD.X R7, RZ, RZ, R7, P0 ;  /* 0x000000ffff077224 */ /* 0x000fe200000e0607 */
[----:B------:R-:W-:-:S04]  /*0250*/  ISETP.GE.U32.AND P0, PT, R0, c[0x0][0x180], PT ;  /* 0x0000600000007a0c */ /* 0x000fc80003f06070 */
[----:B------:R-:W-:-:S13]  /*0260*/  ISETP.GE.U32.AND.EX P0, PT, R7, c[0x0][0x184], PT, P0 ;  /* 0x0000610007007a0c */ /* 0x000fda0003f06100 */
[----:B------:R-:W-:Y:S05]  /*0270*/  @!P0 BRA `(.L_x_1054) ;  /* 0xfffffe7000008947 */ /* 0x000fea000383ffff */
[----:B------:R-:W-:Y:S05]  /*0280*/  EXIT ;  /* 0x000000000000794d */ /* 0x000fea0003800000 */
.L_x_1051:
        /* <DEDUP_REMOVED lines=15> */
.L_x_1056:
[----:B------:R-:W-:Y:S05]  /*0380*/  BSYNC B0 ;  /* 0x0000000000007941 */ /* 0x000fea0003800000 */
.L_x_1055:
[----:B0-----:R-:W-:-:S05]  /*0390*/  IADD3 R0, P0, R0, UR4, RZ ;  /* 0x0000000400007c10 */ /* 0x001fca000ff1e0ff */
[----:B------:R-:W-:Y:S01]  /*03a0*/  IMAD.X R7, RZ, RZ, R7, P0 ;  /* 0x000000ffff077224 */ /* 0x000fe200000e0607 */
[----:B------:R-:W-:-:S04]  /*03b0*/  ISETP.GE.U32.AND P0, PT, R0, c[0x0][0x180], PT ;  /* 0x0000600000007a0c */ /* 0x000fc80003f06070 */
[----:B------:R-:W-:-:S13]  /*03c0*/  ISETP.GE.U32.AND.EX P0, PT, R7, c[0x0][0x184], PT, P0 ;  /* 0x0000610007007a0c */ /* 0x000fda0003f06100 */
[----:B------:R-:W-:Y:S05]  /*03d0*/  @!P0 BRA `(.L_x_1051) ;  /* 0xfffffeb000008947 */ /* 0x000fea000383ffff */
[----:B------:R-:W-:Y:S05]  /*03e0*/  EXIT ;  /* 0x000000000000794d */ /* 0x000fea0003800000 */
.L_x_1057:
        /* <DEDUP_REMOVED lines=9> */
.L_x_1527:


//--------------------- .text._ZN4vllm3moe27moe_align_block_size_kernelIlEEvPKT_PiS5_S5_S5_iiiimS5_iib --------------------------
	.section	.text._ZN4vllm3moe27moe_align_block_size_kernelIlEEvPKT_PiS5_S5_S5_iiiimS5_iib,"ax",@progbits
	.sectioninfo	@"SHI_REGISTERS=32"
	.align	128
        .global         _ZN4vllm3moe27moe_align_block_size_kernelIlEEvPKT_PiS5_S5_S5_iiiimS5_iib
        .type           _ZN4vllm3moe27moe_align_block_size_kernelIlEEvPKT_PiS5_S5_S5_iiiimS5_iib,@function
        .size           _ZN4vllm3moe27moe_align_block_size_kernelIlEEvPKT_PiS5_S5_S5_iiiimS5_iib,(.L_x_1488 - _ZN4vllm3moe27moe_align_block_size_kernelIlEEvPKT_PiS5_S5_S5_iiiimS5_iib)
        .other          _ZN4vllm3moe27moe_align_block_size_kernelIlEEvPKT_PiS5_S5_S5_iiiimS5_iib,@"STO_CUDA_ENTRY STV_DEFAULT"
_ZN4vllm3moe27moe_align_block_size_kernelIlEEvPKT_PiS5_S5_S5_iiiimS5_iib:
.text._ZN4vllm3moe27moe_align_block_size_kernelIlEEvPKT_PiS5_S5_S5_iiiimS5_iib:
        /* <DEDUP_REMOVED lines=14> */
.L_x_1059:
        /* <DEDUP_REMOVED lines=9> */
.L_x_1058:
        /* <DEDUP_REMOVED lines=12> */
.L_x_1062:
        /* <DEDUP_REMOVED lines=17> */
.L_x_1061:
[----:B------:R-:W-:Y:S05]  /*0340*/  @!P4 BRA `(.L_x_1060) ;  /* 0x000000900000c947 */ /* 0x000fea0003800000 */
[----:B------:R-:W-:-:S05]  /*0350*/  IMAD R4, R5, c[0x0][0x190], R4 ;  /* 0x0000640005047a24 */ /* 0x000fca00078e0204 */
[----:B------:R-:W-:Y:S02]  /*0360*/  LEA R3, R4, 0x10a0, 0x2 ;  /* 0x000010a004037811 */ /* 0x000fe400078e10ff */
.L_x_1063:
[----:B------:R-:W-:Y:S02]  /*0370*/  ISETP.GE.AND P0, PT, R4, c[0x0][0x18c], PT ;  /* 0x0000630004007a0c */ /* 0x000fe40003f06270 */
[----:B------:R-:W-:Y:S02]  /*0380*/  IADD3 R2, R2, -0x1, RZ ;  /* 0xffffffff02027810 */ /* 0x000fe40007ffe0ff */
[----:B------:R-:W-:-:S09]  /*0390*/  IADD3 R4, R4, 0x1, RZ ;  /* 0x0000000104047810 */ /* 0x000fd20007ffe0ff */
[----:B------:R0:W-:Y:S01]  /*03a0*/  @!P0 STS [R3], RZ ;  /* 0x000000ff03008388 */ /* 0x0001e20000000800 */
[----:B------:R-:W-:Y:S02]  /*03b0*/  ISETP.NE.AND P0, PT, R2, RZ, PT ;  /* 0x000000ff0200720c */ /* 0x000fe40003f05270 */
[----:B0-----:R-:W-:-:S11]  /*03c0*/  IADD3 R3, R3, 0x4, RZ ;  /* 0x0000000403037810 */ /* 0x001fd60007ffe0ff */
[----:B------:R-:W-:Y:S05]  /*03d0*/  @P0 BRA `(.L_x_1063) ;  /* 0xffffff9000000947 */ /* 0x000fea000383ffff */
.L_x_1060:
        /* <DEDUP_REMOVED lines=9> */
.L_x_1068:
        /* <DEDUP_REMOVED lines=18> */
.L_x_1067:
[----:B------:R-:W-:Y:S05]  /*0590*/  BSYNC B0 ;  /* 0x0000000000007941 */ /* 0x000fea0003800000 */
.L_x_1066:
[----:B------:R-:W-:Y:S05]  /*05a0*/  @!P0 BRA `(.L_x_1068) ;  /* 0xfffffec000008947 */ /* 0x000fea000383ffff */
[----:B------:R-:W-:Y:S05]  /*05b0*/  BRA `(.L_x_1064) ;  /* 0x0000010000007947 */ /* 0x000fea0003800000 */
.L_x_1065:
[----:B------:R-:W-:Y:S02]  /*05c0*/  IMAD.MOV.U32 R4, RZ, RZ, R0 ;  /* 0x000000ffff047224 */ /* 0x000fe400078e0000 */
[----:B------:R-:W-:-:S03]  /*05d0*/  IMAD.MOV.U32 R7, RZ, RZ, RZ ;  /* 0x000000ffff077224 */ /* 0x000fc600078e00ff */
.L_x_1071:
        /* <DEDUP_REMOVED lines=12> */
.L_x_1070:
[----:B------:R-:W-:Y:S05]  /*06a0*/  BSYNC B0 ;  /* 0x0000000000007941 */ /* 0x000fea0003800000 */
.L_x_1069:
[----:B------:R-:W-:Y:S05]  /*06b0*/  @!P0 BRA `(.L_x_1071) ;  /* 0xffffff2000008947 */ /* 0x000fea000383ffff */
.L_x_1064:
        /* <DEDUP_REMOVED lines=33> */
.L_x_1073:
[----:B------:R-:W-:Y:S05]  /*08d0*/  BSYNC B0 ;  /* 0x0000000000007941 */ /* 0x000fea0003800000 */
.L_x_1072:
        /* <DEDUP_REMOVED lines=56> */
.L_x_1085:
        /* <DEDUP_REMOVED lines=11> */
.L_x_1086:
        /* <DEDUP_REMOVED lines=96> */
.L_x_1075:
[----:B0-----:R-:W-:Y:S05]  /*1310*/  BSYNC B0 ;  /* 0x0000000000007941 */ /* 0x001fea0003800000 */
.L_x_1074:
        /* <DEDUP_REMOVED lines=61> */
.L_x_1082:
        /* <DEDUP_REMOVED lines=19> */
.L_x_1081:
[----:B------:R-:W-:Y:S05]  /*1820*/  BSYNC B1 ;  /* 0x0000000000017941 */ /* 0x000fea0003800000 */
.L_x_1080:
        /* <DEDUP_REMOVED lines=10> */
.L_x_1083:
        /* <DEDUP_REMOVED lines=79> */
.L_x_1079:
[----:B------:R-:W-:Y:S05]  /*1dc0*/  BSYNC B0 ;  /* 0x0000000000007941 */ /* 0x000fea0003800000 */
.L_x_1078:
        /* <DEDUP_REMOVED lines=51> */
.L_x_1084:
        /* <DEDUP_REMOVED lines=9> */
.L_x_1076:
[----:B------:R-:W-:Y:S01]  /*2190*/  IMAD.MOV.U32 R8, RZ, RZ, R23 ;  /* 0x000000ffff087224 */ /* 0x000fe200078e0017 */
[----:B------:R-:W-:Y:S01]  /*21a0*/  MOV R6, 0x21f0 ;  /* 0x000021f000067802 */ /* 0x000fe20000000f00 */
[----:B------:R-:W-:Y:S02]  /*21b0*/  IMAD.MOV.U32 R5, RZ, RZ, 0x1 ;  /* 0x00000001ff057424 */ /* 0x000fe400078e00ff */
[----:B------:R-:W-:Y:S02]  /*21c0*/  IMAD.MOV.U32 R11, RZ, RZ, RZ ;  /* 0x000000ffff0b7224 */ /* 0x000fe400078e00ff */
[----:B------:R-:W-:Y:S02]  /*21d0*/  IMAD.MOV.U32 R12, RZ, RZ, -0x1 ;  /* 0xffffffffff0c7424 */ /* 0x000fe400078e00ff */
[----:B------:R-:W-:Y:S05]  /*21e0*/  CALL.REL.NOINC `($__internal_24_$__cuda_sm70_shflsync_up_p) ;  /* 0x0000023000007944 */ /* 0x000fea0003c00000 */
[----:B------:R-:W-:Y:S01]  /*21f0*/  ISETP.EQ.U32.AND P0, PT, R9, 0x1, PT ;  /* 0x000000010900780c */ /* 0x000fe20003f02070 */
[----:B------:R-:W-:Y:S08]  /*2200*/  BRA `(.L_x_1085) ;  /* 0xffffea5000007947 */ /* 0x000ff0000383ffff */
.L_x_1077:
[----:B------:R-:W-:Y:S01]  /*2210*/  IMAD.MOV.U32 R8, RZ, RZ, R10 ;  /* 0x000000ffff087224 */ /* 0x000fe200078e000a */
[----:B------:R-:W-:Y:S01]  /*2220*/  MOV R6, 0x2270 ;  /* 0x0000227000067802 */ /* 0x000fe20000000f00 */
[----:B------:R-:W-:Y:S02]  /*2230*/  IMAD.MOV.U32 R5, RZ, RZ, 0x2 ;  /* 0x00000002ff057424 */ /* 0x000fe400078e00ff */
[----:B------:R-:W-:-:S02]  /*2240*/  IMAD.MOV.U32 R11, RZ, RZ, RZ ;  /* 0x000000ffff0b7224 */ /* 0x000fc400078e00ff */
[----:B------:R-:W-:Y:S02]  /*2250*/  IMAD.MOV.U32 R12, RZ, RZ, -0x1 ;  /* 0xffffffffff0c7424 */ /* 0x000fe400078e00ff */
[----:B0-----:R-:W-:Y:S05]  /*2260*/  CALL.REL.NOINC `($__internal_24_$__cuda_sm70_shflsync_up_p) ;  /* 0x000001b000007944 */ /* 0x001fea0003c00000 */
[----:B------:R-:W-:Y:S01]  /*2270*/  IMAD.IADD R6, R10, 0x1, R5 ;  /* 0x000000010a067824 */ /* 0x000fe200078e0205 */
[----:B------:R-:W-:Y:S01]  /*2280*/  ISETP.NE.U32.AND P0, PT, R9, 0x1, PT ;  /* 0x000000010900780c */ /* 0x000fe20003f05070 */
[----:B------:R-:W-:Y:S02]  /*2290*/  IMAD.MOV.U32 R11, RZ, RZ, RZ ;  /* 0x000000ffff0b7224 */ /* 0x000fe400078e00ff */
[----:B------:R-:W-:Y:S01]  /*22a0*/  IMAD.MOV.U32 R12, RZ, RZ, -0x1 ;  /* 0xffffffffff0c7424 */ /* 0x000fe200078e00ff */
[----:B------:R-:W-:Y:S01]  /*22b0*/  SEL R8, R6, R5, !P0 ;  /* 0x0000000506087207 */ /* 0x000fe20004000000 */
[----:B------:R-:W-:Y:S01]  /*22c0*/  IMAD.MOV.U32 R5, RZ, RZ, 0x4 ;  /* 0x00000004ff057424 */ /* 0x000fe200078e00ff */
[----:B------:R-:W-:Y:S02]  /*22d0*/  MOV R6, 0x22f0 ;  /* 0x000022f000067802 */ /* 0x000fe40000000f00 */
[----:B------:R-:W-:Y:S05]  /*22e0*/  CALL.REL.NOINC `($__internal_24_$__cuda_sm70_shflsync_up_p) ;  /* 0x0000013000007944 */ /* 0x000fea0003c00000 */
[----:B------:R-:W-:Y:S01]  /*22f0*/  IMAD.IADD R6, R8, 0x1, R5 ;  /* 0x0000000108067824 */ /* 0x000fe200078e0205 */
[----:B------:R-:W-:Y:S01]  /*2300*/  ISETP.NE.U32.AND P0, PT, R9, 0x1, PT ;  /* 0x000000010900780c */ /* 0x000fe20003f05070 */
[----:B------:R-:W-:Y:S02]  /*2310*/  IMAD.MOV.U32 R11, RZ, RZ, RZ ;  /* 0x000000ffff0b7224 */ /* 0x000fe400078e00ff */
[----:B------:R-:W-:Y:S01]  /*2320*/  IMAD.MOV.U32 R12, RZ, RZ, -0x1 ;  /* 0xffffffffff0c7424 */ /* 0x000fe200078e00ff */
[----:B------:R-:W-:Y:S01]  /*2330*/  SEL R8, R6, R5, !P0 ;  /* 0x0000000506087207 */ /* 0x000fe20004000000 */
[----:B------:R-:W-:Y:S01]  /*2340*/  IMAD.MOV.U32 R5, RZ, RZ, 0x8 ;  /* 0x00000008ff057424 */ /* 0x000fe200078e00ff */
[----:B------:R-:W-:-:S02]  /*2350*/  MOV R6, 0x2370 ;  /* 0x0000237000067802 */ /* 0x000fc40000000f00 */
[----:B------:R-:W-:Y:S05]  /*2360*/  CALL.REL.NOINC `($__internal_24_$__cuda_sm70_shflsync_up_p) ;  /* 0x000000b000007944 */ /* 0x000fea0003c00000 */
[----:B------:R-:W-:Y:S01]  /*2370*/  IMAD.IADD R8, R8, 0x1, R5 ;  /* 0x0000000108087824 */ /* 0x000fe200078e0205 */
[----:B------:R-:W-:Y:S01]  /*2380*/  ISETP.NE.U32.AND P0, PT, R9, 0x1, PT ;  /* 0x000000010900780c */ /* 0x000fe20003f05070 */
[----:B------:R-:W-:Y:S01]  /*2390*/  IMAD.MOV.U32 R11, RZ, RZ, RZ ;  /* 0x000000ffff0b7224 */ /* 0x000fe200078e00ff */
[----:B------:R-:W-:Y:S01]  /*23a0*/  MOV R6, 0x23f0 ;  /* 0x000023f000067802 */ /* 0x000fe20000000f00 */
[----:B------:R-:W-:Y:S01]  /*23b0*/  IMAD.MOV.U32 R12, RZ, RZ, -0x1 ;  /* 0xffffffffff0c7424 */ /* 0x000fe200078e00ff */
[----:B------:R-:W-:Y:S01]  /*23c0*/  SEL R8, R8, R5, !P0 ;  /* 0x0000000508087207 */ /* 0x000fe20004000000 */
[----:B------:R-:W-:-:S03]  /*23d0*/  IMAD.MOV.U32 R5, RZ, RZ, 0x10 ;  /* 0x00000010ff057424 */ /* 0x000fc600078e00ff */
[----:B------:R-:W-:Y:S05]  /*23e0*/  CALL.REL.NOINC `($__internal_24_$__cuda_sm70_shflsync_up_p) ;  /* 0x0000003000007944 */ /* 0x000fea0003c00000 */
[----:B------:R-:W-:Y:S01]  /*23f0*/  ISETP.EQ.U32.AND P0, PT, R9, 0x1, PT ;  /* 0x000000010900780c */ /* 0x000fe20003f02070 */
[----:B------:R-:W-:Y:S01]  /*2400*/  IMAD.MOV.U32 R9, RZ, RZ, R5 ;  /* 0x000000ffff097224 */ /* 0x000fe200078e0005 */
[----:B------:R-:W-:Y:S10]  /*2410*/  BRA `(.L_x_1086) ;  /* 0xffffe8f000007947 */ /* 0x000ff4000383ffff */
        .weak           $__internal_24_$__cuda_sm70_shflsync_up_p
        .type           $__internal_24_$__cuda_sm70_shflsync_up_p,@function
        .size           $__internal_24_$__cuda_sm70_shflsync_up_p,(.L_x_1488 - $__internal_24_$__cuda_sm70_shflsync_up_p)
$__internal_24_$__cuda_sm70_shflsync_up_p:
[----:B------:R-:W-:Y:S04]  /*2420*/  WARPSYNC R12 ;  /* 0x0000000c00007348 */ /* 0x000fe80003800000 */
[----:B------:R-:W0:Y:S01]  /*2430*/  SHFL.UP P0, R5, R8, R5, R11 ;  /* 0x0400000508057389 */ /* 0x000e22000000000b */
[----:B------:R-:W-:Y:S01]  /*2440*/  IMAD.MOV.U32 R7, RZ, RZ, 0x0 ;  /* 0x00000000ff077424 */ /* 0x000fe200078e00ff */
[----:B0-----:R-:W-:-:S03]  /*2450*/  SEL R9, RZ, 0x1, !P0 ;  /* 0x00000001ff097807 */ /* 0x001fc60004000000 */
[----:B------:R-:W-:Y:S05]  /*2460*/  RET.REL.NODEC R6 `(_ZN4vllm3moe27moe_align_block_size_kernelIlEEvPKT_PiS5_S5_S5_iiiimS5_iib) ;  /* 0xffffdb9006007950 */ /* 0x000fea0003c3ffff */
.L_x_1087:
        /* <DEDUP_REMOVED lines=9> */
.L_x_1488:


//--------------------- .text._ZN4vllm3moe46moe_align_block_size_small_batch_expert_kernelIlLi256EEEvPKT_PiS5_S5_S5_iimiib --------------------------
	.section	.text._ZN4vllm3moe46moe_align_block_size_small_batch_expert_kernelIlLi256EEEvPKT_PiS5_S5_S5_iimiib,"ax",@progbits
	.sectioninfo	@"SHI_REGISTERS=31"
	.align	128
        .global         _ZN4vllm3moe46moe_align_block_size_small_batch_expert_kernelIlLi256EEEvPKT_PiS5_S5_S5_iimiib
        .type           _ZN4vllm3moe46moe_align_block_size_small_batch_expert_kernelIlLi256EEEvPKT_PiS5_S5_S5_iimiib,@function
        .size           _ZN4vllm3moe46moe_align_block_size_small_batch_expert_kernelIlLi256EEEvPKT_PiS5_S5_S5_iimiib,(.L_x_1529 - _ZN4vllm3moe46moe_align_block_size_small_batch_expert_kernelIlLi256EEEvPKT_PiS5_S5_S5_iimiib)
        .other          _ZN4vllm3moe46moe_align_block_size_small_batch_expert_kernelIlLi256EEEvPKT_PiS5_S5_S5_iimiib,@"STO_CUDA_ENTRY STV_DEFAULT"
_ZN4vllm3moe46moe_align_block_size_small_batch_expert_kernelIlLi256EEEvPKT_PiS5_S5_S5_iimiib:
.text._ZN4vllm3moe46moe_align_block_size_small_batch_expert_kernelIlLi256EEEvPKT_PiS5_S5_S5_iimiib:
        /* <DEDUP_REMOVED lines=28> */
.L_x_1093:
        /* <DEDUP_REMOVED lines=21> */
.L_x_1092:
        /* <DEDUP_REMOVED lines=14> */
.L_x_1094:
[----:B------:R-:W-:-:S13]  /*03f0*/  ISETP.NE.OR P0, PT, R6, RZ, P0 ;  /* 0x000000ff0600720c */ /* 0x000fda0000705670 */
[----:B------:R-:W-:Y:S05]  /*0400*/  @!P0 BRA `(.L_x_1090) ;  /* 0x0000009000008947 */ /* 0x000fea0003800000 */
.L_x_1091:
        /* <DEDUP_REMOVED lines=9> */
.L_x_1090:
[----:B------:R-:W-:-:S13]  /*04a0*/  ISETP.NE.AND P0, PT, R4, RZ, PT ;  /* 0x000000ff0400720c */ /* 0x000fda0003f05270 */
[----:B------:R-:W-:Y:S05]  /*04b0*/  @!P0 BRA `(.L_x_1089) ;  /* 0x0000007000008947 */ /* 0x000fea0003800000 */
[----:B------:R-:W-:-:S05]  /*04c0*/  IADD3 R6, R9, UR4, RZ ;  /* 0x0000000409067c10 */ /* 0x000fca000fffe0ff */
[----:B------:R-:W-:-:S04]  /*04d0*/  IMAD.SHL.U32 R6, R6, 0x4, RZ ;  /* 0x0000000406067824 */ /* 0x000fc800078e00ff */
.L_x_1095:
[----:B------:R-:W-:Y:S01]  /*04e0*/  IADD3 R4, R4, -0x1, RZ ;  /* 0xffffffff04047810 */ /* 0x000fe20007ffe0ff */
[----:B------:R0:W-:Y:S03]  /*04f0*/  STS [R6], RZ ;  /* 0x000000ff06007388 */ /* 0x0001e60000000800 */
[----:B------:R-:W-:Y:S02]  /*0500*/  ISETP.NE.AND P0, PT, R4, RZ, PT ;  /* 0x000000ff0400720c */ /* 0x000fe40003f05270 */
[----:B0-----:R-:W-:-:S11]  /*0510*/  IADD3 R6, R6, 0x4, RZ ;  /* 0x0000000406067810 */ /* 0x001fd60007ffe0ff */
[----:B------:R-:W-:Y:S05]  /*0520*/  @P0 BRA `(.L_x_1095) ;  /* 0xffffffb000000947 */ /* 0x000fea000383ffff */
.L_x_1089:
        /* <DEDUP_REMOVED lines=12> */
.L_x_1098:
        /* <DEDUP_REMOVED lines=18> */
.L_x_1097:
[----:B------:R-:W-:Y:S02]  /*0710*/  IMAD.MOV.U32 R13, RZ, RZ, R5 ;  /* 0x000000ffff0d7224 */ /* 0x000fe400078e0005 */
[----:B------:R-:W-:-:S03]  /*0720*/  IMAD.MOV.U32 R12, RZ, RZ, R2 ;  /* 0x000000ffff0c7224 */ /* 0x000fc600078e0002 */
.L_x_1099:
        /* <DEDUP_REMOVED lines=12> */
.L_x_1096:
        /* <DEDUP_REMOVED lines=26> */
.L_x_1105:
        /* <DEDUP_REMOVED lines=77> */
.L_x_1104:
        /* <DEDUP_REMOVED lines=43> */
.L_x_1106:
[----:B------:R-:W-:-:S13]  /*1110*/  ISETP.NE.OR P0, PT, R8, 0x100, P0 ;  /* 0x000001000800780c */ /* 0x000fda0000705670 */
[----:B------:R-:W-:Y:S05]  /*1120*/  @!P0 BRA `(.L_x_1102) ;  /* 0x0000017000008947 */ /* 0x000fea0003800000 */
.L_x_1103:
[----:B------:R-:W-:-:S04]  /*1130*/  IMAD.MOV.U32 R14, RZ, RZ, c[0x0][0x188] ;  /* 0x00006200ff0e7624 */ /* 0x000fc800078e00ff */
.L_x_1107:
        /* <DEDUP_REMOVED lines=22> */
.L_x_1102:
        /* <DEDUP_REMOVED lines=8> */
.L_x_1108:
        /* <DEDUP_REMOVED lines=9> */
.L_x_1101:
[----:B-1----:R-:W-:Y:S05]  /*13b0*/  BSYNC B0 ;  /* 0x0000000000007941 */ /* 0x002fea0003800000 */
.L_x_1100:
        /* <DEDUP_REMOVED lines=33> */
.L_x_1113:
        /* <DEDUP_REMOVED lines=80> */
.L_x_1112:
        /* <DEDUP_REMOVED lines=18> */
.L_x_1114:
        /* <DEDUP_REMOVED lines=21> */
.L_x_1111:
[----:B------:R-:W2:Y:S01]  /*1d40*/  LDS R9, [R14.X4] ;  /* 0x000000000e097984 */ /* 0x000ea20000004800 */
[----:B0-----:R-:W-:Y:S02]  /*1d50*/  IMAD.MOV.U32 R6, RZ, RZ, c[0x0][0x178] ;  /* 0x00005e00ff067624 */ /* 0x001fe400078e00ff */
[----:B------:R-:W-:-:S05]  /*1d60*/  IMAD.MOV.U32 R7, RZ, RZ, c[0x0][0x17c] ;  /* 0x00005f00ff077624 */ /* 0x000fca00078e00ff */
[----:B--2---:R0:W-:Y:S02]  /*1d70*/  STG.E [R6.64], R9 ;  /* 0x0000000906007986 */ /* 0x0041e4000c101908 */
.L_x_1110:
[----:B------:R-:W-:Y:S05]  /*1d80*/  BSYNC B0 ;  /* 0x0000000000007941 */ /* 0x000fea0003800000 */
.L_x_1109:
        /* <DEDUP_REMOVED lines=48> */
.L_x_1119:
        /* <DEDUP_REMOVED lines=19> */
.L_x_1118:
[----:B------:R-:W-:Y:S05]  /*21c0*/  BSYNC B1 ;  /* 0x0000000000017941 */ /* 0x000fea0003800000 */
.L_x_1117:
        /* <DEDUP_REMOVED lines=10> */
.L_x_1120:
        /* <DEDUP_REMOVED lines=81> */
.L_x_1116:
[----:B------:R-:W-:Y:S05]  /*2780*/  BSYNC B0 ;  /* 0x0000000000007941 */ /* 0x000fea0003800000 */
.L_x_1115:
        /* <DEDUP_REMOVED lines=49> */
.L_x_1123:
        /* <DEDUP_REMOVED lines=8> */
.L_x_1122:
[----:B------:R-:W-:Y:S05]  /*2b20*/  BSYNC B0 ;  /* 0x0000000000007941 */ /* 0x000fea0003800000 */
.L_x_1121:
[----:B------:R-:W-:Y:S05]  /*2b30*/  @P1 EXIT ;  /* 0x000000000000194d */ /* 0x000fea0003800000 */
[----:B------:R-:W-:Y:S01]  /*2b40*/  ULDC.S8 UR4, c[0x0][0x1a0] ;  /* 0x0000680000047ab9 */ /* 0x000fe20000000200 */
[----:B------:R-:W-:Y:S01]  /*2b50*/  IMAD R3, R5, c[0x0][0x188], R3 ;  /* 0x0000620005037a24 */ /* 0x000fe200078e0203 */
[----:B------:R-:W-:-:S13]  /*2b60*/  ISETP.NE.AND P0, PT, RZ, UR4, PT ;  /* 0x00000004ff007c0c */ /* 0x000fda000bf05270 */
[----:B------:R-:W-:Y:S05]  /*2b70*/  @!P0 BRA `(.L_x_1124) ;  /* 0x000001a000008947 */ /* 0x000fea0003800000 */
.L_x_1127:
        /* <DEDUP_REMOVED lines=19> */
.L_x_1126:
[----:B------:R-:W-:Y:S05]  /*2cb0*/  BSYNC B0 ;  /* 0x0000000000007941 */ /* 0x000fea0003800000 */
.L_x_1125:
[----:B0-----:R-:W-:-:S05]  /*2cc0*/  IADD3 R5, P0, R4, R5, RZ ;  /* 0x0000000504057210 */ /* 0x001fca0007f1e0ff */
[----:B------:R-:W-:Y:S01]  /*2cd0*/  IMAD.X R2, RZ, RZ, R2, P0 ;  /* 0x000000ffff027224 */ /* 0x000fe200000e0602 */
[----:B------:R-:W-:-:S04]  /*2ce0*/  ISETP.GE.U32.AND P0, PT, R5, c[0x0][0x190], PT ;  /* 0x0000640005007a0c */ /* 0x000fc80003f06070 */
[----:B------:R-:W-:-:S13]  /*2cf0*/  ISETP.GE.U32.AND.EX P0, PT, R2, c[0x0][0x194], PT, P0 ;  /* 0x0000650002007a0c */ /* 0x000fda0003f06100 */
[----:B------:R-:W-:Y:S05]  /*2d00*/  @!P0 BRA `(.L_x_1127) ;  /* 0xfffffe7000008947 */ /* 0x000fea000383ffff */
[----:B------:R-:W-:Y:S05]  /*2d10*/  EXIT ;  /* 0x000000000000794d */ /* 0x000fea0003800000 */
.L_x_1124:
        /* <DEDUP_REMOVED lines=18> */
.L_x_1088:
        /* <DEDUP_REMOVED lines=32> */
.L_x_1131:
        /* <DEDUP_REMOVED lines=13> */
.L_x_1130:
[----:B0-----:R-:W-:Y:S05]  /*3110*/  BSYNC B0 ;  /* 0x0000000000007941 */ /* 0x001fea0003800000 */
.L_x_1129:
        /* <DEDUP_REMOVED lines=18> */
.L_x_1133:
[----:B------:R-:W-:Y:S05]  /*3240*/  BSYNC B0 ;  /* 0x0000000000007941 */ /* 0x000fea0003800000 */
.L_x_1132:
[----:B------:R-:W-:Y:S01]  /*3250*/  ISETP.LT.U32.AND P1, PT, R9, c[0x0][0x198], PT ;  /* 0x0000660009007a0c */ /* 0x000fe20003f21070 */
[----:B0-----:R-:W-:-:S02]  /*3260*/  IMAD.MOV.U32 R2, RZ, RZ, R6 ;  /* 0x000000ffff027224 */ /* 0x001fc400078e0006 */
[----:B------:R-:W-:Y:S01]  /*3270*/  IMAD.MOV.U32 R3, RZ, RZ, R7 ;  /* 0x000000ffff037224 */ /* 0x000fe200078e0007 */
[----:B------:R-:W-:-:S13]  /*3280*/  ISETP.LT.U32.OR.EX P0, PT, R11, R4, P0, P1 ;  /* 0x000000040b00720c */ /* 0x000fda0000701510 */
[----:B------:R-:W-:-:S05]  /*3290*/  @P0 IMAD.MOV.U32 R5, RZ, RZ, c[0x0][0x190] ;  /* 0x00006400ff050624 */ /* 0x000fca00078e00ff */
[----:B------:R0:W-:Y:S02]  /*32a0*/  @P0 STG.E [R2.64], R5 ;  /* 0x0000000502000986 */ /* 0x0001e4000c101908 */
.L_x_1128:
[----:B------:R-:W-:Y:S01]  /*32b0*/  WARPSYNC 0xffffffff ;  /* 0xffffffff00007948 */ /* 0x000fe20003800000 */
[----:B------:R-:W-:Y:S06]  /*32c0*/  BAR.SYNC.DEFER_BLOCKING 0x0 ;  /* 0x0000000000007b1d */ /* 0x000fec0000010000 */
[----:B------:R-:W-:Y:S06]  /*32d0*/  BAR.SYNC.DEFER_BLOCKING 0x0 ;  /* 0x0000000000007b1d */ /* 0x000fec0000010000 */
[----:B------:R-:W-:Y:S06]  /*32e0*/  BAR.SYNC.DEFER_BLOCKING 0x0 ;  /* 0x0000000000007b1d */ /* 0x000fec0000010000 */
[----:B------:R-:W-:Y:S05]  /*32f0*/  EXIT ;  /* 0x000000000000794d */ /* 0x000fea0003800000 */
.L_x_1134:
        /* <DEDUP_REMOVED lines=16> */
.L_x_1529:


//--------------------- .text._ZN4vllm3moe35count_and_sort_expert_tokens_kernelIiEEvPKT_PiS5_S5_miiib --------------------------
	.section	.text._ZN4vllm3moe35count_and_sort_expert_tokens_kernelIiEEvPKT_PiS5_S5_miiib,"ax",@progbits
	.sectioninfo	@"SHI_REGISTERS=12"
	.align	128
        .global         _ZN4vllm3moe35count_and_sort_expert_tokens_kernelIiEEvPKT_PiS5_S5_miiib
        .type           _ZN4vllm3moe35count_and_sort_expert_tokens_kernelIiEEvPKT_PiS5_S5_miiib,@function
        .size           _ZN4vllm3moe35count_and_sort_expert_tokens_kernelIiEEvPKT_PiS5_S5_miiib,(.L_x_1530 - _ZN4vllm3moe35count_and_sort_expert_tokens_kernelIiEEvPKT_PiS5_S5_miiib)
        .other          _ZN4vllm3moe35count_and_sort_expert_tokens_kernelIiEEvPKT_PiS5_S5_miiib,@"STO_CUDA_ENTRY STV_DEFAULT"
_ZN4vllm3moe35count_and_sort_expert_tokens_kernelIiEEvPKT_PiS5_S5_miiib:
.text._ZN4vllm3moe35count_and_sort_expert_tokens_kernelIiEEvPKT_PiS5_S5_miiib:
        /* <DEDUP_REMOVED lines=15> */
.L_x_1138:
        /* <DEDUP_REMOVED lines=17> */
.L_x_1137:
[----:B------:R-:W-:Y:S05]  /*0200*/  BSYNC B0 ;  /* 0x0000000000007941 */ /* 0x000fea0003800000 */
.L_x_1136:
[----:B0-----:R-:W-:-:S05]  /*0210*/  IADD3 R0, P0, R0, UR4, RZ ;  /* 0x0000000400007c10 */ /* 0x001fca000ff1e0ff */
[----:B------:R-:W-:Y:S01]  /*0220*/  IMAD.X R7, RZ, RZ, R7, P0 ;  /* 0x000000ffff077224 */ /* 0x000fe200000e0607 */
[----:B------:R-:W-:-:S04]  /*0230*/  ISETP.GE.U32.AND P0, PT, R0, c[0x0][0x180], PT ;  /* 0x0000600000007a0c */ /* 0x000fc80003f06070 */
[----:B------:R-:W-:-:S13]  /*0240*/  ISETP.GE.U32.AND.EX P0, PT, R7, c[0x0][0x184], PT, P0 ;  /* 0x0000610007007a0c */ /* 0x000fda0003f06100 */
[----:B------:R-:W-:Y:S05]  /*0250*/  @!P0 BRA `(.L_x_1138) ;  /* 0xfffffe9000008947 */ /* 0x000fea000383ffff */
[----:B------:R-:W-:Y:S05]  /*0260*/  EXIT ;  /* 0x000000000000794d */ /* 0x000fea0003800000 */
.L_x_1135:
        /* <DEDUP_REMOVED lines=13> */
.L_x_1140:
[----:B------:R-:W-:Y:S05]  /*0340*/  BSYNC B0 ;  /* 0x0000000000007941 */ /* 0x000fea0003800000 */
.L_x_1139:
[----:B0-----:R-:W-:-:S05]  /*0350*/  IADD3 R0, P0, R0, UR4, RZ ;  /* 0x0000000400007c10 */ /* 0x001fca000ff1e0ff */
[----:B------:R-:W-:Y:S01]  /*0360*/  IMAD.X R7, RZ, RZ, R7, P0 ;  /* 0x000000ffff077224 */ /* 0x000fe200000e0607 */
[----:B------:R-:W-:-:S04]  /*0370*/  ISETP.GE.U32.AND P0, PT, R0, c[0x0][0x180], PT ;  /* 0x0000600000007a0c */ /* 0x000fc80003f06070 */
[----:B------:R-:W-:-:S13]  /*0380*/  ISETP.GE.U32.AND.EX P0, PT, R7, c[0x0][0x184], PT, P0 ;  /* 0x0000610007007a0c */ /* 0x000fda0003f06100 */
[----:B------:R-:W-:Y:S05]  /*0390*/  @!P0 BRA `(.L_x_1135) ;  /* 0xfffffed000008947 */ /* 0x000fea000383ffff */
[----:B------:R-:W-:Y:S05]  /*03a0*/  EXIT ;  /* 0x000000000000794d */ /* 0x000fea0003800000 */
.L_x_1141:
        /* <DEDUP_REMOVED lines=13> */
.L_x_1530:


//--------------------- .text._ZN4vllm3moe27moe_align_block_size_kernelIiEEvPKT_PiS5_S5_S5_iiiimS5_iib --------------------------
	.section	.text._ZN4vllm3moe27moe_align_block_size_kernelIiEEvPKT_PiS5_S5_S5_iiiimS5_iib,"ax",@progbits
	.sectioninfo	@"SHI_REGISTERS=32"
	.align	128
        .global         _ZN4vllm3moe27moe_align_block_size_kernelIiEEvPKT_PiS5_S5_S5_iiiimS5_iib
        .type           _ZN4vllm3moe27moe_align_block_size_kernelIiEEvPKT_PiS5_S5_S5_iiiimS5_iib,@function
        .size           _ZN4vllm3moe27moe_align_block_size_kernelIiEEvPKT_PiS5_S5_S5_iiiimS5_iib,(.L_x_1489 - _ZN4vllm3moe27moe_align_block_size_kernelIiEEvPKT_PiS5_S5_S5_iiiimS5_iib)
        .other          _ZN4vllm3moe27moe_align_block_size_kernelIiEEvPKT_PiS5_S5_S5_iiiimS5_iib,@"STO_CUDA_ENTRY STV_DEFAULT"
_ZN4vllm3moe27moe_align_block_size_kernelIiEEvPKT_PiS5_S5_S5_iiiimS5_iib:
.text._ZN4vllm3moe27moe_align_block_size_kernelIiEEvPKT_PiS5_S5_S5_iiiimS5_iib:
        /* <DEDUP_REMOVED lines=14> */
.L_x_1143:
        /* <DEDUP_REMOVED lines=9> */
.L_x_1142:
        /* <DEDUP_REMOVED lines=12> */
.L_x_1146:
        /* <DEDUP_REMOVED lines=17> */
.L_x_1145:
[----:B------:R-:W-:Y:S05]  /*0340*/  @!P4 BRA `(.L_x_1144) ;  /* 0x000000900000c947 */ /* 0x000fea0003800000 */
[----:B------:R-:W-:-:S05]  /*0350*/  IMAD R4, R5, c[0x0][0x190], R4 ;  /* 0x0000640005047a24 */ /* 0x000fca00078e0204 */
[----:B------:R-:W-:Y:S02]  /*0360*/  LEA R3, R4, 0x10a0, 0x2 ;  /* 0x000010a004037811 */ /* 0x000fe400078e10ff */
.L_x_1147:
[----:B------:R-:W-:Y:S02]  /*0370*/  ISETP.GE.AND P0, PT, R4, c[0x0][0x18c], PT ;  /* 0x0000630004007a0c */ /* 0x000fe40003f06270 */
[----:B------:R-:W-:Y:S02]  /*0380*/  IADD3 R2, R2, -0x1, RZ ;  /* 0xffffffff02027810 */ /* 0x000fe40007ffe0ff */
[----:B------:R-:W-:-:S09]  /*0390*/  IADD3 R4, R4, 0x1, RZ ;  /* 0x0000000104047810 */ /* 0x000fd20007ffe0ff */
[----:B------:R0:W-:Y:S01]  /*03a0*/  @!P0 STS [R3], RZ ;  /* 0x000000ff03008388 */ /* 0x0001e20000000800 */
[----:B------:R-:W-:Y:S02]  /*03b0*/  ISETP.NE.AND P0, PT, R2, RZ, PT ;  /* 0x000000ff0200720c */ /* 0x000fe40003f05270 */
[----:B0-----:R-:W-:-:S11]  /*03c0*/  IADD3 R3, R3, 0x4, RZ ;  /* 0x0000000403037810 */ /* 0x001fd60007ffe0ff */
[----:B------:R-:W-:Y:S05]  /*03d0*/  @P0 BRA `(.L_x_1147) ;  /* 0xffffff9000000947 */ /* 0x000fea000383ffff */
.L_x_1144:
        /* <DEDUP_REMOVED lines=9> */
.L_x_1152:
        /* <DEDUP_REMOVED lines=17> */
.L_x_1151:
[----:B------:R-:W-:Y:S05]  /*0580*/  BSYNC B0 ;  /* 0x0000000000007941 */ /* 0x000fea0003800000 */
.L_x_1150:
[----:B------:R-:W-:Y:S05]  /*0590*/  @!P0 BRA `(.L_x_1152) ;  /* 0xfffffed000008947 */ /* 0x000fea000383ffff */
[----:B------:R-:W-:Y:S05]  /*05a0*/  BRA `(.L_x_1148) ;  /* 0x0000010000007947 */ /* 0x000fea0003800000 */
.L_x_1149:
[----:B------:R-:W-:Y:S02]  /*05b0*/  IMAD.MOV.U32 R4, RZ, RZ, R0 ;  /* 0x000000ffff047224 */ /* 0x000fe400078e0000 */
[----:B------:R-:W-:-:S03]  /*05c0*/  IMAD.MOV.U32 R7, RZ, RZ, RZ ;  /* 0x000000ffff077224 */ /* 0x000fc600078e00ff */
.L_x_1155:
        /* <DEDUP_REMOVED lines=12> */
.L_x_1154:
[----:B------:R-:W-:Y:S05]  /*0690*/  BSYNC B0 ;  /* 0x0000000000007941 */ /* 0x000fea0003800000 */
.L_x_1153:
[----:B------:R-:W-:Y:S05]  /*06a0*/  @!P0 BRA `(.L_x_1155) ;  /* 0xffffff2000008947 */ /* 0x000fea000383ffff */
.L_x_1148:
        /* <DEDUP_REMOVED lines=33> */
.L_x_1157:
[----:B------:R-:W-:Y:S05]  /*08c0*/  BSYNC B0 ;  /* 0x0000000000007941 */ /* 0x000fea0003800000 */
.L_x_1156:
        /* <DEDUP_REMOVED lines=56> */
.L_x_1169:
        /* <DEDUP_REMOVED lines=11> */
.L_x_1170:
        /* <DEDUP_REMOVED lines=96> */
.L_x_1159:
[----:B0-----:R-:W-:Y:S05]  /*1300*/  BSYNC B0 ;  /* 0x0000000000007941 */ /* 0x001fea0003800000 */
.L_x_1158:
        /* <DEDUP_REMOVED lines=61> */
.L_x_1166:
        /* <DEDUP_REMOVED lines=19> */
.L_x_1165:
[----:B------:R-:W-:Y:S05]  /*1810*/  BSYNC B1 ;  /* 0x0000000000017941 */ /* 0x000fea0003800000 */
.L_x_1164:
        /* <DEDUP_REMOVED lines=10> */
.L_x_1167:
        /* <DEDUP_REMOVED lines=79> */
.L_x_1163:
[----:B------:R-:W-:Y:S05]  /*1db0*/  BSYNC B0 ;  /* 0x0000000000007941 */ /* 0x000fea0003800000 */
.L_x_1162:
        /* <DEDUP_REMOVED lines=51> */
.L_x_1168:
        /* <DEDUP_REMOVED lines=9> */
.L_x_1160:
[----:B------:R-:W-:Y:S01]  /*2180*/  IMAD.MOV.U32 R8, RZ, RZ, R23 ;  /* 0x000000ffff087224 */ /* 0x000fe200078e0017 */
[----:B------:R-:W-:Y:S01]  /*2190*/  MOV R6, 0x21e0 ;  /* 0x000021e000067802 */ /* 0x000fe20000000f00 */
[----:B------:R-:W-:Y:S02]  /*21a0*/  IMAD.MOV.U32 R5, RZ, RZ, 0x1 ;  /* 0x00000001ff057424 */ /* 0x000fe400078e00ff */
[----:B------:R-:W-:Y:S02]  /*21b0*/  IMAD.MOV.U32 R11, RZ, RZ, RZ ;  /* 0x000000ffff0b7224 */ /* 0x000fe400078e00ff */
[----:B------:R-:W-:Y:S02]  /*21c0*/  IMAD.MOV.U32 R12, RZ, RZ, -0x1 ;  /* 0xffffffffff0c7424 */ /* 0x000fe400078e00ff */
[----:B------:R-:W-:Y:S05]  /*21d0*/  CALL.REL.NOINC `($__internal_25_$__cuda_sm70_shflsync_up_p) ;  /* 0x0000023000007944 */ /* 0x000fea0003c00000 */
[----:B------:R-:W-:Y:S01]  /*21e0*/  ISETP.EQ.U32.AND P0, PT, R9, 0x1, PT ;  /* 0x000000010900780c */ /* 0x000fe20003f02070 */
[----:B------:R-:W-:Y:S08]  /*21f0*/  BRA `(.L_x_1169) ;  /* 0xffffea5000007947 */ /* 0x000ff0000383ffff */
.L_x_1161:
[----:B------:R-:W-:Y:S01]  /*2200*/  IMAD.MOV.U32 R8, RZ, RZ, R10 ;  /* 0x000000ffff087224 */ /* 0x000fe200078e000a */
[----:B------:R-:W-:Y:S01]  /*2210*/  MOV R6, 0x2260 ;  /* 0x0000226000067802 */ /* 0x000fe20000000f00 */
[----:B------:R-:W-:Y:S02]  /*2220*/  IMAD.MOV.U32 R5, RZ, RZ, 0x2 ;  /* 0x00000002ff057424 */ /* 0x000fe400078e00ff */
[----:B------:R-:W-:-:S02]  /*2230*/  IMAD.MOV.U32 R11, RZ, RZ, RZ ;  /* 0x000000ffff0b7224 */ /* 0x000fc400078e00ff */
[----:B------:R-:W-:Y:S02]  /*2240*/  IMAD.MOV.U32 R12, RZ, RZ, -0x1 ;  /* 0xffffffffff0c7424 */ /* 0x000fe400078e00ff */
[----:B0-----:R-:W-:Y:S05]  /*2250*/  CALL.REL.NOINC `($__internal_25_$__cuda_sm70_shflsync_up_p) ;  /* 0x000001b000007944 */ /* 0x001fea0003c00000 */
[----:B------:R-:W-:Y:S01]  /*2260*/  IMAD.IADD R6, R10, 0x1, R5 ;  /* 0x000000010a067824 */ /* 0x000fe200078e0205 */
[----:B------:R-:W-:Y:S01]  /*2270*/  ISETP.NE.U32.AND P0, PT, R9, 0x1, PT ;  /* 0x000000010900780c */ /* 0x000fe20003f05070 */
[----:B------:R-:W-:Y:S02]  /*2280*/  IMAD.MOV.U32 R11, RZ, RZ, RZ ;  /* 0x000000ffff0b7224 */ /* 0x000fe400078e00ff */
[----:B------:R-:W-:Y:S01]  /*2290*/  IMAD.MOV.U32 R12, RZ, RZ, -0x1 ;  /* 0xffffffffff0c7424 */ /* 0x000fe200078e00ff */
[----:B------:R-:W-:Y:S01]  /*22a0*/  SEL R8, R6, R5, !P0 ;  /* 0x0000000506087207 */ /* 0x000fe20004000000 */
[----:B------:R-:W-:Y:S01]  /*22b0*/  IMAD.MOV.U32 R5, RZ, RZ, 0x4 ;  /* 0x00000004ff057424 */ /* 0x000fe200078e00ff */
[----:B------:R-:W-:Y:S02]  /*22c0*/  MOV R6, 0x22e0 ;  /* 0x000022e000067802 */ /* 0x000fe40000000f00 */
[----:B------:R-:W-:Y:S05]  /*22d0*/  CALL.REL.NOINC `($__internal_25_$__cuda_sm70_shflsync_up_p) ;  /* 0x0000013000007944 */ /* 0x000fea0003c00000 */
[----:B------:R-:W-:Y:S01]  /*22e0*/  IMAD.IADD R6, R8, 0x1, R5 ;  /* 0x0000000108067824 */ /* 0x000fe200078e0205 */
[----:B------:R-:W-:Y:S01]  /*22f0*/  ISETP.NE.U32.AND P0, PT, R9, 0x1, PT ;  /* 0x000000010900780c */ /* 0x000fe20003f05070 */
[----:B------:R-:W-:Y:S02]  /*2300*/  IMAD.MOV.U32 R11, RZ, RZ, RZ ;  /* 0x000000ffff0b7224 */ /* 0x000fe400078e00ff */
[----:B------:R-:W-:Y:S01]  /*2310*/  IMAD.MOV.U32 R12, RZ, RZ, -0x1 ;  /* 0xffffffffff0c7424 */ /* 0x000fe200078e00ff */
[----:B------:R-:W-:Y:S01]  /*2320*/  SEL R8, R6, R5, !P0 ;  /* 0x0000000506087207 */ /* 0x000fe20004000000 */
[----:B------:R-:W-:Y:S01]  /*2330*/  IMAD.MOV.U32 R5, RZ, RZ, 0x8 ;  /* 0x00000008ff057424 */ /* 0x000fe200078e00ff */
[----:B------:R-:W-:-:S02]  /*2340*/  MOV R6, 0x2360 ;  /* 0x0000236000067802 */ /* 0x000fc40000000f00 */
[----:B------:R-:W-:Y:S05]  /*2350*/  CALL.REL.NOINC `($__internal_25_$__cuda_sm70_shflsync_up_p) ;  /* 0x000000b000007944 */ /* 0x000fea0003c00000 */
[----:B------:R-:W-:Y:S01]  /*2360*/  IMAD.IADD R8, R8, 0x1, R5 ;  /* 0x0000000108087824 */ /* 0x000fe200078e0205 */
[----:B------:R-:W-:Y:S01]  /*2370*/  ISETP.NE.U32.AND P0, PT, R9, 0x1, PT ;  /* 0x000000010900780c */ /* 0x000fe20003f05070 */
[----:B------:R-:W-:Y:S01]  /*2380*/  IMAD.MOV.U32 R11, RZ, RZ, RZ ;  /* 0x000000ffff0b7224 */ /* 0x000fe200078e00ff */
[----:B------:R-:W-:Y:S01]  /*2390*/  MOV R6, 0x23e0 ;  /* 0x000023e000067802 */ /* 0x000fe20000000f00 */
[----:B------:R-:W-:Y:S01]  /*23a0*/  IMAD.MOV.U32 R12, RZ, RZ, -0x1 ;  /* 0xffffffffff0c7424 */ /* 0x000fe200078e00ff */
[----:B------:R-:W-:Y:S01]  /*23b0*/  SEL R8, R8, R5, !P0 ;  /* 0x0000000508087207 */ /* 0x000fe20004000000 */
[----:B------:R-:W-:-:S03]  /*23c0*/  IMAD.MOV.U32 R5, RZ, RZ, 0x10 ;  /* 0x00000010ff057424 */ /* 0x000fc600078e00ff */
[----:B------:R-:W-:Y:S05]  /*23d0*/  CALL.REL.NOINC `($__internal_25_$__cuda_sm70_shflsync_up_p) ;  /* 0x0000003000007944 */ /* 0x000fea0003c00000 */
[----:B------:R-:W-:Y:S01]  /*23e0*/  ISETP.EQ.U32.AND P0, PT, R9, 0x1, PT ;  /* 0x000000010900780c */ /* 0x000fe20003f02070 */
[----:B------:R-:W-:Y:S01]  /*23f0*/  IMAD.MOV.U32 R9, RZ, RZ, R5 ;  /* 0x000000ffff097224 */ /* 0x000fe200078e0005 */
[----:B------:R-:W-:Y:S10]  /*2400*/  BRA `(.L_x_1170) ;  /* 0xffffe8f000007947 */ /* 0x000ff4000383ffff */
        .weak           $__internal_25_$__cuda_sm70_shflsync_up_p
        .type           $__internal_25_$__cuda_sm70_shflsync_up_p,@function
        .size           $__internal_25_$__cuda_sm70_shflsync_up_p,(.L_x_1489 - $__internal_25_$__cuda_sm70_shflsync_up_p)
$__internal_25_$__cuda_sm70_shflsync_up_p:
[----:B------:R-:W-:Y:S04]  /*2410*/  WARPSYNC R12 ;  /* 0x0000000c00007348 */ /* 0x000fe80003800000 */
[----:B------:R-:W0:Y:S01]  /*2420*/  SHFL.UP P0, R5, R8, R5, R11 ;  /* 0x0400000508057389 */ /* 0x000e22000000000b */
[----:B------:R-:W-:Y:S01]  /*2430*/  IMAD.MOV.U32 R7, RZ, RZ, 0x0 ;  /* 0x00000000ff077424 */ /* 0x000fe200078e00ff */
[----:B0-----:R-:W-:-:S03]  /*2440*/  SEL R9, RZ, 0x1, !P0 ;  /* 0x00000001ff097807 */ /* 0x001fc60004000000 */
[----:B------:R-:W-:Y:S05]  /*2450*/  RET.REL.NODEC R6 `(_ZN4vllm3moe27moe_align_block_size_kernelIiEEvPKT_PiS5_S5_S5_iiiimS5_iib) ;  /* 0xffffdba006007950 */ /* 0x000fea0003c3ffff */
.L_x_1171:
        /* <DEDUP_REMOVED lines=10> */
.L_x_1489:


//--------------------- .text._ZN4vllm3moe46moe_align_block_size_small_batch_expert_kernelIiLi256EEEvPKT_PiS5_S5_S5_iimiib --------------------------
	.section	.text._ZN4vllm3moe46moe_align_block_size_small_batch_expert_kernelIiLi256EEEvPKT_PiS5_S5_S5_iimiib,"ax",@progbits
	.sectioninfo	@"SHI_REGISTERS=31"
	.align	128
        .global         _ZN4vllm3moe46moe_align_block_size_small_batch_expert_kernelIiLi256EEEvPKT_PiS5_S5_S5_iimiib
        .type           _ZN4vllm3moe46moe_align_block_size_small_batch_expert_kernelIiLi256EEEvPKT_PiS5_S5_S5_iimiib,@function
        .size           _ZN4vllm3moe46moe_align_block_size_small_batch_expert_kernelIiLi256EEEvPKT_PiS5_S5_S5_iimiib,(.L_x_1532 - _ZN4vllm3moe46moe_align_block_size_small_batch_expert_kernelIiLi256EEEvPKT_PiS5_S5_S5_iimiib)
        .other          _ZN4vllm3moe46moe_align_block_size_small_batch_expert_kernelIiLi256EEEvPKT_PiS5_S5_S5_iimiib,@"STO_CUDA_ENTRY STV_DEFAULT"
_ZN4vllm3moe46moe_align_block_size_small_batch_expert_kernelIiLi256EEEvPKT_PiS5_S5_S5_iimiib:
.text._ZN4vllm3moe46moe_align_block_size_small_batch_expert_kernelIiLi256EEEvPKT_PiS5_S5_S5_iimiib:
        /* <DEDUP_REMOVED lines=28> */
.L_x_1177:
        /* <DEDUP_REMOVED lines=21> */
.L_x_1176:
        /* <DEDUP_REMOVED lines=14> */
.L_x_1178:
[----:B------:R-:W-:-:S13]  /*03f0*/  ISETP.NE.OR P0, PT, R6, RZ, P0 ;  /* 0x000000ff0600720c */ /* 0x000fda0000705670 */
[----:B------:R-:W-:Y:S05]  /*0400*/  @!P0 BRA `(.L_x_1174) ;  /* 0x0000009000008947 */ /* 0x000fea0003800000 */
.L_x_1175:
        /* <DEDUP_REMOVED lines=9> */
.L_x_1174:
[----:B------:R-:W-:-:S13]  /*04a0*/  ISETP.NE.AND P0, PT, R4, RZ, PT ;  /* 0x000000ff0400720c */ /* 0x000fda0003f05270 */
[----:B------:R-:W-:Y:S05]  /*04b0*/  @!P0 BRA `(.L_x_1173) ;  /* 0x0000007000008947 */ /* 0x000fea0003800000 */
[----:B------:R-:W-:-:S05]  /*04c0*/  IADD3 R6, R9, UR4, RZ ;  /* 0x0000000409067c10 */ /* 0x000fca000fffe0ff */
[----:B------:R-:W-:-:S04]  /*04d0*/  IMAD.SHL.U32 R6, R6, 0x4, RZ ;  /* 0x0000000406067824 */ /* 0x000fc800078e00ff */
.L_x_1179:
[----:B------:R-:W-:Y:S01]  /*04e0*/  IADD3 R4, R4, -0x1, RZ ;  /* 0xffffffff04047810 */ /* 0x000fe20007ffe0ff */
[----:B------:R0:W-:Y:S03]  /*04f0*/  STS [R6], RZ ;  /* 0x000000ff06007388 */ /* 0x0001e60000000800 */
[----:B------:R-:W-:Y:S02]  /*0500*/  ISETP.NE.AND P0, PT, R4, RZ, PT ;  /* 0x000000ff0400720c */ /* 0x000fe40003f05270 */
[----:B0-----:R-:W-:-:S11]  /*0510*/  IADD3 R6, R6, 0x4, RZ ;  /* 0x0000000406067810 */ /* 0x001fd60007ffe0ff */
[----:B------:R-:W-:Y:S05]  /*0520*/  @P0 BRA `(.L_x_1179) ;  /* 0xffffffb000000947 */ /* 0x000fea000383ffff */
.L_x_1173:
        /* <DEDUP_REMOVED lines=12> */
.L_x_1182:
        /* <DEDUP_REMOVED lines=17> */
.L_x_1181:
[----:B------:R-:W-:Y:S02]  /*0700*/  IMAD.MOV.U32 R13, RZ, RZ, R5 ;  /* 0x000000ffff0d7224 */ /* 0x000fe400078e0005 */
[----:B------:R-:W-:-:S03]  /*0710*/  IMAD.MOV.U32 R12, RZ, RZ, R2 ;  /* 0x000000ffff0c7224 */ /* 0x000fc600078e0002 */
.L_x_1183:
        /* <DEDUP_REMOVED lines=12> */
.L_x_1180:
        /* <DEDUP_REMOVED lines=26> */
.L_x_1189:
        /* <DEDUP_REMOVED lines=77> */
.L_x_1188:
        /* <DEDUP_REMOVED lines=43> */
.L_x_1190:
[----:B------:R-:W-:-:S13]  /*1100*/  ISETP.NE.OR P0, PT, R8, 0x100, P0 ;  /* 0x000001000800780c */ /* 0x000fda0000705670 */
[----:B------:R-:W-:Y:S05]  /*1110*/  @!P0 BRA `(.L_x_1186) ;  /* 0x0000017000008947 */ /* 0x000fea0003800000 */
.L_x_1187:
[----:B------:R-:W-:-:S04]  /*1120*/  IMAD.MOV.U32 R14, RZ, RZ, c[0x0][0x188] ;  /* 0x00006200ff0e7624 */ /* 0x000fc800078e00ff */
.L_x_1191:
        /* <DEDUP_REMOVED lines=22> */
.L_x_1186:
        /* <DEDUP_REMOVED lines=8> */
.L_x_1192:
        /* <DEDUP_REMOVED lines=9> */
.L_x_1185:
[----:B-1----:R-:W-:Y:S05]  /*13a0*/  BSYNC B0 ;  /* 0x0000000000007941 */ /* 0x002fea0003800000 */
.L_x_1184:
        /* <DEDUP_REMOVED lines=33> */
.L_x_1197:
        /* <DEDUP_REMOVED lines=80> */
.L_x_1196:
        /* <DEDUP_REMOVED lines=18> */
.L_x_1198:
        /* <DEDUP_REMOVED lines=21> */
.L_x_1195:
[----:B------:R-:W2:Y:S01]  /*1d30*/  LDS R9, [R14.X4] ;  /* 0x000000000e097984 */ /* 0x000ea20000004800 */
[----:B0-----:R-:W-:Y:S02]  /*1d40*/  IMAD.MOV.U32 R6, RZ, RZ, c[0x0][0x178] ;  /* 0x00005e00ff067624 */ /* 0x001fe400078e00ff */
[----:B------:R-:W-:-:S05]  /*1d50*/  IMAD.MOV.U32 R7, RZ, RZ, c[0x0][0x17c] ;  /* 0x00005f00ff077624 */ /* 0x000fca00078e00ff */
[----:B--2---:R0:W-:Y:S02]  /*1d60*/  STG.E [R6.64], R9 ;  /* 0x0000000906007986 */ /* 0x0041e4000c101908 */
.L_x_1194:
[----:B------:R-:W-:Y:S05]  /*1d70*/  BSYNC B0 ;  /* 0x0000000000007941 */ /* 0x000fea0003800000 */
.L_x_1193:
        /* <DEDUP_REMOVED lines=48> */
.L_x_1203:
        /* <DEDUP_REMOVED lines=19> */
.L_x_1202:
[----:B------:R-:W-:Y:S05]  /*21b0*/  BSYNC B1 ;  /* 0x0000000000017941 */ /* 0x000fea0003800000 */
.L_x_1201:
        /* <DEDUP_REMOVED lines=10> */
.L_x_1204:
        /* <DEDUP_REMOVED lines=81> */
.L_x_1200:
[----:B------:R-:W-:Y:S05]  /*2770*/  BSYNC B0 ;  /* 0x0000000000007941 */ /* 0x000fea0003800000 */
.L_x_1199:
        /* <DEDUP_REMOVED lines=49> */
.L_x_1207:
        /* <DEDUP_REMOVED lines=8> */
.L_x_1206:
[----:B------:R-:W-:Y:S05]  /*2b10*/  BSYNC B0 ;  /* 0x0000000000007941 */ /* 0x000fea0003800000 */
.L_x_1205:
[----:B------:R-:W-:Y:S05]  /*2b20*/  @P1 EXIT ;  /* 0x000000000000194d */ /* 0x000fea0003800000 */
[----:B------:R-:W-:Y:S01]  /*2b30*/  ULDC.S8 UR4, c[0x0][0x1a0] ;  /* 0x0000680000047ab9 */ /* 0x000fe20000000200 */
[----:B------:R-:W-:Y:S01]  /*2b40*/  IMAD R15, R5, c[0x0][0x188], R3 ;  /* 0x00006200050f7a24 */ /* 0x000fe200078e0203 */
[----:B------:R-:W-:-:S13]  /*2b50*/  ISETP.NE.AND P0, PT, RZ, UR4, PT ;  /* 0x00000004ff007c0c */ /* 0x000fda000bf05270 */
[----:B------:R-:W-:Y:S05]  /*2b60*/  @!P0 BRA `(.L_x_1208) ;  /* 0x0000015000008947 */ /* 0x000fea0003800000 */
.L_x_1209:
        /* <DEDUP_REMOVED lines=21> */
.L_x_1208:
        /* <DEDUP_REMOVED lines=18> */
.L_x_1172:
        /* <DEDUP_REMOVED lines=32> */
.L_x_1213:
        /* <DEDUP_REMOVED lines=13> */
.L_x_1212:
[----:B0-----:R-:W-:Y:S05]  /*30b0*/  BSYNC B0 ;  /* 0x0000000000007941 */ /* 0x001fea0003800000 */
.L_x_1211:
        /* <DEDUP_REMOVED lines=18> */
.L_x_1215:
[----:B------:R-:W-:Y:S05]  /*31e0*/  BSYNC B0 ;  /* 0x0000000000007941 */ /* 0x000fea0003800000 */
.L_x_1214:
[----:B------:R-:W-:Y:S01]  /*31f0*/  ISETP.LT.U32.AND P1, PT, R9, c[0x0][0x198], PT ;  /* 0x0000660009007a0c */ /* 0x000fe20003f21070 */
[----:B0-----:R-:W-:-:S02]  /*3200*/  IMAD.MOV.U32 R2, RZ, RZ, R6 ;  /* 0x000000ffff027224 */ /* 0x001fc400078e0006 */
[----:B------:R-:W-:Y:S01]  /*3210*/  IMAD.MOV.U32 R3, RZ, RZ, R7 ;  /* 0x000000ffff037224 */ /* 0x000fe200078e0007 */
[----:B------:R-:W-:-:S13]  /*3220*/  ISETP.LT.U32.OR.EX P0, PT, R11, R4, P0, P1 ;  /* 0x000000040b00720c */ /* 0x000fda0000701510 */
[----:B------:R-:W-:-:S05]  /*3230*/  @P0 IMAD.MOV.U32 R5, RZ, RZ, c[0x0][0x190] ;  /* 0x00006400ff050624 */ /* 0x000fca00078e00ff */
[----:B------:R0:W-:Y:S02]  /*3240*/  @P0 STG.E [R2.64], R5 ;  /* 0x0000000502000986 */ /* 0x0001e4000c101908 */
.L_x_1210:
[----:B------:R-:W-:Y:S01]  /*3250*/  WARPSYNC 0xffffffff ;  /* 0xffffffff00007948 */ /* 0x000fe20003800000 */
[----:B------:R-:W-:Y:S06]  /*3260*/  BAR.SYNC.DEFER_BLOCKING 0x0 ;  /* 0x0000000000007b1d */ /* 0x000fec0000010000 */
[----:B------:R-:W-:Y:S06]  /*3270*/  BAR.SYNC.DEFER_BLOCKING 0x0 ;  /* 0x0000000000007b1d */ /* 0x000fec0000010000 */
[----:B------:R-:W-:Y:S06]  /*3280*/  BAR.SYNC.DEFER_BLOCKING 0x0 ;  /* 0x0000000000007b1d */ /* 0x000fec0000010000 */
[----:B------:R-:W-:Y:S05]  /*3290*/  EXIT ;  /* 0x000000000000794d */ /* 0x000fea0003800000 */
.L_x_1216:
        /* <DEDUP_REMOVED lines=14> */
.L_x_1532:


//--------------------- .text._ZN4vllm3moe35count_and_sort_expert_tokens_kernelIsEEvPKT_PiS5_S5_miiib --------------------------
	.section	.text._ZN4vllm3moe35count_and_sort_expert_tokens_kernelIsEEvPKT_PiS5_S5_miiib,"ax",@progbits
	.sectioninfo	@"SHI_REGISTERS=12"
	.align	128
        .global         _ZN4vllm3moe35count_and_sort_expert_tokens_kernelIsEEvPKT_PiS5_S5_miiib
        .type           _ZN4vllm3moe35count_and_sort_expert_tokens_kernelIsEEvPKT_PiS5_S5_miiib,@function
        .size           _ZN4vllm3moe35count_and_sort_expert_tokens_kernelIsEEvPKT_PiS5_S5_miiib,(.L_x_1533 - _ZN4vllm3moe35count_and_sort_expert_tokens_kernelIsEEvPKT_PiS5_S5_miiib)
        .other          _ZN4vllm3moe35count_and_sort_expert_tokens_kernelIsEEvPKT_PiS5_S5_miiib,@"STO_CUDA_ENTRY STV_DEFAULT"
_ZN4vllm3moe35count_and_sort_expert_tokens_kernelIsEEvPKT_PiS5_S5_miiib:
.text._ZN4vllm3moe35count_and_sort_expert_tokens_kernelIsEEvPKT_PiS5_S5_miiib:
        /* <DEDUP_REMOVED lines=15> */
.L_x_1220:
        /* <DEDUP_REMOVED lines=18> */
.L_x_1219:
[----:B------:R-:W-:Y:S05]  /*0210*/  BSYNC B0 ;  /* 0x0000000000007941 */ /* 0x000fea0003800000 */
.L_x_1218:
[----:B0-----:R-:W-:-:S05]  /*0220*/  IADD3 R0, P0, R0, UR4, RZ ;  /* 0x0000000400007c10 */ /* 0x001fca000ff1e0ff */
[----:B------:R-:W-:Y:S01]  /*0230*/  IMAD.X R7, RZ, RZ, R7, P0 ;  /* 0x000000ffff077224 */ /* 0x000fe200000e0607 */
[----:B------:R-:W-:-:S04]  /*0240*/  ISETP.GE.U32.AND P0, PT, R0, c[0x0][0x180], PT ;  /* 0x0000600000007a0c */ /* 0x000fc80003f06070 */
[----:B------:R-:W-:-:S13]  /*0250*/  ISETP.GE.U32.AND.EX P0, PT, R7, c[0x0][0x184], PT, P0 ;  /* 0x0000610007007a0c */ /* 0x000fda0003f06100 */
[----:B------:R-:W-:Y:S05]  /*0260*/  @!P0 BRA `(.L_x_1220) ;  /* 0xfffffe8000008947 */ /* 0x000fea000383ffff */
[----:B------:R-:W-:Y:S05]  /*0270*/  EXIT ;  /* 0x000000000000794d */ /* 0x000fea0003800000 */
.L_x_1217:
        /* <DEDUP_REMOVED lines=8> */
[----:B------:R-:W-:Y:S02]  /*0300*/  IMAD.MOV.U32 R5, RZ, RZ, 0x4 ;  /* 0x00000004ff057424 */ /* 0x000fe400078e00ff */
[----:B------:R-:W-:Y:S02]  /*0310*/  IMAD.MOV.U32 R9, RZ, RZ, 0x1 ;  /* 0x00000001ff097424 */ /* 0x000fe400078e00ff */
[----:B------:R-:W-:-:S06]  /*0320*/  IMAD.WIDE R2, R4, R5, c[0x0][0x170] ;  /* 0x00005c0004027625 */ /* 0x000fcc00078e0205 */
[----:B------:R-:W2:Y:S02]  /*0330*/  ATOMG.E.ADD.STRONG.GPU PT, R2, [R2.64], R9 ;  /* 0x00000009020279a8 */ /* 0x000ea400081ee1c6 */
[----:B--2---:R-:W-:-:S05]  /*0340*/  IMAD.WIDE R4, R2, R5, c[0x0][0x168] ;  /* 0x00005a0002047625 */ /* 0x004fca00078e0205 */
[----:B------:R0:W-:Y:S02]  /*0350*/  STG.E [R4.64], R0 ;  /* 0x0000000004007986 */ /* 0x0001e4000c101906 */
.L_x_1222:
[----:B------:R-:W-:Y:S05]  /*0360*/  BSYNC B0 ;  /* 0x0000000000007941 */ /* 0x000fea0003800000 */
.L_x_1221:
[----:B0-----:R-:W-:-:S05]  /*0370*/  IADD3 R0, P0, R0, UR4, RZ ;  /* 0x0000000400007c10 */ /* 0x001fca000ff1e0ff */
[----:B------:R-:W-:Y:S01]  /*0380*/  IMAD.X R7, RZ, RZ, R7, P0 ;  /* 0x000000ffff077224 */ /* 0x000fe200000e0607 */
[----:B------:R-:W-:-:S04]  /*0390*/  ISETP.GE.U32.AND P0, PT, R0, c[0x0][0x180], PT ;  /* 0x0000600000007a0c */ /* 0x000fc80003f06070 */
[----:B------:R-:W-:-:S13]  /*03a0*/  ISETP.GE.U32.AND.EX P0, PT, R7, c[0x0][0x184], PT, P0 ;  /* 0x0000610007007a0c */ /* 0x000fda0003f06100 */
[----:B------:R-:W-:Y:S05]  /*03b0*/  @!P0 BRA `(.L_x_1217) ;  /* 0xfffffec000008947 */ /* 0x000fea000383ffff */
[----:B------:R-:W-:Y:S05]  /*03c0*/  EXIT ;  /* 0x000000000000794d */ /* 0x000fea0003800000 */
.L_x_1223:
        /* <DEDUP_REMOVED lines=11> */
.L_x_1533:


//--------------------- .text._ZN4vllm3moe27moe_align_block_size_kernelIsEEvPKT_PiS5_S5_S5_iiiimS5_iib --------------------------
	.section	.text._ZN4vllm3moe27moe_align_block_size_kernelIsEEvPKT_PiS5_S5_S5_iiiimS5_iib,"ax",@progbits
	.sectioninfo	@"SHI_REGISTERS=32"
	.align	128
        .global         _ZN4vllm3moe27moe_align_block_size_kernelIsEEvPKT_PiS5_S5_S5_iiiimS5_iib
        .type           _ZN4vllm3moe27moe_align_block_size_kernelIsEEvPKT_PiS5_S5_S5_iiiimS5_iib,@function
        .size           _ZN4vllm3moe27moe_align_block_size_kernelIsEEvPKT_PiS5_S5_S5_iiiimS5_iib,(.L_x_1490 - _ZN4vllm3moe27moe_align_block_size_kernelIsEEvPKT_PiS5_S5_S5_iiiimS5_iib)
        .other          _ZN4vllm3moe27moe_align_block_size_kernelIsEEvPKT_PiS5_S5_S5_iiiimS5_iib,@"STO_CUDA_ENTRY STV_DEFAULT"
_ZN4vllm3moe27moe_align_block_size_kernelIsEEvPKT_PiS5_S5_S5_iiiimS5_iib:
.text._ZN4vllm3moe27moe_align_block_size_kernelIsEEvPKT_PiS5_S5_S5_iiiimS5_iib:
        /* <DEDUP_REMOVED lines=14> */
.L_x_1225:
        /* <DEDUP_REMOVED lines=9> */
.L_x_1224:
[----:B-1----:R-:W-:Y:S01]  /*0170*/  IMAD.MOV.U32 R2, RZ, RZ, c[0x0][0x190] ;  /* 0x00006400ff027624 */ /* 0x002fe200078e00ff */
[----:B------:R-:W-:-:S04]  /*0180*/  SHF.R.U32.HI R3, RZ, 0x5, R0 ;  /* 0x00000005ff037819 */ /* 0x000fc80000011600 */
[----:B------:R-:W-:-:S13]  /*0190*/  ISETP.GE.AND P0, PT, R2, 0x1, PT ;  /* 0x000000010200780c */ /* 0x000fda0003f06270 */
[----:B------:R-:W-:Y:S05]  /*01a0*/  @!P0 BRA `(.L_x_1226) ;  /* 0x0000023000008947 */ /* 0x000fea0003800000 */
[C---:B------:R-:W-:Y:S02]  /*01b0*/  IADD3 R4, R2.reuse, -0x1, RZ ;  /* 0xffffffff02047810 */ /* 0x040fe40007ffe0ff */
[----:B------:R-:W-:Y:S02]  /*01c0*/  LOP3.LUT R2, R2, 0x3, RZ, 0xc0, !PT ;  /* 0x0000000302027812 */ /* 0x000fe400078ec0ff */
[----:B------:R-:W-:Y:S01]  /*01d0*/  ISETP.GE.U32.AND P0, PT, R4, 0x3, PT ;  /* 0x000000030400780c */ /* 0x000fe20003f06070 */
[----:B------:R-:W-:Y:S01]  /*01e0*/  IMAD.MOV.U32 R4, RZ, RZ, RZ ;  /* 0x000000ffff047224 */ /* 0x000fe200078e00ff */
[----:B------:R-:W-:-:S11]  /*01f0*/  ISETP.NE.AND P4, PT, R2, RZ, PT ;  /* 0x000000ff0200720c */ /* 0x000fd60003f85270 */
[----:B------:R-:W-:Y:S05]  /*0200*/  @!P0 BRA `(.L_x_1227) ;  /* 0x0000013000008947 */ /* 0x000fea0003800000 */
[----:B------:R-:W-:Y:S01]  /*0210*/  IADD3 R5, -R2, c[0x0][0x190], RZ ;  /* 0x0000640002057a10 */ /* 0x000fe20007ffe1ff */
[----:B------:R-:W-:-:S04]  /*0220*/  IMAD.MOV.U32 R4, RZ, RZ, RZ ;  /* 0x000000ffff047224 */ /* 0x000fc800078e00ff */
.L_x_1228:
        /* <DEDUP_REMOVED lines=17> */
.L_x_1227:
[----:B------:R-:W-:Y:S05]  /*0340*/  @!P4 BRA `(.L_x_1226) ;  /* 0x000000900000c947 */ /* 0x000fea0003800000 */
[----:B------:R-:W-:-:S05]  /*0350*/  IMAD R4, R3, c[0x0][0x190], R4 ;  /* 0x0000640003047a24 */ /* 0x000fca00078e0204 */
[----:B------:R-:W-:Y:S02]  /*0360*/  LEA R5, R4, 0x10a0, 0x2 ;  /* 0x000010a004057811 */ /* 0x000fe400078e10ff */
.L_x_1229:
[----:B------:R-:W-:Y:S02]  /*0370*/  ISETP.GE.AND P0, PT, R4, c[0x0][0x18c], PT ;  /* 0x0000630004007a0c */ /* 0x000fe40003f06270 */
[----:B------:R-:W-:Y:S02]  /*0380*/  IADD3 R2, R2, -0x1, RZ ;  /* 0xffffffff02027810 */ /* 0x000fe40007ffe0ff */
[----:B------:R-:W-:-:S09]  /*0390*/  IADD3 R4, R4, 0x1, RZ ;  /* 0x0000000104047810 */ /* 0x000fd20007ffe0ff */
[----:B------:R0:W-:Y:S01]  /*03a0*/  @!P0 STS [R5], RZ ;  /* 0x000000ff05008388 */ /* 0x0001e20000000800 */
[----:B------:R-:W-:Y:S02]  /*03b0*/  ISETP.NE.AND P0, PT, R2, RZ, PT ;  /* 0x000000ff0200720c */ /* 0x000fe40003f05270 */
[----:B0-----:R-:W-:-:S11]  /*03c0*/  IADD3 R5, R5, 0x4, RZ ;  /* 0x0000000405057810 */ /* 0x001fd60007ffe0ff */
[----:B------:R-:W-:Y:S05]  /*03d0*/  @P0 BRA `(.L_x_1229) ;  /* 0xffffff9000000947 */ /* 0x000fea000383ffff */
.L_x_1226:
        /* <DEDUP_REMOVED lines=9> */
.L_x_1234:
        /* <DEDUP_REMOVED lines=17> */
[----:B------:R0:W-:Y:S02]  /*0580*/  ATOMS.POPC.INC.32 RZ, [R4.X4+URZ+0x10a0] ;  /* 0x0010a00004ff7f8c */ /* 0x0001e4000d00403f */
.L_x_1233:
[----:B------:R-:W-:Y:S05]  /*0590*/  BSYNC B0 ;  /* 0x0000000000007941 */ /* 0x000fea0003800000 */
.L_x_1232:
[----:B------:R-:W-:Y:S05]  /*05a0*/  @!P0 BRA `(.L_x_1234) ;  /* 0xfffffec000008947 */ /* 0x000fea000383ffff */
[----:B------:R-:W-:Y:S05]  /*05b0*/  BRA `(.L_x_1230) ;  /* 0x0000011000007947 */ /* 0x000fea0003800000 */
.L_x_1231:
[----:B------:R-:W-:Y:S02]  /*05c0*/  IMAD.MOV.U32 R2, RZ, RZ, R0 ;  /* 0x000000ffff027224 */ /* 0x000fe400078e0000 */
[----:B------:R-:W-:-:S03]  /*05d0*/  IMAD.MOV.U32 R7, RZ, RZ, RZ ;  /* 0x000000ffff077224 */ /* 0x000fc600078e00ff */
.L_x_1237:
        /* <DEDUP_REMOVED lines=13> */
.L_x_1236:
[----:B------:R-:W-:Y:S05]  /*06b0*/  BSYNC B0 ;  /* 0x0000000000007941 */ /* 0x000fea0003800000 */
.L_x_1235:
[----:B------:R-:W-:Y:S05]  /*06c0*/  @!P0 BRA `(.L_x_1237) ;  /* 0xffffff1000008947 */ /* 0x000fea000383ffff */
.L_x_1230:
[----:B------:R-:W-:Y:S02]  /*06d0*/  WARPSYNC 0xffffffff ;  /* 0xffffffff00007948 */ /* 0x000fe40003800000 */
[----:B------:R-:W-:Y:S01]  /*06e0*/  BAR.SYNC.DEFER_BLOCKING 0x0 ;  /* 0x0000000000007b1d */ /* 0x000fe20000010000 */
[----:B------:R-:W-:Y:S01]  /*06f0*/  ISETP.GE.AND P0, PT, R0, c[0x0][0x188], PT ;  /* 0x0000620000007a0c */ /* 0x000fe20003f06270 */
[----:B0-----:R-:W-:Y:S02]  /*0700*/  IMAD.MOV.U32 R4, RZ, RZ, c[0x0][0x194] ;  /* 0x00006500ff047624 */ /* 0x001fe400078e00ff */
[----:B------:R-:W-:Y:S02]  /*0710*/  IMAD.IADD R2, R3, 0x1, R0 ;  /* 0x0000000103027824 */ /* 0x000fe400078e0200 */
        /* <DEDUP_REMOVED lines=28> */
.L_x_1239:
[----:B------:R-:W-:Y:S05]  /*08e0*/  BSYNC B0 ;  /* 0x0000000000007941 */ /* 0x000fea0003800000 */
.L_x_1238:
        /* <DEDUP_REMOVED lines=56> */
.L_x_1251:
        /* <DEDUP_REMOVED lines=11> */
.L_x_1252:
        /* <DEDUP_REMOVED lines=96> */
.L_x_1241:
[----:B0-----:R-:W-:Y:S05]  /*1320*/  BSYNC B0 ;  /* 0x0000000000007941 */ /* 0x001fea0003800000 */
.L_x_1240:
        /* <DEDUP_REMOVED lines=61> */
.L_x_1248:
        /* <DEDUP_REMOVED lines=19> */
.L_x_1247:
[----:B------:R-:W-:Y:S05]  /*1830*/  BSYNC B1 ;  /* 0x0000000000017941 */ /* 0x000fea0003800000 */
.L_x_1246:
        /* <DEDUP_REMOVED lines=10> */
.L_x_1249:
        /* <DEDUP_REMOVED lines=79> */
.L_x_1245:
[----:B------:R-:W-:Y:S05]  /*1dd0*/  BSYNC B0 ;  /* 0x0000000000007941 */ /* 0x000fea0003800000 */
.L_x_1244:
        /* <DEDUP_REMOVED lines=51> */
.L_x_1250:
        /* <DEDUP_REMOVED lines=9> */
.L_x_1242:
[----:B------:R-:W-:Y:S01]  /*21a0*/  IMAD.MOV.U32 R8, RZ, RZ, R23 ;  /* 0x000000ffff087224 */ /* 0x000fe200078e0017 */
[----:B------:R-:W-:Y:S01]  /*21b0*/  MOV R6, 0x2200 ;  /* 0x0000220000067802 */ /* 0x000fe20000000f00 */
[----:B------:R-:W-:Y:S02]  /*21c0*/  IMAD.MOV.U32 R5, RZ, RZ, 0x1 ;  /* 0x00000001ff057424 */ /* 0x000fe400078e00ff */
[----:B------:R-:W-:Y:S02]  /*21d0*/  IMAD.MOV.U32 R11, RZ, RZ, RZ ;  /* 0x000000ffff0b7224 */ /* 0x000fe400078e00ff */
[----:B------:R-:W-:Y:S02]  /*21e0*/  IMAD.MOV.U32 R12, RZ, RZ, -0x1 ;  /* 0xffffffffff0c7424 */ /* 0x000fe400078e00ff */
[----:B------:R-:W-:Y:S05]  /*21f0*/  CALL.REL.NOINC `($__internal_26_$__cuda_sm70_shflsync_up_p) ;  /* 0x0000023000007944 */ /* 0x000fea0003c00000 */
[----:B------:R-:W-:Y:S01]  /*2200*/  ISETP.EQ.U32.AND P0, PT, R9, 0x1, PT ;  /* 0x000000010900780c */ /* 0x000fe20003f02070 */
[----:B------:R-:W-:Y:S08]  /*2210*/  BRA `(.L_x_1251) ;  /* 0xffffea5000007947 */ /* 0x000ff0000383ffff */
.L_x_1243:
[----:B------:R-:W-:Y:S01]  /*2220*/  IMAD.MOV.U32 R8, RZ, RZ, R10 ;  /* 0x000000ffff087224 */ /* 0x000fe200078e000a */
[----:B------:R-:W-:Y:S01]  /*2230*/  MOV R6, 0x2280 ;  /* 0x0000228000067802 */ /* 0x000fe20000000f00 */
[----:B------:R-:W-:Y:S02]  /*2240*/  IMAD.MOV.U32 R5, RZ, RZ, 0x2 ;  /* 0x00000002ff057424 */ /* 0x000fe400078e00ff */
[----:B------:R-:W-:-:S02]  /*2250*/  IMAD.MOV.U32 R11, RZ, RZ, RZ ;  /* 0x000000ffff0b7224 */ /* 0x000fc400078e00ff */
[----:B------:R-:W-:Y:S02]  /*2260*/  IMAD.MOV.U32 R12, RZ, RZ, -0x1 ;  /* 0xffffffffff0c7424 */ /* 0x000fe400078e00ff */
[----:B0-----:R-:W-:Y:S05]  /*2270*/  CALL.REL.NOINC `($__internal_26_$__cuda_sm70_shflsync_up_p) ;  /* 0x000001b000007944 */ /* 0x001fea0003c00000 */
[----:B------:R-:W-:Y:S01]  /*2280*/  IMAD.IADD R6, R10, 0x1, R5 ;  /* 0x000000010a067824 */ /* 0x000fe200078e0205 */
[----:B------:R-:W-:Y:S01]  /*2290*/  ISETP.NE.U32.AND P0, PT, R9, 0x1, PT ;  /* 0x000000010900780c */ /* 0x000fe20003f05070 */
[----:B------:R-:W-:Y:S02]  /*22a0*/  IMAD.MOV.U32 R11, RZ, RZ, RZ ;  /* 0x000000ffff0b7224 */ /* 0x000fe400078e00ff */
[----:B------:R-:W-:Y:S01]  /*22b0*/  IMAD.MOV.U32 R12, RZ, RZ, -0x1 ;  /* 0xffffffffff0c7424 */ /* 0x000fe200078e00ff */
[----:B------:R-:W-:Y:S01]  /*22c0*/  SEL R8, R6, R5, !P0 ;  /* 0x0000000506087207 */ /* 0x000fe20004000000 */
[----:B------:R-:W-:Y:S01]  /*22d0*/  IMAD.MOV.U32 R5, RZ, RZ, 0x4 ;  /* 0x00000004ff057424 */ /* 0x000fe200078e00ff */
[----:B------:R-:W-:Y:S02]  /*22e0*/  MOV R6, 0x2300 ;  /* 0x0000230000067802 */ /* 0x000fe40000000f00 */
[----:B------:R-:W-:Y:S05]  /*22f0*/  CALL.REL.NOINC `($__internal_26_$__cuda_sm70_shflsync_up_p) ;  /* 0x0000013000007944 */ /* 0x000fea0003c00000 */
[----:B------:R-:W-:Y:S01]  /*2300*/  IMAD.IADD R6, R8, 0x1, R5 ;  /* 0x0000000108067824 */ /* 0x000fe200078e0205 */
[----:B------:R-:W-:Y:S01]  /*2310*/  ISETP.NE.U32.AND P0, PT, R9, 0x1, PT ;  /* 0x000000010900780c */ /* 0x000fe20003f05070 */
[----:B------:R-:W-:Y:S02]  /*2320*/  IMAD.MOV.U32 R11, RZ, RZ, RZ ;  /* 0x000000ffff0b7224 */ /* 0x000fe400078e00ff */
[----:B------:R-:W-:Y:S01]  /*2330*/  IMAD.MOV.U32 R12, RZ, RZ, -0x1 ;  /* 0xffffffffff0c7424 */ /* 0x000fe200078e00ff */
[----:B------:R-:W-:Y:S01]  /*2340*/  SEL R8, R6, R5, !P0 ;  /* 0x0000000506087207 */ /* 0x000fe20004000000 */
[----:B------:R-:W-:Y:S01]  /*2350*/  IMAD.MOV.U32 R5, RZ, RZ, 0x8 ;  /* 0x00000008ff057424 */ /* 0x000fe200078e00ff */
[----:B------:R-:W-:-:S02]  /*2360*/  MOV R6, 0x2380 ;  /* 0x0000238000067802 */ /* 0x000fc40000000f00 */
[----:B------:R-:W-:Y:S05]  /*2370*/  CALL.REL.NOINC `($__internal_26_$__cuda_sm70_shflsync_up_p) ;  /* 0x000000b000007944 */ /* 0x000fea0003c00000 */
[----:B------:R-:W-:Y:S01]  /*2380*/  IMAD.IADD R8, R8, 0x1, R5 ;  /* 0x0000000108087824 */ /* 0x000fe200078e0205 */
[----:B------:R-:W-:Y:S01]  /*2390*/  ISETP.NE.U32.AND P0, PT, R9, 0x1, PT ;  /* 0x000000010900780c */ /* 0x000fe20003f05070 */
[----:B------:R-:W-:Y:S01]  /*23a0*/  IMAD.MOV.U32 R11, RZ, RZ, RZ ;  /* 0x000000ffff0b7224 */ /* 0x000fe200078e00ff */
[----:B------:R-:W-:Y:S01]  /*23b0*/  MOV R6, 0x2400 ;  /* 0x0000240000067802 */ /* 0x000fe20000000f00 */
[----:B------:R-:W-:Y:S01]  /*23c0*/  IMAD.MOV.U32 R12, RZ, RZ, -0x1 ;  /* 0xffffffffff0c7424 */ /* 0x000fe200078e00ff */
[----:B------:R-:W-:Y:S01]  /*23d0*/  SEL R8, R8, R5, !P0 ;  /* 0x0000000508087207 */ /* 0x000fe20004000000 */
[----:B------:R-:W-:-:S03]  /*23e0*/  IMAD.MOV.U32 R5, RZ, RZ, 0x10 ;  /* 0x00000010ff057424 */ /* 0x000fc600078e00ff */
[----:B------:R-:W-:Y:S05]  /*23f0*/  CALL.REL.NOINC `($__internal_26_$__cuda_sm70_shflsync_up_p) ;  /* 0x0000003000007944 */ /* 0x000fea0003c00000 */
[----:B------:R-:W-:Y:S01]  /*2400*/  ISETP.EQ.U32.AND P0, PT, R9, 0x1, PT ;  /* 0x000000010900780c */ /* 0x000fe20003f02070 */
[----:B------:R-:W-:Y:S01]  /*2410*/  IMAD.MOV.U32 R9, RZ, RZ, R5 ;  /* 0x000000ffff097224 */ /* 0x000fe200078e0005 */
[----:B------:R-:W-:Y:S10]  /*2420*/  BRA `(.L_x_1252) ;  /* 0xffffe8f000007947 */ /* 0x000ff4000383ffff */
        .weak           $__internal_26_$__cuda_sm70_shflsync_up_p
        .type           $__internal_26_$__cuda_sm70_shflsync_up_p,@function
        .size           $__internal_26_$__cuda_sm70_shflsync_up_p,(.L_x_1490 - $__internal_26_$__cuda_sm70_shflsync_up_p)
$__internal_26_$__cuda_sm70_shflsync_up_p:
[----:B------:R-:W-:Y:S04]  /*2430*/  WARPSYNC R12 ;  /* 0x0000000c00007348 */ /* 0x000fe80003800000 */
[----:B------:R-:W0:Y:S01]  /*2440*/  SHFL.UP P0, R5, R8, R5, R11 ;  /* 0x0400000508057389 */ /* 0x000e22000000000b */
[----:B------:R-:W-:Y:S01]  /*2450*/  IMAD.MOV.U32 R7, RZ, RZ, 0x0 ;  /* 0x00000000ff077424 */ /* 0x000fe200078e00ff */
[----:B0-----:R-:W-:-:S03]  /*2460*/  SEL R9, RZ, 0x1, !P0 ;  /* 0x00000001ff097807 */ /* 0x001fc60004000000 */
[----:B------:R-:W-:Y:S05]  /*2470*/  RET.REL.NODEC R6 `(_ZN4vllm3moe27moe_align_block_size_kernelIsEEvPKT_PiS5_S5_S5_iiiimS5_iib) ;  /* 0xffffdb8006007950 */ /* 0x000fea0003c3ffff */
.L_x_1253:
        /* <DEDUP_REMOVED lines=16> */
.L_x_1490:


//--------------------- .text._ZN4vllm3moe46moe_align_block_size_small_batch_expert_kernelIsLi256EEEvPKT_PiS5_S5_S5_iimiib --------------------------
	.section	.text._ZN4vllm3moe46moe_align_block_size_small_batch_expert_kernelIsLi256EEEvPKT_PiS5_S5_S5_iimiib,"ax",@progbits
	.sectioninfo	@"SHI_REGISTERS=31"
	.align	128
        .global         _ZN4vllm3moe46moe_align_block_size_small_batch_expert_kernelIsLi256EEEvPKT_PiS5_S5_S5_iimiib
        .type           _ZN4vllm3moe46moe_align_block_size_small_batch_expert_kernelIsLi256EEEvPKT_PiS5_S5_S5_iimiib,@function
        .size           _ZN4vllm3moe46moe_align_block_size_small_batch_expert_kernelIsLi256EEEvPKT_PiS5_S5_S5_iimiib,(.L_x_1535 - _ZN4vllm3moe46moe_align_block_size_small_batch_expert_kernelIsLi256EEEvPKT_PiS5_S5_S5_iimiib)
        .other          _ZN4vllm3moe46moe_align_block_size_small_batch_expert_kernelIsLi256EEEvPKT_PiS5_S5_S5_iimiib,@"STO_CUDA_ENTRY STV_DEFAULT"
_ZN4vllm3moe46moe_align_block_size_small_batch_expert_kernelIsLi256EEEvPKT_PiS5_S5_S5_iimiib:
.text._ZN4vllm3moe46moe_align_block_size_small_batch_expert_kernelIsLi256EEEvPKT_PiS5_S5_S5_iimiib:
        /* <DEDUP_REMOVED lines=28> */
.L_x_1259:
        /* <DEDUP_REMOVED lines=21> */
.L_x_1258:
        /* <DEDUP_REMOVED lines=14> */
.L_x_1260:
[----:B------:R-:W-:-:S13]  /*03f0*/  ISETP.NE.OR P0, PT, R6, RZ, P0 ;  /* 0x000000ff0600720c */ /* 0x000fda0000705670 */
[----:B------:R-:W-:Y:S05]  /*0400*/  @!P0 BRA `(.L_x_1256) ;  /* 0x0000009000008947 */ /* 0x000fea0003800000 */
.L_x_1257:
        /* <DEDUP_REMOVED lines=9> */
.L_x_1256:
[----:B------:R-:W-:-:S13]  /*04a0*/  ISETP.NE.AND P0, PT, R4, RZ, PT ;  /* 0x000000ff0400720c */ /* 0x000fda0003f05270 */
[----:B------:R-:W-:Y:S05]  /*04b0*/  @!P0 BRA `(.L_x_1255) ;  /* 0x0000007000008947 */ /* 0x000fea0003800000 */
[----:B------:R-:W-:-:S05]  /*04c0*/  IADD3 R6, R9, UR4, RZ ;  /* 0x0000000409067c10 */ /* 0x000fca000fffe0ff */
[----:B------:R-:W-:-:S04]  /*04d0*/  IMAD.SHL.U32 R6, R6, 0x4, RZ ;  /* 0x0000000406067824 */ /* 0x000fc800078e00ff */
.L_x_1261:
[----:B------:R-:W-:Y:S01]  /*04e0*/  IADD3 R4, R4, -0x1, RZ ;  /* 0xffffffff04047810 */ /* 0x000fe20007ffe0ff */
[----:B------:R0:W-:Y:S03]  /*04f0*/  STS [R6], RZ ;  /* 0x000000ff06007388 */ /* 0x0001e60000000800 */
[----:B------:R-:W-:Y:S02]  /*0500*/  ISETP.NE.AND P0, PT, R4, RZ, PT ;  /* 0x000000ff0400720c */ /* 0x000fe40003f05270 */
[----:B0-----:R-:W-:-:S11]  /*0510*/  IADD3 R6, R6, 0x4, RZ ;  /* 0x0000000406067810 */ /* 0x001fd60007ffe0ff */
[----:B------:R-:W-:Y:S05]  /*0520*/  @P0 BRA `(.L_x_1261) ;  /* 0xffffffb000000947 */ /* 0x000fea000383ffff */
.L_x_1255:
        /* <DEDUP_REMOVED lines=12> */
.L_x_1264:
[----:B------:R-:W-:-:S04]  /*05f0*/  LEA R10, P0, R15, c[0x0][0x160], 0x1 ;  /* 0x000058000f0a7a11 */ /* 0x000fc800078008ff */
[----:B------:R-:W-:-:S05]  /*0600*/  LEA.HI.X R11, R15, c[0x0][0x164], R14, 0x1, P0 ;  /* 0x000059000f0b7a11 */ /* 0x000fca00000f0c0e */
[----:B------:R-:W2:Y:S01]  /*0610*/  LDG.E.U16.CONSTANT R10, [R10.64] ;  /* 0x000000080a0a7981 */ /* 0x000ea2000c1e9500 */
[----:B------:R-:W-:Y:S01]  /*0620*/  IMAD.MOV.U32 R9, RZ, RZ, 0x4 ;  /* 0x00000004ff097424 */ /* 0x000fe200078e00ff */
[----:B--2---:R-:W-:-:S05]  /*0630*/  PRMT R8, R10, 0x9910, RZ ;  /* 0x000099100a087816 */ /* 0x004fca00000000ff */
[----:B------:R-:W-:-:S06]  /*0640*/  IMAD.WIDE R8, R8, R9, c[0x0][0x180] ;  /* 0x0000600008087625 */ /* 0x000fcc00078e0209 */
        /* <DEDUP_REMOVED lines=12> */
.L_x_1263:
[----:B------:R-:W-:Y:S02]  /*0710*/  IMAD.MOV.U32 R13, RZ, RZ, R5 ;  /* 0x000000ffff0d7224 */ /* 0x000fe400078e0005 */
[----:B------:R-:W-:-:S03]  /*0720*/  IMAD.MOV.U32 R12, RZ, RZ, R2 ;  /* 0x000000ffff0c7224 */ /* 0x000fc600078e0002 */
.L_x_1265:
        /* <DEDUP_REMOVED lines=13> */
.L_x_1262:
        /* <DEDUP_REMOVED lines=10> */
[----:B-1----:R-:W-:Y:S02]  /*08a0*/  IMAD.MOV.U32 R6, RZ, RZ, c[0x0][0x0] ;  /* 0x00000000ff067624 */ /* 0x002fe400078e00ff */
        /* <DEDUP_REMOVED lines=10> */
[----:B0-----:R-:W-:Y:S02]  /*0950*/  IADD3 R10, R8, -0x100, RZ ;  /* 0xffffff00080a7810 */ /* 0x001fe40007ffe0ff */
[----:B------:R-:W-:Y:S02]  /*0960*/  PLOP3.LUT P0, PT, PT, PT, PT, 0x80, 0x0 ;  /* 0x000000000000781c */ /* 0x000fe40003f0f070 */
[----:B------:R-:W-:-:S13]  /*0970*/  ISETP.GT.AND P4, PT, R10, 0xc, PT ;  /* 0x0000000c0a00780c */ /* 0x000fda0003f84270 */
[----:B------:R-:W-:Y:S05]  /*0980*/  @!P4 BRA `(.L_x_1270) ;  /* 0x000004e00000c947 */ /* 0x000fea0003800000 */
[----:B------:R-:W-:Y:S02]  /*0990*/  PLOP3.LUT P0, PT, PT, PT, PT, 0x8, 0x0 ;  /* 0x000000000000781c */ /* 0x000fe40003f0e170 */
.L_x_1271:
        /* <DEDUP_REMOVED lines=77> */
.L_x_1270:
        /* <DEDUP_REMOVED lines=43> */
.L_x_1272:
[----:B------:R-:W-:-:S13]  /*1120*/  ISETP.NE.OR P0, PT, R8, 0x100, P0 ;  /* 0x000001000800780c */ /* 0x000fda0000705670 */
[----:B------:R-:W-:Y:S05]  /*1130*/  @!P0 BRA `(.L_x_1268) ;  /* 0x0000017000008947 */ /* 0x000fea0003800000 */
.L_x_1269:
[----:B------:R-:W-:-:S04]  /*1140*/  IMAD.MOV.U32 R14, RZ, RZ, c[0x0][0x188] ;  /* 0x00006200ff0e7624 */ /* 0x000fc800078e00ff */
.L_x_1273:
[----:B------:R-:W-:Y:S01]  /*1150*/  IMAD R15, R14, 0x4, R9 ;  /* 0x000000040e0f7824 */ /* 0x000fe200078e0209 */
[----:B0-----:R0:W-:Y:S01]  /*1160*/  LDS R11, [R9] ;  /* 0x00000000090b7984 */ /* 0x0011e20000000800 */
[----:B------:R-:W-:Y:S02]  /*1170*/  IADD3 R8, R8, -0x4, RZ ;  /* 0xfffffffc08087810 */ /* 0x000fe40007ffe0ff */
[----:B------:R-:W-:Y:S01]  /*1180*/  IMAD R16, R14, 0x4, R15 ;  /* 0x000000040e107824 */ /* 0x000fe200078e020f */
[----:B------:R-:W1:Y:S01]  /*1190*/  LDS R10, [R15] ;  /* 0x000000000f0a7984 */ /* 0x000e620000000800 */
[----:B------:R-:W-:Y:S02]  /*11a0*/  ISETP.NE.AND P0, PT, R8, 0x100, PT ;  /* 0x000001000800780c */ /* 0x000fe40003f05270 */
[C---:B------:R-:W-:Y:S01]  /*11b0*/  IMAD R17, R14.reuse, 0x4, R16 ;  /* 0x000000040e117824 */ /* 0x040fe200078e0210 */
[----:B------:R-:W-:Y:S01]  /*11c0*/  IADD3 R7, R7, 0x4, RZ ;  /* 0x0000000407077810 */ /* 0x000fe20007ffe0ff */
[----:B0-----:R-:W-:-:S02]  /*11d0*/  IMAD R9, R14, 0x10, R9 ;  /* 0x000000100e097824 */ /* 0x001fc400078e0209 */
[----:B------:R-:W-:Y:S02]  /*11e0*/  IMAD R18, R14, 0x4, R17 ;  /* 0x000000040e127824 */ /* 0x000fe400078e0211 */
[----:B-1----:R-:W-:-:S05]  /*11f0*/  IMAD.IADD R10, R10, 0x1, R11 ;  /* 0x000000010a0a7824 */ /* 0x002fca00078e020b */
        /* <DEDUP_REMOVED lines=11> */
.L_x_1268:
[----:B------:R-:W-:-:S13]  /*12b0*/  ISETP.NE.AND P0, PT, R6, RZ, PT ;  /* 0x000000ff0600720c */ /* 0x000fda0003f05270 */
[----:B------:R-:W-:Y:S05]  /*12c0*/  @!P0 BRA `(.L_x_1267) ;  /* 0x000000f000008947 */ /* 0x000fea0003800000 */
[C---:B------:R-:W-:Y:S01]  /*12d0*/  IADD3 R9, R7.reuse, 0x1, RZ ;  /* 0x0000000107097810 */ /* 0x040fe20007ffe0ff */
[--C-:B------:R-:W-:Y:S02]  /*12e0*/  IMAD R7, R7, c[0x0][0x188], R0.reuse ;  /* 0x0000620007077a24 */ /* 0x100fe400078e0200 */
[----:B0-----:R-:W-:Y:S02]  /*12f0*/  IMAD.MOV.U32 R10, RZ, RZ, c[0x0][0x188] ;  /* 0x00006200ff0a7624 */ /* 0x001fe400078e00ff */
[----:B------:R-:W-:Y:S01]  /*1300*/  IMAD R9, R9, c[0x0][0x188], R0 ;  /* 0x0000620009097a24 */ /* 0x000fe200078e0200 */
[----:B------:R-:W-:-:S04]  /*1310*/  LEA R7, R7, 0xfffffc04, 0x2 ;  /* 0xfffffc0407077811 */ /* 0x000fc800078e10ff */
[----:B------:R-:W-:-:S05]  /*1320*/  LEA R9, R9, 0xfffffc04, 0x2 ;  /* 0xfffffc0409097811 */ /* 0x000fca00078e10ff */
.L_x_1274:
        /* <DEDUP_REMOVED lines=9> */
.L_x_1267:
[----:B-1----:R-:W-:Y:S05]  /*13c0*/  BSYNC B0 ;  /* 0x0000000000007941 */ /* 0x002fea0003800000 */
.L_x_1266:
        /* <DEDUP_REMOVED lines=11> */
[----:B------:R-:W-:Y:S02]  /*1480*/  LOP3.LUT R6, R14, 0x3, RZ, 0xc0, !PT ;  /* 0x000000030e067812 */ /* 0x000fe400078ec0ff */
[----:B------:R-:W-:Y:S02]  /*1490*/  ISETP.GE.U32.AND P3, PT, R7, 0x3, PT ;  /* 0x000000030700780c */ /* 0x000fe40003f66070 */
[----:B------:R-:W-:-:S11]  /*14a0*/  ISETP.NE.AND P0, PT, R6, RZ, PT ;  /* 0x000000ff0600720c */ /* 0x000fd60003f05270 */
[----:B------:R-:W-:Y:S05]  /*14b0*/  @!P3 BRA `(.L_x_1278) ;  /* 0x000006200000b947 */ /* 0x000fea0003800000 */
[----:B------:R-:W-:Y:S01]  /*14c0*/  IABS R8, c[0x0][0x18c] ;  /* 0x0000630000087a13 */ /* 0x000fe20000000000 */
[----:B------:R-:W-:Y:S01]  /*14d0*/  ULDC UR4, c[0x0][0x0] ;  /* 0x0000000000047ab9 */ /* 0x000fe20000000800 */
[----:B0-----:R-:W-:Y:S01]  /*14e0*/  IMAD.MOV.U32 R16, RZ, RZ, RZ ;  /* 0x000000ffff107224 */ /* 0x001fe200078e00ff */
        /* <DEDUP_REMOVED lines=15> */
.L_x_1279:
        /* <DEDUP_REMOVED lines=80> */
.L_x_1278:
[----:B------:R-:W-:Y:S05]  /*1ae0*/  @!P0 BRA `(.L_x_1277) ;  /* 0x0000026000008947 */ /* 0x000fea0003800000 */
[----:B------:R-:W-:Y:S01]  /*1af0*/  IABS R7, c[0x0][0x18c] ;  /* 0x0000630000077a13 */ /* 0x000fe20000000000 */
[----:B------:R-:W-:Y:S01]  /*1b00*/  ULDC UR4, c[0x0][0x0] ;  /* 0x0000000000047ab9 */ /* 0x000fe20000000800 */
[----:B------:R-:W-:Y:S01]  /*1b10*/  ISETP.NE.AND P4, PT, RZ, c[0x0][0x18c], PT ;  /* 0x00006300ff007a0c */ /* 0x000fe20003f85270 */
[----:B------:R-:W-:Y:S01]  /*1b20*/  UIADD3 UR4, UR4, -0xff, URZ ;  /* 0xffffff0104047890 */ /* 0x000fe2000fffe03f */
[----:B0-----:R-:W0:Y:S01]  /*1b30*/  I2F.RP R10, R7 ;  /* 0x00000007000a7306 */ /* 0x001e220000209400 */
[----:B------:R-:W-:Y:S01]  /*1b40*/  IABS R13, c[0x0][0x18c] ;  /* 0x00006300000d7a13 */ /* 0x000fe20000000000 */
[----:B------:R-:W-:Y:S02]  /*1b50*/  ULDC UR6, c[0x0][0x188] ;  /* 0x0000620000067ab9 */ /* 0x000fe40000000800 */
[----:B------:R-:W-:Y:S02]  /*1b60*/  USHF.L.U32 UR5, UR5, 0x2, URZ ;  /* 0x0000000205057899 */ /* 0x000fe4000800063f */
[----:B------:R-:W-:-:S02]  /*1b70*/  UIMAD UR4, UR4, UR6, URZ ;  /* 0x00000006040472a4 */ /* 0x000fc4000f8e023f */
[----:B0-----:R-:W0:Y:S02]  /*1b80*/  MUFU.RCP R10, R10 ;  /* 0x0000000a000a7308 */ /* 0x001e240000001000 */
[----:B0-----:R-:W-:-:S06]  /*1b90*/  IADD3 R8, R10, 0xffffffe, RZ ;  /* 0x0ffffffe0a087810 */ /* 0x001fcc0007ffe0ff */
[----:B------:R0:W1:Y:S02]  /*1ba0*/  F2I.FTZ.U32.TRUNC.NTZ R9, R8 ;  /* 0x0000000800097305 */ /* 0x000064000021f000 */
[----:B0-----:R-:W-:Y:S02]  /*1bb0*/  IMAD.MOV.U32 R8, RZ, RZ, RZ ;  /* 0x000000ffff087224 */ /* 0x001fe400078e00ff */
[----:B-1----:R-:W-:-:S04]  /*1bc0*/  IMAD.MOV R12, RZ, RZ, -R9 ;  /* 0x000000ffff0c7224 */ /* 0x002fc800078e0a09 */
[----:B------:R-:W-:-:S04]  /*1bd0*/  IMAD R11, R12, R7, RZ ;  /* 0x000000070c0b7224 */ /* 0x000fc800078e02ff */
[----:B------:R-:W-:Y:S01]  /*1be0*/  IMAD.HI.U32 R12, R9, R11, R8 ;  /* 0x0000000b090c7227 */ /* 0x000fe200078e0008 */
[----:B------:R-:W-:-:S03]  /*1bf0*/  LOP3.LUT R11, RZ, c[0x0][0x18c], RZ, 0x33, !PT ;  /* 0x00006300ff0b7a12 */ /* 0x000fc600078e33ff */
.L_x_1280:
[----:B------:R-:W-:Y:S01]  /*1c00*/  ULEA UR6, UR4, UR5, 0x2 ;  /* 0x0000000504067291 */ /* 0x000fe2000f8e103f */
[----:B------:R-:W-:-:S08]  /*1c10*/  IADD3 R6, R6, -0x1, RZ ;  /* 0xffffffff06067810 */ /* 0x000fd00007ffe0ff */
[----:B0-----:R-:W0:Y:S02]  /*1c20*/  LDS R8, [UR6] ;  /* 0x00000006ff087984 */ /* 0x001e240008000800 */
[----:B0-----:R-:W-:-:S05]  /*1c30*/  IMAD.IADD R10, R8, 0x1, R15 ;  /* 0x00000001080a7824 */ /* 0x001fca00078e020f */
        /* <DEDUP_REMOVED lines=17> */
.L_x_1277:
[----:B------:R-:W1:Y:S01]  /*1d50*/  LDS R9, [R14.X4] ;  /* 0x000000000e097984 */ /* 0x000e620000004800 */
[----:B------:R-:W-:Y:S02]  /*1d60*/  IMAD.MOV.U32 R6, RZ, RZ, c[0x0][0x178] ;  /* 0x00005e00ff067624 */ /* 0x000fe400078e00ff */
[----:B------:R-:W-:-:S05]  /*1d70*/  IMAD.MOV.U32 R7, RZ, RZ, c[0x0][0x17c] ;  /* 0x00005f00ff077624 */ /* 0x000fca00078e00ff */
[----:B-1----:R1:W-:Y:S02]  /*1d80*/  STG.E [R6.64], R9 ;  /* 0x0000000906007986 */ /* 0x0023e4000c101908 */
.L_x_1276:
[----:B------:R-:W-:Y:S05]  /*1d90*/  BSYNC B0 ;  /* 0x0000000000007941 */ /* 0x000fea0003800000 */
.L_x_1275:
        /* <DEDUP_REMOVED lines=8> */
[----:B-1----:R-:W-:Y:S01]  /*1e20*/  IADD3 R9, R19, c[0x0][0x18c], RZ ;  /* 0x0000630013097a10 */ /* 0x002fe20007ffe0ff */
        /* <DEDUP_REMOVED lines=39> */
.L_x_1285:
        /* <DEDUP_REMOVED lines=19> */
.L_x_1284:
[----:B------:R-:W-:Y:S05]  /*21d0*/  BSYNC B1 ;  /* 0x0000000000017941 */ /* 0x000fea0003800000 */
.L_x_1283:
        /* <DEDUP_REMOVED lines=10> */
.L_x_1286:
        /* <DEDUP_REMOVED lines=81> */
.L_x_1282:
[----:B------:R-:W-:Y:S05]  /*2790*/  BSYNC B0 ;  /* 0x0000000000007941 */ /* 0x000fea0003800000 */
.L_x_1281:
        /* <DEDUP_REMOVED lines=8> */
[----:B-12---:R-:W-:Y:S02]  /*2820*/  IADD3 R7, R0, 0xffffffe, RZ ;  /* 0x0ffffffe00077810 */ /* 0x006fe40007ffe0ff */
[----:B0-----:R-:W-:-:S04]  /*2830*/  IABS R8, R14 ;  /* 0x0000000e00087213 */ /* 0x001fc80000000000 */
        /* <DEDUP_REMOVED lines=39> */
.L_x_1289:
        /* <DEDUP_REMOVED lines=8> */
.L_x_1288:
[----:B------:R-:W-:Y:S05]  /*2b30*/  BSYNC B0 ;  /* 0x0000000000007941 */ /* 0x000fea0003800000 */
.L_x_1287:
[----:B------:R-:W-:Y:S05]  /*2b40*/  @P1 EXIT ;  /* 0x000000000000194d */ /* 0x000fea0003800000 */
[----:B------:R-:W-:Y:S01]  /*2b50*/  ULDC.S8 UR4, c[0x0][0x1a0] ;  /* 0x0000680000047ab9 */ /* 0x000fe20000000200 */
[----:B------:R-:W-:Y:S01]  /*2b60*/  IMAD R3, R5, c[0x0][0x188], R3 ;  /* 0x0000620005037a24 */ /* 0x000fe200078e0203 */
[----:B------:R-:W-:-:S13]  /*2b70*/  ISETP.NE.AND P0, PT, RZ, UR4, PT ;  /* 0x00000004ff007c0c */ /* 0x000fda000bf05270 */
[----:B------:R-:W-:Y:S05]  /*2b80*/  @!P0 BRA `(.L_x_1290) ;  /* 0x0000016000008947 */ /* 0x000fea0003800000 */
.L_x_1291:
        /* <DEDUP_REMOVED lines=22> */
.L_x_1290:
        /* <DEDUP_REMOVED lines=19> */
.L_x_1254:
        /* <DEDUP_REMOVED lines=32> */
.L_x_1295:
        /* <DEDUP_REMOVED lines=13> */
.L_x_1294:
[----:B0-----:R-:W-:Y:S05]  /*30f0*/  BSYNC B0 ;  /* 0x0000000000007941 */ /* 0x001fea0003800000 */
.L_x_1293:
        /* <DEDUP_REMOVED lines=18> */
.L_x_1297:
[----:B------:R-:W-:Y:S05]  /*3220*/  BSYNC B0 ;  /* 0x0000000000007941 */ /* 0x000fea0003800000 */
.L_x_1296:
[----:B------:R-:W-:Y:S01]  /*3230*/  ISETP.LT.U32.AND P1, PT, R9, c[0x0][0x198], PT ;  /* 0x0000660009007a0c */ /* 0x000fe20003f21070 */
[----:B0-----:R-:W-:-:S02]  /*3240*/  IMAD.MOV.U32 R2, RZ, RZ, R6 ;  /* 0x000000ffff027224 */ /* 0x001fc400078e0006 */
[----:B------:R-:W-:Y:S01]  /*3250*/  IMAD.MOV.U32 R3, RZ, RZ, R7 ;  /* 0x000000ffff037224 */ /* 0x000fe200078e0007 */
[----:B------:R-:W-:-:S13]  /*3260*/  ISETP.LT.U32.OR.EX P0, PT, R11, R4, P0, P1 ;  /* 0x000000040b00720c */ /* 0x000fda0000701510 */
[----:B------:R-:W-:-:S05]  /*3270*/  @P0 IMAD.MOV.U32 R5, RZ, RZ, c[0x0][0x190] ;  /* 0x00006400ff050624 */ /* 0x000fca00078e00ff */
[----:B------:R0:W-:Y:S02]  /*3280*/  @P0 STG.E [R2.64], R5 ;  /* 0x0000000502000986 */ /* 0x0001e4000c101908 */
.L_x_1292:
[----:B------:R-:W-:Y:S01]  /*3290*/  WARPSYNC 0xffffffff ;  /* 0xffffffff00007948 */ /* 0x000fe20003800000 */
[----:B------:R-:W-:Y:S06]  /*32a0*/  BAR.SYNC.DEFER_BLOCKING 0x0 ;  /* 0x0000000000007b1d */ /* 0x000fec0000010000 */
[----:B------:R-:W-:Y:S06]  /*32b0*/  BAR.SYNC.DEFER_BLOCKING 0x0 ;  /* 0x0000000000007b1d */ /* 0x000fec0000010000 */
[----:B------:R-:W-:Y:S06]  /*32c0*/  BAR.SYNC.DEFER_BLOCKING 0x0 ;  /* 0x0000000000007b1d */ /* 0x000fec0000010000 */
[----:B------:R-:W-:Y:S05]  /*32d0*/  EXIT ;  /* 0x000000000000794d */ /* 0x000fea0003800000 */
.L_x_1298:
        /* <DEDUP_REMOVED lines=10> */
.L_x_1535:


//--------------------- .text._ZN4vllm3moe35count_and_sort_expert_tokens_kernelIaEEvPKT_PiS5_S5_miiib --------------------------
	.section	.text._ZN4vllm3moe35count_and_sort_expert_tokens_kernelIaEEvPKT_PiS5_S5_miiib,"ax",@progbits
	.sectioninfo	@"SHI_REGISTERS=10"
	.align	128
        .global         _ZN4vllm3moe35count_and_sort_expert_tokens_kernelIaEEvPKT_PiS5_S5_miiib
        .type           _ZN4vllm3moe35count_and_sort_expert_tokens_kernelIaEEvPKT_PiS5_S5_miiib,@function
        .size           _ZN4vllm3moe35count_and_sort_expert_tokens_kernelIaEEvPKT_PiS5_S5_miiib,(.L_x_1536 - _ZN4vllm3moe35count_and_sort_expert_tokens_kernelIaEEvPKT_PiS5_S5_miiib)
        .other          _ZN4vllm3moe35count_and_sort_expert_tokens_kernelIaEEvPKT_PiS5_S5_miiib,@"STO_CUDA_ENTRY STV_DEFAULT"
_ZN4vllm3moe35count_and_sort_expert_tokens_kernelIaEEvPKT_PiS5_S5_miiib:
.text._ZN4vllm3moe35count_and_sort_expert_tokens_kernelIaEEvPKT_PiS5_S5_miiib:
        /* <DEDUP_REMOVED lines=15> */
.L_x_1302:
        /* <DEDUP_REMOVED lines=18> */
.L_x_1301:
[----:B------:R-:W-:Y:S05]  /*0210*/  BSYNC B0 ;  /* 0x0000000000007941 */ /* 0x000fea0003800000 */
.L_x_1300:
[----:B0-----:R-:W-:-:S05]  /*0220*/  IADD3 R0, P0, R0, UR4, RZ ;  /* 0x0000000400007c10 */ /* 0x001fca000ff1e0ff */
[----:B------:R-:W-:Y:S01]  /*0230*/  IMAD.X R6, RZ, RZ, R6, P0 ;  /* 0x000000ffff067224 */ /* 0x000fe200000e0606 */
[----:B------:R-:W-:-:S04]  /*0240*/  ISETP.GE.U32.AND P0, PT, R0, c[0x0][0x180], PT ;  /* 0x0000600000007a0c */ /* 0x000fc80003f06070 */
[----:B------:R-:W-:-:S13]  /*0250*/  ISETP.GE.U32.AND.EX P0, PT, R6, c[0x0][0x184], PT, P0 ;  /* 0x0000610006007a0c */ /* 0x000fda0003f06100 */
[----:B------:R-:W-:Y:S05]  /*0260*/  @!P0 BRA `(.L_x_1302) ;  /* 0xfffffe8000008947 */ /* 0x000fea000383ffff */
[----:B------:R-:W-:Y:S05]  /*0270*/  EXIT ;  /* 0x000000000000794d */ /* 0x000fea0003800000 */
.L_x_1299:
        /* <DEDUP_REMOVED lines=14> */
.L_x_1304:
[----:B------:R-:W-:Y:S05]  /*0360*/  BSYNC B0 ;  /* 0x0000000000007941 */ /* 0x000fea0003800000 */
.L_x_1303:
[----:B0-----:R-:W-:-:S05]  /*0370*/  IADD3 R0, P0, R0, UR4, RZ ;  /* 0x0000000400007c10 */ /* 0x001fca000ff1e0ff */
[----:B------:R-:W-:Y:S01]  /*0380*/  IMAD.X R6, RZ, RZ, R6, P0 ;  /* 0x000000ffff067224 */ /* 0x000fe200000e0606 */
[----:B------:R-:W-:-:S04]  /*0390*/  ISETP.GE.U32.AND P0, PT, R0, c[0x0][0x180], PT ;  /* 0x0000600000007a0c */ /* 0x000fc80003f06070 */
[----:B------:R-:W-:-:S13]  /*03a0*/  ISETP.GE.U32.AND.EX P0, PT, R6, c[0x0][0x184], PT, P0 ;  /* 0x0000610006007a0c */ /* 0x000fda0003f06100 */
[----:B------:R-:W-:Y:S05]  /*03b0*/  @!P0 BRA `(.L_x_1299) ;  /* 0xfffffec000008947 */ /* 0x000fea000383ffff */
[----:B------:R-:W-:Y:S05]  /*03c0*/  EXIT ;  /* 0x000000000000794d */ /* 0x000fea0003800000 */
.L_x_1305:
        /* <DEDUP_REMOVED lines=11> */
.L_x_1536:


//--------------------- .text._ZN4vllm3moe27moe_align_block_size_kernelIaEEvPKT_PiS5_S5_S5_iiiimS5_iib --------------------------
	.section	.text._ZN4vllm3moe27moe_align_block_size_kernelIaEEvPKT_PiS5_S5_S5_iiiimS5_iib,"ax",@progbits
	.sectioninfo	@"SHI_REGISTERS=32"
	.align	128
        .global         _ZN4vllm3moe27moe_align_block_size_kernelIaEEvPKT_PiS5_S5_S5_iiiimS5_iib
        .type           _ZN4vllm3moe27moe_align_block_size_kernelIaEEvPKT_PiS5_S5_S5_iiiimS5_iib,@function
        .size           _ZN4vllm3moe27moe_align_block_size_kernelIaEEvPKT_PiS5_S5_S5_iiiimS5_iib,(.L_x_1491 - _ZN4vllm3moe27moe_align_block_size_kernelIaEEvPKT_PiS5_S5_S5_iiiimS5_iib)
        .other          _ZN4vllm3moe27moe_align_block_size_kernelIaEEvPKT_PiS5_S5_S5_iiiimS5_iib,@"STO_CUDA_ENTRY STV_DEFAULT"
_ZN4vllm3moe27moe_align_block_size_kernelIaEEvPKT_PiS5_S5_S5_iiiimS5_iib:
.text._ZN4vllm3moe27moe_align_block_size_kernelIaEEvPKT_PiS5_S5_S5_iiiimS5_iib:
        /* <DEDUP_REMOVED lines=14> */
.L_x_1307:
        /* <DEDUP_REMOVED lines=9> */
.L_x_1306:
        /* <DEDUP_REMOVED lines=12> */
.L_x_1310:
        /* <DEDUP_REMOVED lines=17> */
.L_x_1309:
[----:B------:R-:W-:Y:S05]  /*0340*/  @!P4 BRA `(.L_x_1308) ;  /* 0x000000900000c947 */ /* 0x000fea0003800000 */
[----:B------:R-:W-:-:S05]  /*0350*/  IMAD R4, R3, c[0x0][0x190], R4 ;  /* 0x0000640003047a24 */ /* 0x000fca00078e0204 */
[----:B------:R-:W-:Y:S02]  /*0360*/  LEA R5, R4, 0x10a0, 0x2 ;  /* 0x000010a004057811 */ /* 0x000fe400078e10ff */
.L_x_1311:
[----:B------:R-:W-:Y:S02]  /*0370*/  ISETP.GE.AND P0, PT, R4, c[0x0][0x18c], PT ;  /* 0x0000630004007a0c */ /* 0x000fe40003f06270 */
[----:B------:R-:W-:Y:S02]  /*0380*/  IADD3 R2, R2, -0x1, RZ ;  /* 0xffffffff02027810 */ /* 0x000fe40007ffe0ff */
[----:B------:R-:W-:-:S09]  /*0390*/  IADD3 R4, R4, 0x1, RZ ;  /* 0x0000000104047810 */ /* 0x000fd20007ffe0ff */
[----:B------:R0:W-:Y:S01]  /*03a0*/  @!P0 STS [R5], RZ ;  /* 0x000000ff05008388 */ /* 0x0001e20000000800 */
[----:B------:R-:W-:Y:S02]  /*03b0*/  ISETP.NE.AND P0, PT, R2, RZ, PT ;  /* 0x000000ff0200720c */ /* 0x000fe40003f05270 */
[----:B0-----:R-:W-:-:S11]  /*03c0*/  IADD3 R5, R5, 0x4, RZ ;  /* 0x0000000405057810 */ /* 0x001fd60007ffe0ff */
[----:B------:R-:W-:Y:S05]  /*03d0*/  @P0 BRA `(.L_x_1311) ;  /* 0xffffff9000000947 */ /* 0x000fea000383ffff */
.L_x_1308:
        /* <DEDUP_REMOVED lines=9> */
.L_x_1316:
[----:B0-----:R-:W-:-:S04]  /*0470*/  IADD3 R4, P0, R2, c[0x0][0x160], RZ ;  /* 0x0000580002047a10 */ /* 0x001fc80007f1e0ff */
[----:B------:R-:W-:-:S05]  /*0480*/  IADD3.X R5, R6, c[0x0][0x164], RZ, P0, !PT ;  /* 0x0000590006057a10 */ /* 0x000fca00007fe4ff */
[----:B------:R-:W2:Y:S01]  /*0490*/  LDG.E.U8.CONSTANT R4, [R4.64] ;  /* 0x0000000604047981 */ /* 0x000ea2000c1e9100 */
[----:B------:R-:W-:Y:S01]  /*04a0*/  IADD3 R2, P1, R2, c[0x0][0x0], RZ ;  /* 0x0000000002027a10 */ /* 0x000fe20007f3e0ff */
[----:B------:R-:W-:Y:S01]  /*04b0*/  YIELD ;  /* 0x0000000000007946 */ /* 0x000fe20003800000 */
[----:B------:R-:W-:Y:S02]  /*04c0*/  BSSY B0, `(.L_x_1314) ;  /* 0x000000d000007945 */ /* 0x000fe40003800000 */
[----:B------:R-:W-:Y:S01]  /*04d0*/  ISETP.GE.U32.AND P0, PT, R2, c[0x0][0x198], PT ;  /* 0x0000660002007a0c */ /* 0x000fe20003f06070 */
[----:B------:R-:W-:-:S05]  /*04e0*/  IMAD.X R6, RZ, RZ, R6, P1 ;  /* 0x000000ffff067224 */ /* 0x000fca00008e0606 */
        /* <DEDUP_REMOVED lines=10> */
.L_x_1315:
[----:B------:R-:W-:Y:S05]  /*0590*/  BSYNC B0 ;  /* 0x0000000000007941 */ /* 0x000fea0003800000 */
.L_x_1314:
[----:B------:R-:W-:Y:S05]  /*05a0*/  @!P0 BRA `(.L_x_1316) ;  /* 0xfffffec000008947 */ /* 0x000fea000383ffff */
[----:B------:R-:W-:Y:S05]  /*05b0*/  BRA `(.L_x_1312) ;  /* 0x0000011000007947 */ /* 0x000fea0003800000 */
.L_x_1313:
[----:B------:R-:W-:Y:S02]  /*05c0*/  IMAD.MOV.U32 R2, RZ, RZ, R0 ;  /* 0x000000ffff027224 */ /* 0x000fe400078e0000 */
[----:B------:R-:W-:-:S03]  /*05d0*/  IMAD.MOV.U32 R6, RZ, RZ, RZ ;  /* 0x000000ffff067224 */ /* 0x000fc600078e00ff */
.L_x_1319:
[----:B------:R-:W-:-:S04]  /*05e0*/  IADD3 R4, P0, R2, c[0x0][0x160], RZ ;  /* 0x0000580002047a10 */ /* 0x000fc80007f1e0ff */
        /* <DEDUP_REMOVED lines=8> */
[----:B0-2---:R-:W-:-:S04]  /*0670*/  PRMT R7, R4, 0x8880, RZ ;  /* 0x0000888004077816 */ /* 0x005fc800000000ff */
[----:B------:R-:W-:-:S13]  /*0680*/  ISETP.GE.AND P1, PT, R7, c[0x0][0x188], PT ;  /* 0x0000620007007a0c */ /* 0x000fda0003f26270 */
[----:B------:R-:W-:Y:S05]  /*0690*/  @P1 BRA `(.L_x_1318) ;  /* 0x0000001000001947 */ /* 0x000fea0003800000 */
[----:B------:R0:W-:Y:S02]  /*06a0*/  ATOMS.POPC.INC.32 RZ, [R7.X4+URZ+0x10a0] ;  /* 0x0010a00007ff7f8c */ /* 0x0001e4000d00403f */
.L_x_1318:
[----:B------:R-:W-:Y:S05]  /*06b0*/  BSYNC B0 ;  /* 0x0000000000007941 */ /* 0x000fea0003800000 */
.L_x_1317:
[----:B------:R-:W-:Y:S05]  /*06c0*/  @!P0 BRA `(.L_x_1319) ;  /* 0xffffff1000008947 */ /* 0x000fea000383ffff */
.L_x_1312:
        /* <DEDUP_REMOVED lines=33> */
.L_x_1321:
[----:B------:R-:W-:Y:S05]  /*08e0*/  BSYNC B0 ;  /* 0x0000000000007941 */ /* 0x000fea0003800000 */
.L_x_1320:
        /* <DEDUP_REMOVED lines=56> */
.L_x_1333:
        /* <DEDUP_REMOVED lines=11> */
.L_x_1334:
        /* <DEDUP_REMOVED lines=96> */
.L_x_1323:
[----:B0-----:R-:W-:Y:S05]  /*1320*/  BSYNC B0 ;  /* 0x0000000000007941 */ /* 0x001fea0003800000 */
.L_x_1322:
        /* <DEDUP_REMOVED lines=61> */
.L_x_1330:
        /* <DEDUP_REMOVED lines=19> */
.L_x_1329:
[----:B------:R-:W-:Y:S05]  /*1830*/  BSYNC B1 ;  /* 0x0000000000017941 */ /* 0x000fea0003800000 */
.L_x_1328:
        /* <DEDUP_REMOVED lines=10> */
.L_x_1331:
        /* <DEDUP_REMOVED lines=79> */
.L_x_1327:
[----:B------:R-:W-:Y:S05]  /*1dd0*/  BSYNC B0 ;  /* 0x0000000000007941 */ /* 0x000fea0003800000 */
.L_x_1326:
        /* <DEDUP_REMOVED lines=51> */
.L_x_1332:
        /* <DEDUP_REMOVED lines=9> */
.L_x_1324:
[----:B------:R-:W-:Y:S01]  /*21a0*/  IMAD.MOV.U32 R8, RZ, RZ, R23 ;  /* 0x000000ffff087224 */ /* 0x000fe200078e0017 */
[----:B------:R-:W-:Y:S01]  /*21b0*/  MOV R6, 0x2200 ;  /* 0x0000220000067802 */ /* 0x000fe20000000f00 */
[----:B------:R-:W-:Y:S02]  /*21c0*/  IMAD.MOV.U32 R5, RZ, RZ, 0x1 ;  /* 0x00000001ff057424 */ /* 0x000fe400078e00ff */
[----:B------:R-:W-:Y:S02]  /*21d0*/  IMAD.MOV.U32 R11, RZ, RZ, RZ ;  /* 0x000000ffff0b7224 */ /* 0x000fe400078e00ff */
[----:B------:R-:W-:Y:S02]  /*21e0*/  IMAD.MOV.U32 R12, RZ, RZ, -0x1 ;  /* 0xffffffffff0c7424 */ /* 0x000fe400078e00ff */
[----:B------:R-:W-:Y:S05]  /*21f0*/  CALL.REL.NOINC `($__internal_27_$__cuda_sm70_shflsync_up_p) ;  /* 0x0000023000007944 */ /* 0x000fea0003c00000 */
[----:B------:R-:W-:Y:S01]  /*2200*/  ISETP.EQ.U32.AND P0, PT, R9, 0x1, PT ;  /* 0x000000010900780c */ /* 0x000fe20003f02070 */
[----:B------:R-:W-:Y:S08]  /*2210*/  BRA `(.L_x_1333) ;  /* 0xffffea5000007947 */ /* 0x000ff0000383ffff */
.L_x_1325:
[----:B------:R-:W-:Y:S01]  /*2220*/  IMAD.MOV.U32 R8, RZ, RZ, R10 ;  /* 0x000000ffff087224 */ /* 0x000fe200078e000a */
[----:B------:R-:W-:Y:S01]  /*2230*/  MOV R6, 0x2280 ;  /* 0x0000228000067802 */ /* 0x000fe20000000f00 */
[----:B------:R-:W-:Y:S02]  /*2240*/  IMAD.MOV.U32 R5, RZ, RZ, 0x2 ;  /* 0x00000002ff057424 */ /* 0x000fe400078e00ff */
[----:B------:R-:W-:-:S02]  /*2250*/  IMAD.MOV.U32 R11, RZ, RZ, RZ ;  /* 0x000000ffff0b7224 */ /* 0x000fc400078e00ff */
[----:B------:R-:W-:Y:S02]  /*2260*/  IMAD.MOV.U32 R12, RZ, RZ, -0x1 ;  /* 0xffffffffff0c7424 */ /* 0x000fe400078e00ff */
[----:B0-----:R-:W-:Y:S05]  /*2270*/  CALL.REL.NOINC `($__internal_27_$__cuda_sm70_shflsync_up_p) ;  /* 0x000001b000007944 */ /* 0x001fea0003c00000 */
[----:B------:R-:W-:Y:S01]  /*2280*/  IMAD.IADD R6, R10, 0x1, R5 ;  /* 0x000000010a067824 */ /* 0x000fe200078e0205 */
[----:B------:R-:W-:Y:S01]  /*2290*/  ISETP.NE.U32.AND P0, PT, R9, 0x1, PT ;  /* 0x000000010900780c */ /* 0x000fe20003f05070 */
[----:B------:R-:W-:Y:S02]  /*22a0*/  IMAD.MOV.U32 R11, RZ, RZ, RZ ;  /* 0x000000ffff0b7224 */ /* 0x000fe400078e00ff */
[----:B------:R-:W-:Y:S01]  /*22b0*/  IMAD.MOV.U32 R12, RZ, RZ, -0x1 ;  /* 0xffffffffff0c7424 */ /* 0x000fe200078e00ff */
[----:B------:R-:W-:Y:S01]  /*22c0*/  SEL R8, R6, R5, !P0 ;  /* 0x0000000506087207 */ /* 0x000fe20004000000 */
[----:B------:R-:W-:Y:S01]  /*22d0*/  IMAD.MOV.U32 R5, RZ, RZ, 0x4 ;  /* 0x00000004ff057424 */ /* 0x000fe200078e00ff */
[----:B------:R-:W-:Y:S02]  /*22e0*/  MOV R6, 0x2300 ;  /* 0x0000230000067802 */ /* 0x000fe40000000f00 */
[----:B------:R-:W-:Y:S05]  /*22f0*/  CALL.REL.NOINC `($__internal_27_$__cuda_sm70_shflsync_up_p) ;  /* 0x0000013000007944 */ /* 0x000fea0003c00000 */
[----:B------:R-:W-:Y:S01]  /*2300*/  IMAD.IADD R6, R8, 0x1, R5 ;  /* 0x0000000108067824 */ /* 0x000fe200078e0205 */
[----:B------:R-:W-:Y:S01]  /*2310*/  ISETP.NE.U32.AND P0, PT, R9, 0x1, PT ;  /* 0x000000010900780c */ /* 0x000fe20003f05070 */
[----:B------:R-:W-:Y:S02]  /*2320*/  IMAD.MOV.U32 R11, RZ, RZ, RZ ;  /* 0x000000ffff0b7224 */ /* 0x000fe400078e00ff */
[----:B------:R-:W-:Y:S01]  /*2330*/  IMAD.MOV.U32 R12, RZ, RZ, -0x1 ;  /* 0xffffffffff0c7424 */ /* 0x000fe200078e00ff */
[----:B------:R-:W-:Y:S01]  /*2340*/  SEL R8, R6, R5, !P0 ;  /* 0x0000000506087207 */ /* 0x000fe20004000000 */
[----:B------:R-:W-:Y:S01]  /*2350*/  IMAD.MOV.U32 R5, RZ, RZ, 0x8 ;  /* 0x00000008ff057424 */ /* 0x000fe200078e00ff */
[----:B------:R-:W-:-:S02]  /*2360*/  MOV R6, 0x2380 ;  /* 0x0000238000067802 */ /* 0x000fc40000000f00 */
[----:B------:R-:W-:Y:S05]  /*2370*/  CALL.REL.NOINC `($__internal_27_$__cuda_sm70_shflsync_up_p) ;  /* 0x000000b000007944 */ /* 0x000fea0003c00000 */
[----:B------:R-:W-:Y:S01]  /*2380*/  IMAD.IADD R8, R8, 0x1, R5 ;  /* 0x0000000108087824 */ /* 0x000fe200078e0205 */
[----:B------:R-:W-:Y:S01]  /*2390*/  ISETP.NE.U32.AND P0, PT, R9, 0x1, PT ;  /* 0x000000010900780c */ /* 0x000fe20003f05070 */
[----:B------:R-:W-:Y:S01]  /*23a0*/  IMAD.MOV.U32 R11, RZ, RZ, RZ ;  /* 0x000000ffff0b7224 */ /* 0x000fe200078e00ff */
[----:B------:R-:W-:Y:S01]  /*23b0*/  MOV R6, 0x2400 ;  /* 0x0000240000067802 */ /* 0x000fe20000000f00 */
[----:B------:R-:W-:Y:S01]  /*23c0*/  IMAD.MOV.U32 R12, RZ, RZ, -0x1 ;  /* 0xffffffffff0c7424 */ /* 0x000fe200078e00ff */
[----:B------:R-:W-:Y:S01]  /*23d0*/  SEL R8, R8, R5, !P0 ;  /* 0x0000000508087207 */ /* 0x000fe20004000000 */
[----:B------:R-:W-:-:S03]  /*23e0*/  IMAD.MOV.U32 R5, RZ, RZ, 0x10 ;  /* 0x00000010ff057424 */ /* 0x000fc600078e00ff */
[----:B------:R-:W-:Y:S05]  /*23f0*/  CALL.REL.NOINC `($__internal_27_$__cuda_sm70_shflsync_up_p) ;  /* 0x0000003000007944 */ /* 0x000fea0003c00000 */
[----:B------:R-:W-:Y:S01]  /*2400*/  ISETP.EQ.U32.AND P0, PT, R9, 0x1, PT ;  /* 0x000000010900780c */ /* 0x000fe20003f02070 */
[----:B------:R-:W-:Y:S01]  /*2410*/  IMAD.MOV.U32 R9, RZ, RZ, R5 ;  /* 0x000000ffff097224 */ /* 0x000fe200078e0005 */
[----:B------:R-:W-:Y:S10]  /*2420*/  BRA `(.L_x_1334) ;  /* 0xffffe8f000007947 */ /* 0x000ff4000383ffff */
        .weak           $__internal_27_$__cuda_sm70_shflsync_up_p
        .type           $__internal_27_$__cuda_sm70_shflsync_up_p,@function
        .size           $__internal_27_$__cuda_sm70_shflsync_up_p,(.L_x_1491 - $__internal_27_$__cuda_sm70_shflsync_up_p)
$__internal_27_$__cuda_sm70_shflsync_up_p:
[----:B------:R-:W-:Y:S04]  /*2430*/  WARPSYNC R12 ;  /* 0x0000000c00007348 */ /* 0x000fe80003800000 */
[----:B------:R-:W0:Y:S01]  /*2440*/  SHFL.UP P0, R5, R8, R5, R11 ;  /* 0x0400000508057389 */ /* 0x000e22000000000b */
[----:B------:R-:W-:Y:S01]  /*2450*/  IMAD.MOV.U32 R7, RZ, RZ, 0x0 ;  /* 0x00000000ff077424 */ /* 0x000fe200078e00ff */
[----:B0-----:R-:W-:-:S03]  /*2460*/  SEL R9, RZ, 0x1, !P0 ;  /* 0x00000001ff097807 */ /* 0x001fc60004000000 */
[----:B------:R-:W-:Y:S05]  /*2470*/  RET.REL.NODEC R6 `(_ZN4vllm3moe27moe_align_block_size_kernelIaEEvPKT_PiS5_S5_S5_iiiimS5_iib) ;  /* 0xffffdb8006007950 */ /* 0x000fea0003c3ffff */
.L_x_1335:
        /* <DEDUP_REMOVED lines=16> */
.L_x_1491:


//--------------------- .text._ZN4vllm3moe46moe_align_block_size_small_batch_expert_kernelIaLi256EEEvPKT_PiS5_S5_S5_iimiib --------------------------
	.section	.text._ZN4vllm3moe46moe_align_block_size_small_batch_expert_kernelIaLi256EEEvPKT_PiS5_S5_S5_iimiib,"ax",@progbits
	.sectioninfo	@"SHI_REGISTERS=31"
	.align	128
        .global         _ZN4vllm3moe46moe_align_block_size_small_batch_expert_kernelIaLi256EEEvPKT_PiS5_S5_S5_iimiib
        .type           _ZN4vllm3moe46moe_align_block_size_small_batch_expert_kernelIaLi256EEEvPKT_PiS5_S5_S5_iimiib,@function
        .size           _ZN4vllm3moe46moe_align_block_size_small_batch_expert_kernelIaLi256EEEvPKT_PiS5_S5_S5_iimiib,(.L_x_1538 - _ZN4vllm3moe46moe_align_block_size_small_batch_expert_kernelIaLi256EEEvPKT_PiS5_S5_S5_iimiib)
        .other          _ZN4vllm3moe46moe_align_block_size_small_batch_expert_kernelIaLi256EEEvPKT_PiS5_S5_S5_iimiib,@"STO_CUDA_ENTRY STV_DEFAULT"
_ZN4vllm3moe46moe_align_block_size_small_batch_expert_kernelIaLi256EEEvPKT_PiS5_S5_S5_iimiib:
.text._ZN4vllm3moe46moe_align_block_size_small_batch_expert_kernelIaLi256EEEvPKT_PiS5_S5_S5_iimiib:
        /* <DEDUP_REMOVED lines=28> */
.L_x_1341:
        /* <DEDUP_REMOVED lines=21> */
.L_x_1340:
        /* <DEDUP_REMOVED lines=14> */
.L_x_1342:
[----:B------:R-:W-:-:S13]  /*03f0*/  ISETP.NE.OR P0, PT, R6, RZ, P0 ;  /* 0x000000ff0600720c */ /* 0x000fda0000705670 */
[----:B------:R-:W-:Y:S05]  /*0400*/  @!P0 BRA `(.L_x_1338) ;  /* 0x0000009000008947 */ /* 0x000fea0003800000 */
.L_x_1339:
        /* <DEDUP_REMOVED lines=9> */
.L_x_1338:
[----:B------:R-:W-:-:S13]  /*04a0*/  ISETP.NE.AND P0, PT, R4, RZ, PT ;  /* 0x000000ff0400720c */ /* 0x000fda0003f05270 */
[----:B------:R-:W-:Y:S05]  /*04b0*/  @!P0 BRA `(.L_x_1337) ;  /* 0x0000007000008947 */ /* 0x000fea0003800000 */
[----:B------:R-:W-:-:S05]  /*04c0*/  IADD3 R6, R9, UR4, RZ ;  /* 0x0000000409067c10 */ /* 0x000fca000fffe0ff */
[----:B------:R-:W-:-:S04]  /*04d0*/  IMAD.SHL.U32 R6, R6, 0x4, RZ ;  /* 0x0000000406067824 */ /* 0x000fc800078e00ff */
.L_x_1343:
[----:B------:R-:W-:Y:S01]  /*04e0*/  IADD3 R4, R4, -0x1, RZ ;  /* 0xffffffff04047810 */ /* 0x000fe20007ffe0ff */
[----:B------:R0:W-:Y:S03]  /*04f0*/  STS [R6], RZ ;  /* 0x000000ff06007388 */ /* 0x0001e60000000800 */
[----:B------:R-:W-:Y:S02]  /*0500*/  ISETP.NE.AND P0, PT, R4, RZ, PT ;  /* 0x000000ff0400720c */ /* 0x000fe40003f05270 */
[----:B0-----:R-:W-:-:S11]  /*0510*/  IADD3 R6, R6, 0x4, RZ ;  /* 0x0000000406067810 */ /* 0x001fd60007ffe0ff */
[----:B------:R-:W-:Y:S05]  /*0520*/  @P0 BRA `(.L_x_1343) ;  /* 0xffffffb000000947 */ /* 0x000fea000383ffff */
.L_x_1337:
        /* <DEDUP_REMOVED lines=12> */
.L_x_1346:
[----:B------:R-:W-:-:S04]  /*05f0*/  IADD3 R10, P0, R15, c[0x0][0x160], RZ ;  /* 0x000058000f0a7a10 */ /* 0x000fc80007f1e0ff */
[----:B------:R-:W-:-:S05]  /*0600*/  IADD3.X R11, R14, c[0x0][0x164], RZ, P0, !PT ;  /* 0x000059000e0b7a10 */ /* 0x000fca00007fe4ff */
[----:B------:R-:W2:Y:S01]  /*0610*/  LDG.E.U8.CONSTANT R10, [R10.64] ;  /* 0x000000080a0a7981 */ /* 0x000ea2000c1e9100 */
[----:B------:R-:W-:Y:S01]  /*0620*/  IMAD.MOV.U32 R9, RZ, RZ, 0x4 ;  /* 0x00000004ff097424 */ /* 0x000fe200078e00ff */
[----:B--2---:R-:W-:-:S05]  /*0630*/  PRMT R8, R10, 0x8880, RZ ;  /* 0x000088800a087816 */ /* 0x004fca00000000ff */
[----:B------:R-:W-:-:S06]  /*0640*/  IMAD.WIDE R8, R8, R9, c[0x0][0x180] ;  /* 0x0000600008087625 */ /* 0x000fcc00078e0209 */
[----:B------:R-:W2:Y:S01]  /*0650*/  LDG.E.CONSTANT R9, [R8.64] ;  /* 0x0000000808097981 */ /* 0x000ea2000c1e9900 */
[----:B------:R-:W-:-:S05]  /*0660*/  IADD3 R15, P2, R4, R15, RZ ;  /* 0x0000000f040f7210 */ /* 0x000fca0007f5e0ff */
[----:B------:R-:W-:Y:S01]  /*0670*/  IMAD.X R14, RZ, RZ, R14, P2 ;  /* 0x000000ffff0e7224 */ /* 0x000fe200010e060e */
[----:B--2---:R-:W-:-:S13]  /*0680*/  ISETP.NE.AND P0, PT, R9, -0x1, PT ;  /* 0xffffffff0900780c */ /* 0x004fda0003f05270 */
[----:B------:R-:W-:-:S05]  /*0690*/  @P0 IMAD.IADD R12, R9, 0x1, R6 ;  /* 0x00000001090c0824 */ /* 0x000fca00078e0206 */
[----:B------:R-:W0:Y:S02]  /*06a0*/  @P0 LDS R13, [R12.X4] ;  /* 0x000000000c0d0984 */ /* 0x000e240000004800 */
[----:B0-----:R-:W-:-:S05]  /*06b0*/  @P0 IADD3 R13, R13, 0x1, RZ ;  /* 0x000000010d0d0810 */ /* 0x001fca0007ffe0ff */
[----:B------:R0:W-:Y:S01]  /*06c0*/  @P0 STS [R12.X4], R13 ;  /* 0x0000000d0c000388 */ /* 0x0001e20000004800 */
[----:B------:R-:W-:-:S04]  /*06d0*/  ISETP.GE.U32.AND P0, PT, R15, c[0x0][0x190], PT ;  /* 0x000064000f007a0c */ /* 0x000fc80003f06070 */
[----:B------:R-:W-:-:S13]  /*06e0*/  ISETP.GE.U32.AND.EX P0, PT, R14, c[0x0][0x194], PT, P0 ;  /* 0x000065000e007a0c */ /* 0x000fda0003f06100 */
[----:B0-----:R-:W-:Y:S05]  /*06f0*/  @!P0 BRA `(.L_x_1346) ;  /* 0xfffffef000008947 */ /* 0x001fea000383ffff */
[----:B------:R-:W-:Y:S05]  /*0700*/  BRA `(.L_x_1344) ;  /* 0x000000f000007947 */ /* 0x000fea0003800000 */
.L_x_1345:
[----:B------:R-:W-:Y:S02]  /*0710*/  IMAD.MOV.U32 R13, RZ, RZ, R5 ;  /* 0x000000ffff0d7224 */ /* 0x000fe400078e0005 */
[----:B------:R-:W-:-:S03]  /*0720*/  IMAD.MOV.U32 R12, RZ, RZ, R2 ;  /* 0x000000ffff0c7224 */ /* 0x000fc600078e0002 */
.L_x_1347:
        /* <DEDUP_REMOVED lines=13> */
.L_x_1344:
        /* <DEDUP_REMOVED lines=26> */
.L_x_1353:
        /* <DEDUP_REMOVED lines=77> */
.L_x_1352:
        /* <DEDUP_REMOVED lines=43> */
.L_x_1354:
[----:B------:R-:W-:-:S13]  /*1120*/  ISETP.NE.OR P0, PT, R8, 0x100, P0 ;  /* 0x000001000800780c */ /* 0x000fda0000705670 */
[----:B------:R-:W-:Y:S05]  /*1130*/  @!P0 BRA `(.L_x_1350) ;  /* 0x0000017000008947 */ /* 0x000fea0003800000 */
.L_x_1351:
[----:B------:R-:W-:-:S04]  /*1140*/  IMAD.MOV.U32 R14, RZ, RZ, c[0x0][0x188] ;  /* 0x00006200ff0e7624 */ /* 0x000fc800078e00ff */
.L_x_1355:
        /* <DEDUP_REMOVED lines=22> */
.L_x_1350:
        /* <DEDUP_REMOVED lines=8> */
.L_x_1356:
        /* <DEDUP_REMOVED lines=9> */
.L_x_1349:
[----:B-1----:R-:W-:Y:S05]  /*13c0*/  BSYNC B0 ;  /* 0x0000000000007941 */ /* 0x002fea0003800000 */
.L_x_1348:
        /* <DEDUP_REMOVED lines=33> */
.L_x_1361:
        /* <DEDUP_REMOVED lines=80> */
.L_x_1360:
        /* <DEDUP_REMOVED lines=18> */
.L_x_1362:
        /* <DEDUP_REMOVED lines=21> */
.L_x_1359:
[----:B------:R-:W1:Y:S01]  /*1d50*/  LDS R9, [R14.X4] ;  /* 0x000000000e097984 */ /* 0x000e620000004800 */
[----:B------:R-:W-:Y:S02]  /*1d60*/  IMAD.MOV.U32 R6, RZ, RZ, c[0x0][0x178] ;  /* 0x00005e00ff067624 */ /* 0x000fe400078e00ff */
[----:B------:R-:W-:-:S05]  /*1d70*/  IMAD.MOV.U32 R7, RZ, RZ, c[0x0][0x17c] ;  /* 0x00005f00ff077624 */ /* 0x000fca00078e00ff */
[----:B-1----:R1:W-:Y:S02]  /*1d80*/  STG.E [R6.64], R9 ;  /* 0x0000000906007986 */ /* 0x0023e4000c101908 */
.L_x_1358:
[----:B------:R-:W-:Y:S05]  /*1d90*/  BSYNC B0 ;  /* 0x0000000000007941 */ /* 0x000fea0003800000 */
.L_x_1357:
        /* <DEDUP_REMOVED lines=48> */
.L_x_1367:
        /* <DEDUP_REMOVED lines=19> */
.L_x_1366:
[----:B------:R-:W-:Y:S05]  /*21d0*/  BSYNC B1 ;  /* 0x0000000000017941 */ /* 0x000fea0003800000 */
.L_x_1365:
        /* <DEDUP_REMOVED lines=10> */
.L_x_1368:
        /* <DEDUP_REMOVED lines=81> */
.L_x_1364:
[----:B------:R-:W-:Y:S05]  /*2790*/  BSYNC B0 ;  /* 0x0000000000007941 */ /* 0x000fea0003800000 */
.L_x_1363:
        /* <DEDUP_REMOVED lines=49> */
.L_x_1371:
        /* <DEDUP_REMOVED lines=8> */
.L_x_1370:
[----:B------:R-:W-:Y:S05]  /*2b30*/  BSYNC B0 ;  /* 0x0000000000007941 */ /* 0x000fea0003800000 */
.L_x_1369:
[----:B------:R-:W-:Y:S05]  /*2b40*/  @P1 EXIT ;  /* 0x000000000000194d */ /* 0x000fea0003800000 */
[----:B------:R-:W-:Y:S01]  /*2b50*/  ULDC.S8 UR4, c[0x0][0x1a0] ;  /* 0x0000680000047ab9 */ /* 0x000fe20000000200 */
[----:B------:R-:W-:Y:S01]  /*2b60*/  IMAD R3, R5, c[0x0][0x188], R3 ;  /* 0x0000620005037a24 */ /* 0x000fe200078e0203 */
[----:B------:R-:W-:-:S13]  /*2b70*/  ISETP.NE.AND P0, PT, RZ, UR4, PT ;  /* 0x00000004ff007c0c */ /* 0x000fda000bf05270 */
[----:B------:R-:W-:Y:S05]  /*2b80*/  @!P0 BRA `(.L_x_1372) ;  /* 0x0000016000008947 */ /* 0x000fea0003800000 */
.L_x_1373:
[----:B------:R-:W-:-:S04]  /*2b90*/  IADD3 R8, P0, R5, c[0x0][0x160], RZ ;  /* 0x0000580005087a10 */ /* 0x000fc80007f1e0ff */
[----:B------:R-:W-:-:S05]  /*2ba0*/  IADD3.X R9, R2, c[0x0][0x164], RZ, P0, !PT ;  /* 0x0000590002097a10 */ /* 0x000fca00007fe4ff */
[----:B------:R-:W2:Y:S01]  /*2bb0*/  LDG.E.U8.CONSTANT R8, [R8.64] ;  /* 0x0000000808087981 */ /* 0x000ea2000c1e9100 */
        /* <DEDUP_REMOVED lines=19> */
.L_x_1372:
        /* <DEDUP_REMOVED lines=19> */
.L_x_1336:
        /* <DEDUP_REMOVED lines=32> */
.L_x_1377:
        /* <DEDUP_REMOVED lines=13> */
.L_x_1376:
[----:B0-----:R-:W-:Y:S05]  /*30f0*/  BSYNC B0 ;  /* 0x0000000000007941 */ /* 0x001fea0003800000 */
.L_x_1375:
        /* <DEDUP_REMOVED lines=18> */
.L_x_1379:
[----:B------:R-:W-:Y:S05]  /*3220*/  BSYNC B0 ;  /* 0x0000000000007941 */ /* 0x000fea0003800000 */
.L_x_1378:
[----:B------:R-:W-:Y:S01]  /*3230*/  ISETP.LT.U32.AND P1, PT, R9, c[0x0][0x198], PT ;  /* 0x0000660009007a0c */ /* 0x000fe20003f21070 */
[----:B0-----:R-:W-:-:S02]  /*3240*/  IMAD.MOV.U32 R2, RZ, RZ, R6 ;  /* 0x000000ffff027224 */ /* 0x001fc400078e0006 */
[----:B------:R-:W-:Y:S01]  /*3250*/  IMAD.MOV.U32 R3, RZ, RZ, R7 ;  /* 0x000000ffff037224 */ /* 0x000fe200078e0007 */
[----:B------:R-:W-:-:S13]  /*3260*/  ISETP.LT.U32.OR.EX P0, PT, R11, R4, P0, P1 ;  /* 0x000000040b00720c */ /* 0x000fda0000701510 */
[----:B------:R-:W-:-:S05]  /*3270*/  @P0 IMAD.MOV.U32 R5, RZ, RZ, c[0x0][0x190] ;  /* 0x00006400ff050624 */ /* 0x000fca00078e00ff */
[----:B------:R0:W-:Y:S02]  /*3280*/  @P0 STG.E [R2.64], R5 ;  /* 0x0000000502000986 */ /* 0x0001e4000c101908 */
.L_x_1374:
[----:B------:R-:W-:Y:S01]  /*3290*/  WARPSYNC 0xffffffff ;  /* 0xffffffff00007948 */ /* 0x000fe20003800000 */
[----:B------:R-:W-:Y:S06]  /*32a0*/  BAR.SYNC.DEFER_BLOCKING 0x0 ;  /* 0x0000000000007b1d */ /* 0x000fec0000010000 */
[----:B------:R-:W-:Y:S06]  /*32b0*/  BAR.SYNC.DEFER_BLOCKING 0x0 ;  /* 0x0000000000007b1d */ /* 0x000fec0000010000 */
[----:B------:R-:W-:Y:S06]  /*32c0*/  BAR.SYNC.DEFER_BLOCKING 0x0 ;  /* 0x0000000000007b1d */ /* 0x000fec0000010000 */
[----:B------:R-:W-:Y:S05]  /*32d0*/  EXIT ;  /* 0x000000000000794d */ /* 0x000fea0003800000 */
.L_x_1380:
        /* <DEDUP_REMOVED lines=10> */
.L_x_1538:


//--------------------- .text._ZN4vllm3moe35count_and_sort_expert_tokens_kernelIhEEvPKT_PiS5_S5_miiib --------------------------
	.section	.text._ZN4vllm3moe35count_and_sort_expert_tokens_kernelIhEEvPKT_PiS5_S5_miiib,"ax",@progbits
	.sectioninfo	@"SHI_REGISTERS=10"
	.align	128
        .global         _ZN4vllm3moe35count_and_sort_expert_tokens_kernelIhEEvPKT_PiS5_S5_miiib
        .type           _ZN4vllm3moe35count_and_sort_expert_tokens_kernelIhEEvPKT_PiS5_S5_miiib,@function
        .size           _ZN4vllm3moe35count_and_sort_expert_tokens_kernelIhEEvPKT_PiS5_S5_miiib,(.L_x_1539 - _ZN4vllm3moe35count_and_sort_expert_tokens_kernelIhEEvPKT_PiS5_S5_miiib)
        .other          _ZN4vllm3moe35count_and_sort_expert_tokens_kernelIhEEvPKT_PiS5_S5_miiib,@"STO_CUDA_ENTRY STV_DEFAULT"
_ZN4vllm3moe35count_and_sort_expert_tokens_kernelIhEEvPKT_PiS5_S5_miiib:
.text._ZN4vllm3moe35count_and_sort_expert_tokens_kernelIhEEvPKT_PiS5_S5_miiib:
        /* <DEDUP_REMOVED lines=15> */
.L_x_1384:
        /* <DEDUP_REMOVED lines=17> */
.L_x_1383:
[----:B------:R-:W-:Y:S05]  /*0200*/  BSYNC B0 ;  /* 0x0000000000007941 */ /* 0x000fea0003800000 */
.L_x_1382:
[----:B0-----:R-:W-:-:S05]  /*0210*/  IADD3 R0, P0, R0, UR4, RZ ;  /* 0x0000000400007c10 */ /* 0x001fca000ff1e0ff */
[----:B------:R-:W-:Y:S01]  /*0220*/  IMAD.X R6, RZ, RZ, R6, P0 ;  /* 0x000000ffff067224 */ /* 0x000fe200000e0606 */
[----:B------:R-:W-:-:S04]  /*0230*/  ISETP.GE.U32.AND P0, PT, R0, c[0x0][0x180], PT ;  /* 0x0000600000007a0c */ /* 0x000fc80003f06070 */
[----:B------:R-:W-:-:S13]  /*0240*/  ISETP.GE.U32.AND.EX P0, PT, R6, c[0x0][0x184], PT, P0 ;  /* 0x0000610006007a0c */ /* 0x000fda0003f06100 */
[----:B------:R-:W-:Y:S05]  /*0250*/  @!P0 BRA `(.L_x_1384) ;  /* 0xfffffe9000008947 */ /* 0x000fea000383ffff */
[----:B------:R-:W-:Y:S05]  /*0260*/  EXIT ;  /* 0x000000000000794d */ /* 0x000fea0003800000 */
.L_x_1381:
[----:B------:R-:W-:-:S04]  /*0270*/  IADD3 R2, P0, R0, c[0x0][0x160], RZ ;  /* 0x0000580000027a10 */ /* 0x000fc80007f1e0ff */
[----:B------:R-:W-:-:S05]  /*0280*/  IADD3.X R3, R6, c[0x0][0x164], RZ, P0, !PT ;  /* 0x0000590006037a10 */ /* 0x000fca00007fe4ff */
[----:B------:R-:W2:Y:S01]  /*0290*/  LDG.E.U8.CONSTANT R2, [R2.64] ;  /* 0x0000000602027981 */ /* 0x000ea2000c1e9100 */
        /* <DEDUP_REMOVED lines=10> */
.L_x_1386:
[----:B------:R-:W-:Y:S05]  /*0340*/  BSYNC B0 ;  /* 0x0000000000007941 */ /* 0x000fea0003800000 */
.L_x_1385:
[----:B0-----:R-:W-:-:S05]  /*0350*/  IADD3 R0, P0, R0, UR4, RZ ;  /* 0x0000000400007c10 */ /* 0x001fca000ff1e0ff */
[----:B------:R-:W-:Y:S01]  /*0360*/  IMAD.X R6, RZ, RZ, R6, P0 ;  /* 0x000000ffff067224 */ /* 0x000fe200000e0606 */
[----:B------:R-:W-:-:S04]  /*0370*/  ISETP.GE.U32.AND P0, PT, R0, c[0x0][0x180], PT ;  /* 0x0000600000007a0c */ /* 0x000fc80003f06070 */
[----:B------:R-:W-:-:S13]  /*0380*/  ISETP.GE.U32.AND.EX P0, PT, R6, c[0x0][0x184], PT, P0 ;  /* 0x0000610006007a0c */ /* 0x000fda0003f06100 */
[----:B------:R-:W-:Y:S05]  /*0390*/  @!P0 BRA `(.L_x_1381) ;  /* 0xfffffed000008947 */ /* 0x000fea000383ffff */
[----:B------:R-:W-:Y:S05]  /*03a0*/  EXIT ;  /* 0x000000000000794d */ /* 0x000fea0003800000 */
.L_x_1387:
        /* <DEDUP_REMOVED lines=13> */
.L_x_1539:


//--------------------- .text._ZN4vllm3moe27moe_align_block_size_kernelIhEEvPKT_PiS5_S5_S5_iiiimS5_iib --------------------------
	.section	.text._ZN4vllm3moe27moe_align_block_size_kernelIhEEvPKT_PiS5_S5_S5_iiiimS5_iib,"ax",@progbits
	.sectioninfo	@"SHI_REGISTERS=32"
	.align	128
        .global         _ZN4vllm3moe27moe_align_block_size_kernelIhEEvPKT_PiS5_S5_S5_iiiimS5_iib
        .type           _ZN4vllm3moe27moe_align_block_size_kernelIhEEvPKT_PiS5_S5_S5_iiiimS5_iib,@function
        .size           _ZN4vllm3moe27moe_align_block_size_kernelIhEEvPKT_PiS5_S5_S5_iiiimS5_iib,(.L_x_1492 - _ZN4vllm3moe27moe_align_block_size_kernelIhEEvPKT_PiS5_S5_S5_iiiimS5_iib)
        .other          _ZN4vllm3moe27moe_align_block_size_kernelIhEEvPKT_PiS5_S5_S5_iiiimS5_iib,@"STO_CUDA_ENTRY STV_DEFAULT"
_ZN4vllm3moe27moe_align_block_size_kernelIhEEvPKT_PiS5_S5_S5_iiiimS5_iib:
.text._ZN4vllm3moe27moe_align_block_size_kernelIhEEvPKT_PiS5_S5_S5_iiiimS5_iib:
        /* <DEDUP_REMOVED lines=14> */
.L_x_1389:
        /* <DEDUP_REMOVED lines=9> */
.L_x_1388:
        /* <DEDUP_REMOVED lines=12> */
.L_x_1392:
        /* <DEDUP_REMOVED lines=17> */
.L_x_1391:
[----:B------:R-:W-:Y:S05]  /*0340*/  @!P4 BRA `(.L_x_1390) ;  /* 0x000000900000c947 */ /* 0x000fea0003800000 */
[----:B------:R-:W-:-:S05]  /*0350*/  IMAD R4, R5, c[0x0][0x190], R4 ;  /* 0x0000640005047a24 */ /* 0x000fca00078e0204 */
[----:B------:R-:W-:Y:S02]  /*0360*/  LEA R3, R4, 0x10a0, 0x2 ;  /* 0x000010a004037811 */ /* 0x000fe400078e10ff */
.L_x_1393:
[----:B------:R-:W-:Y:S02]  /*0370*/  ISETP.GE.AND P0, PT, R4, c[0x0][0x18c], PT ;  /* 0x0000630004007a0c */ /* 0x000fe40003f06270 */
[----:B------:R-:W-:Y:S02]  /*0380*/  IADD3 R2, R2, -0x1, RZ ;  /* 0xffffffff02027810 */ /* 0x000fe40007ffe0ff */
[----:B------:R-:W-:-:S09]  /*0390*/  IADD3 R4, R4, 0x1, RZ ;  /* 0x0000000104047810 */ /* 0x000fd20007ffe0ff */
[----:B------:R0:W-:Y:S01]  /*03a0*/  @!P0 STS [R3], RZ ;  /* 0x000000ff03008388 */ /* 0x0001e20000000800 */
[----:B------:R-:W-:Y:S02]  /*03b0*/  ISETP.NE.AND P0, PT, R2, RZ, PT ;  /* 0x000000ff0200720c */ /* 0x000fe40003f05270 */
[----:B0-----:R-:W-:-:S11]  /*03c0*/  IADD3 R3, R3, 0x4, RZ ;  /* 0x0000000403037810 */ /* 0x001fd60007ffe0ff */
[----:B------:R-:W-:Y:S05]  /*03d0*/  @P0 BRA `(.L_x_1393) ;  /* 0xffffff9000000947 */ /* 0x000fea000383ffff */
.L_x_1390:
        /* <DEDUP_REMOVED lines=9> */
.L_x_1398:
[----:B0-----:R-:W-:-:S04]  /*0470*/  IADD3 R2, P0, R4, c[0x0][0x160], RZ ;  /* 0x0000580004027a10 */ /* 0x001fc80007f1e0ff */
[----:B------:R-:W-:-:S06]  /*0480*/  IADD3.X R3, R6, c[0x0][0x164], RZ, P0, !PT ;  /* 0x0000590006037a10 */ /* 0x000fcc00007fe4ff */
[----:B------:R-:W2:Y:S01]  /*0490*/  LDG.E.U8.CONSTANT R3, [R2.64] ;  /* 0x0000000602037981 */ /* 0x000ea2000c1e9100 */
[----:B------:R-:W-:Y:S01]  /*04a0*/  IADD3 R4, P1, R4, c[0x0][0x0], RZ ;  /* 0x0000000004047a10 */ /* 0x000fe20007f3e0ff */
[----:B------:R-:W-:Y:S01]  /*04b0*/  YIELD ;  /* 0x0000000000007946 */ /* 0x000fe20003800000 */
[----:B------:R-:W-:Y:S02]  /*04c0*/  BSSY B0, `(.L_x_1396) ;  /* 0x000000c000007945 */ /* 0x000fe40003800000 */
[----:B------:R-:W-:Y:S01]  /*04d0*/  ISETP.GE.U32.AND P0, PT, R4, c[0x0][0x198], PT ;  /* 0x0000660004007a0c */ /* 0x000fe20003f06070 */
[----:B------:R-:W-:-:S05]  /*04e0*/  IMAD.X R6, RZ, RZ, R6, P1 ;  /* 0x000000ffff067224 */ /* 0x000fca00008e0606 */
        /* <DEDUP_REMOVED lines=9> */
.L_x_1397:
[----:B------:R-:W-:Y:S05]  /*0580*/  BSYNC B0 ;  /* 0x0000000000007941 */ /* 0x000fea0003800000 */
.L_x_1396:
[----:B------:R-:W-:Y:S05]  /*0590*/  @!P0 BRA `(.L_x_1398) ;  /* 0xfffffed000008947 */ /* 0x000fea000383ffff */
[----:B------:R-:W-:Y:S05]  /*05a0*/  BRA `(.L_x_1394) ;  /* 0x0000010000007947 */ /* 0x000fea0003800000 */
.L_x_1395:
[----:B------:R-:W-:Y:S02]  /*05b0*/  IMAD.MOV.U32 R4, RZ, RZ, R0 ;  /* 0x000000ffff047224 */ /* 0x000fe400078e0000 */
[----:B------:R-:W-:-:S03]  /*05c0*/  IMAD.MOV.U32 R6, RZ, RZ, RZ ;  /* 0x000000ffff067224 */ /* 0x000fc600078e00ff */
.L_x_1401:
        /* <DEDUP_REMOVED lines=11> */
[----:B------:R0:W-:Y:S02]  /*0680*/  ATOMS.POPC.INC.32 RZ, [R2.X4+URZ+0x10a0] ;  /* 0x0010a00002ff7f8c */ /* 0x0001e4000d00403f */
.L_x_1400:
[----:B------:R-:W-:Y:S05]  /*0690*/  BSYNC B0 ;  /* 0x0000000000007941 */ /* 0x000fea0003800000 */
.L_x_1399:
[----:B------:R-:W-:Y:S05]  /*06a0*/  @!P0 BRA `(.L_x_1401) ;  /* 0xffffff2000008947 */ /* 0x000fea000383ffff */
.L_x_1394:
        /* <DEDUP_REMOVED lines=33> */
.L_x_1403:
[----:B------:R-:W-:Y:S05]  /*08c0*/  BSYNC B0 ;  /* 0x0000000000007941 */ /* 0x000fea0003800000 */
.L_x_1402:
        /* <DEDUP_REMOVED lines=56> */
.L_x_1415:
        /* <DEDUP_REMOVED lines=11> */
.L_x_1416:
        /* <DEDUP_REMOVED lines=96> */
.L_x_1405:
[----:B0-----:R-:W-:Y:S05]  /*1300*/  BSYNC B0 ;  /* 0x0000000000007941 */ /* 0x001fea0003800000 */
.L_x_1404:
        /* <DEDUP_REMOVED lines=61> */
.L_x_1412:
        /* <DEDUP_REMOVED lines=19> */
.L_x_1411:
[----:B------:R-:W-:Y:S05]  /*1810*/  BSYNC B1 ;  /* 0x0000000000017941 */ /* 0x000fea0003800000 */
.L_x_1410:
        /* <DEDUP_REMOVED lines=10> */
.L_x_1413:
        /* <DEDUP_REMOVED lines=79> */
.L_x_1409:
[----:B------:R-:W-:Y:S05]  /*1db0*/  BSYNC B0 ;  /* 0x0000000000007941 */ /* 0x000fea0003800000 */
.L_x_1408:
        /* <DEDUP_REMOVED lines=51> */
.L_x_1414:
        /* <DEDUP_REMOVED lines=9> */
.L_x_1406:
[----:B------:R-:W-:Y:S01]  /*2180*/  IMAD.MOV.U32 R8, RZ, RZ, R23 ;  /* 0x000000ffff087224 */ /* 0x000fe200078e0017 */
[----:B------:R-:W-:Y:S01]  /*2190*/  MOV R6, 0x21e0 ;  /* 0x000021e000067802 */ /* 0x000fe20000000f00 */
[----:B------:R-:W-:Y:S02]  /*21a0*/  IMAD.MOV.U32 R5, RZ, RZ, 0x1 ;  /* 0x00000001ff057424 */ /* 0x000fe400078e00ff */
[----:B------:R-:W-:Y:S02]  /*21b0*/  IMAD.MOV.U32 R11, RZ, RZ, RZ ;  /* 0x000000ffff0b7224 */ /* 0x000fe400078e00ff */
[----:B------:R-:W-:Y:S02]  /*21c0*/  IMAD.MOV.U32 R12, RZ, RZ, -0x1 ;  /* 0xffffffffff0c7424 */ /* 0x000fe400078e00ff */
[----:B------:R-:W-:Y:S05]  /*21d0*/  CALL.REL.NOINC `($__internal_28_$__cuda_sm70_shflsync_up_p) ;  /* 0x0000023000007944 */ /* 0x000fea0003c00000 */
[----:B------:R-:W-:Y:S01]  /*21e0*/  ISETP.EQ.U32.AND P0, PT, R9, 0x1, PT ;  /* 0x000000010900780c */ /* 0x000fe20003f02070 */
[----:B------:R-:W-:Y:S08]  /*21f0*/  BRA `(.L_x_1415) ;  /* 0xffffea5000007947 */ /* 0x000ff0000383ffff */
.L_x_1407:
[----:B------:R-:W-:Y:S01]  /*2200*/  IMAD.MOV.U32 R8, RZ, RZ, R10 ;  /* 0x000000ffff087224 */ /* 0x000fe200078e000a */
[----:B------:R-:W-:Y:S01]  /*2210*/  MOV R6, 0x2260 ;  /* 0x0000226000067802 */ /* 0x000fe20000000f00 */
[----:B------:R-:W-:Y:S02]  /*2220*/  IMAD.MOV.U32 R5, RZ, RZ, 0x2 ;  /* 0x00000002ff057424 */ /* 0x000fe400078e00ff */
[----:B------:R-:W-:-:S02]  /*2230*/  IMAD.MOV.U32 R11, RZ, RZ, RZ ;  /* 0x000000ffff0b7224 */ /* 0x000fc400078e00ff */
[----:B------:R-:W-:Y:S02]  /*2240*/  IMAD.MOV.U32 R12, RZ, RZ, -0x1 ;  /* 0xffffffffff0c7424 */ /* 0x000fe400078e00ff */
[----:B0-----:R-:W-:Y:S05]  /*2250*/  CALL.REL.NOINC `($__internal_28_$__cuda_sm70_shflsync_up_p) ;  /* 0x000001b000007944 */ /* 0x001fea0003c00000 */
[----:B------:R-:W-:Y:S01]  /*2260*/  IMAD.IADD R6, R10, 0x1, R5 ;  /* 0x000000010a067824 */ /* 0x000fe200078e0205 */
[----:B------:R-:W-:Y:S01]  /*2270*/  ISETP.NE.U32.AND P0, PT, R9, 0x1, PT ;  /* 0x000000010900780c */ /* 0x000fe20003f05070 */
[----:B------:R-:W-:Y:S02]  /*2280*/  IMAD.MOV.U32 R11, RZ, RZ, RZ ;  /* 0x000000ffff0b7224 */ /* 0x000fe400078e00ff */
[----:B------:R-:W-:Y:S01]  /*2290*/  IMAD.MOV.U32 R12, RZ, RZ, -0x1 ;  /* 0xffffffffff0c7424 */ /* 0x000fe200078e00ff */
[----:B------:R-:W-:Y:S01]  /*22a0*/  SEL R8, R6, R5, !P0 ;  /* 0x0000000506087207 */ /* 0x000fe20004000000 */
[----:B------:R-:W-:Y:S01]  /*22b0*/  IMAD.MOV.U32 R5, RZ, RZ, 0x4 ;  /* 0x00000004ff057424 */ /* 0x000fe200078e00ff */
[----:B------:R-:W-:Y:S02]  /*22c0*/  MOV R6, 0x22e0 ;  /* 0x000022e000067802 */ /* 0x000fe40000000f00 */
[----:B------:R-:W-:Y:S05]  /*22d0*/  CALL.REL.NOINC `($__internal_28_$__cuda_sm70_shflsync_up_p) ;  /* 0x0000013000007944 */ /* 0x000fea0003c00000 */
[----:B------:R-:W-:Y:S01]  /*22e0*/  IMAD.IADD R6, R8, 0x1, R5 ;  /* 0x0000000108067824 */ /* 0x000fe200078e0205 */
[----:B------:R-:W-:Y:S01]  /*22f0*/  ISETP.NE.U32.AND P0, PT, R9, 0x1, PT ;  /* 0x000000010900780c */ /* 0x000fe20003f05070 */
[----:B------:R-:W-:Y:S02]  /*2300*/  IMAD.MOV.U32 R11, RZ, RZ, RZ ;  /* 0x000000ffff0b7224 */ /* 0x000fe400078e00ff */
[----:B------:R-:W-:Y:S01]  /*2310*/  IMAD.MOV.U32 R12, RZ, RZ, -0x1 ;  /* 0xffffffffff0c7424 */ /* 0x000fe200078e00ff */
[----:B------:R-:W-:Y:S01]  /*2320*/  SEL R8, R6, R5, !P0 ;  /* 0x0000000506087207 */ /* 0x000fe20004000000 */
[----:B------:R-:W-:Y:S01]  /*2330*/  IMAD.MOV.U32 R5, RZ, RZ, 0x8 ;  /* 0x00000008ff057424 */ /* 0x000fe200078e00ff */
[----:B------:R-:W-:-:S02]  /*2340*/  MOV R6, 0x2360 ;  /* 0x0000236000067802 */ /* 0x000fc40000000f00 */
[----:B------:R-:W-:Y:S05]  /*2350*/  CALL.REL.NOINC `($__internal_28_$__cuda_sm70_shflsync_up_p) ;  /* 0x000000b000007944 */ /* 0x000fea0003c00000 */
[----:B------:R-:W-:Y:S01]  /*2360*/  IMAD.IADD R8, R8, 0x1, R5 ;  /* 0x0000000108087824 */ /* 0x000fe200078e0205 */
[----:B------:R-:W-:Y:S01]  /*2370*/  ISETP.NE.U32.AND P0, PT, R9, 0x1, PT ;  /* 0x000000010900780c */ /* 0x000fe20003f05070 */
[----:B------:R-:W-:Y:S01]  /*2380*/  IMAD.MOV.U32 R11, RZ, RZ, RZ ;  /* 0x000000ffff0b7224 */ /* 0x000fe200078e00ff */
[----:B------:R-:W-:Y:S01]  /*2390*/  MOV R6, 0x23e0 ;  /* 0x000023e000067802 */ /* 0x000fe20000000f00 */
[----:B------:R-:W-:Y:S01]  /*23a0*/  IMAD.MOV.U32 R12, RZ, RZ, -0x1 ;  /* 0xffffffffff0c7424 */ /* 0x000fe200078e00ff */
[----:B------:R-:W-:Y:S01]  /*23b0*/  SEL R8, R8, R5, !P0 ;  /* 0x0000000508087207 */ /* 0x000fe20004000000 */
[----:B------:R-:W-:-:S03]  /*23c0*/  IMAD.MOV.U32 R5, RZ, RZ, 0x10 ;  /* 0x00000010ff057424 */ /* 0x000fc600078e00ff */
[----:B------:R-:W-:Y:S05]  /*23d0*/  CALL.REL.NOINC `($__internal_28_$__cuda_sm70_shflsync_up_p) ;  /* 0x0000003000007944 */ /* 0x000fea0003c00000 */
[----:B------:R-:W-:Y:S01]  /*23e0*/  ISETP.EQ.U32.AND P0, PT, R9, 0x1, PT ;  /* 0x000000010900780c */ /* 0x000fe20003f02070 */
[----:B------:R-:W-:Y:S01]  /*23f0*/  IMAD.MOV.U32 R9, RZ, RZ, R5 ;  /* 0x000000ffff097224 */ /* 0x000fe200078e0005 */
[----:B------:R-:W-:Y:S10]  /*2400*/  BRA `(.L_x_1416) ;  /* 0xffffe8f000007947 */ /* 0x000ff4000383ffff */
        .weak           $__internal_28_$__cuda_sm70_shflsync_up_p
        .type           $__internal_28_$__cuda_sm70_shflsync_up_p,@function
        .size           $__internal_28_$__cuda_sm70_shflsync_up_p,(.L_x_1492 - $__internal_28_$__cuda_sm70_shflsync_up_p)
$__internal_28_$__cuda_sm70_shflsync_up_p:
[----:B------:R-:W-:Y:S04]  /*2410*/  WARPSYNC R12 ;  /* 0x0000000c00007348 */ /* 0x000fe80003800000 */
[----:B------:R-:W0:Y:S01]  /*2420*/  SHFL.UP P0, R5, R8, R5, R11 ;  /* 0x0400000508057389 */ /* 0x000e22000000000b */
[----:B------:R-:W-:Y:S01]  /*2430*/  IMAD.MOV.U32 R7, RZ, RZ, 0x0 ;  /* 0x00000000ff077424 */ /* 0x000fe200078e00ff */
[----:B0-----:R-:W-:-:S03]  /*2440*/  SEL R9, RZ, 0x1, !P0 ;  /* 0x00000001ff097807 */ /* 0x001fc60004000000 */
[----:B------:R-:W-:Y:S05]  /*2450*/  RET.REL.NODEC R6 `(_ZN4vllm3moe27moe_align_block_size_kernelIhEEvPKT_PiS5_S5_S5_iiiimS5_iib) ;  /* 0xffffdba006007950 */ /* 0x000fea0003c3ffff */
.L_x_1417:
        /* <DEDUP_REMOVED lines=10> */
.L_x_1492:


//--------------------- .text._ZN4vllm3moe46moe_align_block_size_small_batch_expert_kernelIhLi256EEEvPKT_PiS5_S5_S5_iimiib --------------------------
	.section	.text._ZN4vllm3moe46moe_align_block_size_small_batch_expert_kernelIhLi256EEEvPKT_PiS5_S5_S5_iimiib,"ax",@progbits
	.sectioninfo	@"SHI_REGISTERS=31"
	.align	128
        .global         _ZN4vllm3moe46moe_align_block_size_small_batch_expert_kernelIhLi256EEEvPKT_PiS5_S5_S5_iimiib
        .type           _ZN4vllm3moe46moe_align_block_size_small_batch_expert_kernelIhLi256EEEvPKT_PiS5_S5_S5_iimiib,@function
        .size           _ZN4vllm3moe46moe_align_block_size_small_batch_expert_kernelIhLi256EEEvPKT_PiS5_S5_S5_iimiib,(.L_x_1541 - _ZN4vllm3moe46moe_align_block_size_small_batch_expert_kernelIhLi256EEEvPKT_PiS5_S5_S5_iimiib)
        .other          _ZN4vllm3moe46moe_align_block_size_small_batch_expert_kernelIhLi256EEEvPKT_PiS5_S5_S5_iimiib,@"STO_CUDA_ENTRY STV_DEFAULT"
_ZN4vllm3moe46moe_align_block_size_small_batch_expert_kernelIhLi256EEEvPKT_PiS5_S5_S5_iimiib:
.text._ZN4vllm3moe46moe_align_block_size_small_batch_expert_kernelIhLi256EEEvPKT_PiS5_S5_S5_iimiib:
        /* <DEDUP_REMOVED lines=28> */
.L_x_1423:
        /* <DEDUP_REMOVED lines=21> */
.L_x_1422:
        /* <DEDUP_REMOVED lines=14> */
.L_x_1424:
[----:B------:R-:W-:-:S13]  /*03f0*/  ISETP.NE.OR P0, PT, R6, RZ, P0 ;  /* 0x000000ff0600720c */ /* 0x000fda0000705670 */
[----:B------:R-:W-:Y:S05]  /*0400*/  @!P0 BRA `(.L_x_1420) ;  /* 0x0000009000008947 */ /* 0x000fea0003800000 */
.L_x_1421:
        /* <DEDUP_REMOVED lines=9> */
.L_x_1420:
[----:B------:R-:W-:-:S13]  /*04a0*/  ISETP.NE.AND P0, PT, R4, RZ, PT ;  /* 0x000000ff0400720c */ /* 0x000fda0003f05270 */
[----:B------:R-:W-:Y:S05]  /*04b0*/  @!P0 BRA `(.L_x_1419) ;  /* 0x0000007000008947 */ /* 0x000fea0003800000 */
[----:B------:R-:W-:-:S05]  /*04c0*/  IADD3 R6, R9, UR4, RZ ;  /* 0x0000000409067c10 */ /* 0x000fca000fffe0ff */
[----:B------:R-:W-:-:S04]  /*04d0*/  IMAD.SHL.U32 R6, R6, 0x4, RZ ;  /* 0x0000000406067824 */ /* 0x000fc800078e00ff */
.L_x_1425:
[----:B------:R-:W-:Y:S01]  /*04e0*/  IADD3 R4, R4, -0x1, RZ ;  /* 0xffffffff04047810 */ /* 0x000fe20007ffe0ff */
[----:B------:R0:W-:Y:S03]  /*04f0*/  STS [R6], RZ ;  /* 0x000000ff06007388 */ /* 0x0001e60000000800 */
[----:B------:R-:W-:Y:S02]  /*0500*/  ISETP.NE.AND P0, PT, R4, RZ, PT ;  /* 0x000000ff0400720c */ /* 0x000fe40003f05270 */
[----:B0-----:R-:W-:-:S11]  /*0510*/  IADD3 R6, R6, 0x4, RZ ;  /* 0x0000000406067810 */ /* 0x001fd60007ffe0ff */
[----:B------:R-:W-:Y:S05]  /*0520*/  @P0 BRA `(.L_x_1425) ;  /* 0xffffffb000000947 */ /* 0x000fea000383ffff */
.L_x_1419:
        /* <DEDUP_REMOVED lines=12> */
.L_x_1428:
[----:B------:R-:W-:-:S04]  /*05f0*/  IADD3 R10, P0, R15, c[0x0][0x160], RZ ;  /* 0x000058000f0a7a10 */ /* 0x000fc80007f1e0ff */
[----:B------:R-:W-:-:S05]  /*0600*/  IADD3.X R11, R14, c[0x0][0x164], RZ, P0, !PT ;  /* 0x000059000e0b7a10 */ /* 0x000fca00007fe4ff */
[----:B------:R-:W2:Y:S01]  /*0610*/  LDG.E.U8.CONSTANT R8, [R10.64] ;  /* 0x000000080a087981 */ /* 0x000ea2000c1e9100 */
[----:B------:R-:W-:-:S04]  /*0620*/  IMAD.MOV.U32 R9, RZ, RZ, 0x4 ;  /* 0x00000004ff097424 */ /* 0x000fc800078e00ff */
[----:B--2---:R-:W-:-:S06]  /*0630*/  IMAD.WIDE.U32 R8, R8, R9, c[0x0][0x180] ;  /* 0x0000600008087625 */ /* 0x004fcc00078e0009 */
        /* <DEDUP_REMOVED lines=12> */
.L_x_1427:
[----:B------:R-:W-:Y:S02]  /*0700*/  IMAD.MOV.U32 R13, RZ, RZ, R5 ;  /* 0x000000ffff0d7224 */ /* 0x000fe400078e0005 */
[----:B------:R-:W-:-:S03]  /*0710*/  IMAD.MOV.U32 R12, RZ, RZ, R2 ;  /* 0x000000ffff0c7224 */ /* 0x000fc600078e0002 */
.L_x_1429:
[----:B------:R-:W-:-:S04]  /*0720*/  IADD3 R8, P0, R13, c[0x0][0x160], RZ ;  /* 0x000058000d087a10 */ /* 0x000fc80007f1e0ff */
[----:B------:R-:W-:-:S05]  /*0730*/  IADD3.X R9, R12, c[0x0][0x164], RZ, P0, !PT ;  /* 0x000059000c097a10 */ /* 0x000fca00007fe4ff */
        /* <DEDUP_REMOVED lines=10> */
.L_x_1426:
        /* <DEDUP_REMOVED lines=26> */
.L_x_1435:
        /* <DEDUP_REMOVED lines=77> */
.L_x_1434:
        /* <DEDUP_REMOVED lines=43> */
.L_x_1436:
[----:B------:R-:W-:-:S13]  /*1100*/  ISETP.NE.OR P0, PT, R8, 0x100, P0 ;  /* 0x000001000800780c */ /* 0x000fda0000705670 */
[----:B------:R-:W-:Y:S05]  /*1110*/  @!P0 BRA `(.L_x_1432) ;  /* 0x0000017000008947 */ /* 0x000fea0003800000 */
.L_x_1433:
[----:B------:R-:W-:-:S04]  /*1120*/  IMAD.MOV.U32 R14, RZ, RZ, c[0x0][0x188] ;  /* 0x00006200ff0e7624 */ /* 0x000fc800078e00ff */
.L_x_1437:
        /* <DEDUP_REMOVED lines=22> */
.L_x_1432:
        /* <DEDUP_REMOVED lines=8> */
.L_x_1438:
        /* <DEDUP_REMOVED lines=9> */
.L_x_1431:
[----:B-1----:R-:W-:Y:S05]  /*13a0*/  BSYNC B0 ;  /* 0x0000000000007941 */ /* 0x002fea0003800000 */
.L_x_1430:
        /* <DEDUP_REMOVED lines=33> */
.L_x_1443:
        /* <DEDUP_REMOVED lines=80> */
.L_x_1442:
        /* <DEDUP_REMOVED lines=18> */
.L_x_1444:
        /* <DEDUP_REMOVED lines=21> */
.L_x_1441:
[----:B------:R-:W2:Y:S01]  /*1d30*/  LDS R9, [R14.X4] ;  /* 0x000000000e097984 */ /* 0x000ea20000004800 */
[----:B0-----:R-:W-:Y:S02]  /*1d40*/  IMAD.MOV.U32 R6, RZ, RZ, c[0x0][0x178] ;  /* 0x00005e00ff067624 */ /* 0x001fe400078e00ff */
[----:B------:R-:W-:-:S05]  /*1d50*/  IMAD.MOV.U32 R7, RZ, RZ, c[0x0][0x17c] ;  /* 0x00005f00ff077624 */ /* 0x000fca00078e00ff */
[----:B--2---:R0:W-:Y:S02]  /*1d60*/  STG.E [R6.64], R9 ;  /* 0x0000000906007986 */ /* 0x0041e4000c101908 */
.L_x_1440:
[----:B------:R-:W-:Y:S05]  /*1d70*/  BSYNC B0 ;  /* 0x0000000000007941 */ /* 0x000fea0003800000 */
.L_x_1439:
        /* <DEDUP_REMOVED lines=48> */
.L_x_1449:
        /* <DEDUP_REMOVED lines=19> */
.L_x_1448:
[----:B------:R-:W-:Y:S05]  /*21b0*/  BSYNC B1 ;  /* 0x0000000000017941 */ /* 0x000fea0003800000 */
.L_x_1447:
        /* <DEDUP_REMOVED lines=10> */
.L_x_1450:
        /* <DEDUP_REMOVED lines=81> */
.L_x_1446:
[----:B------:R-:W-:Y:S05]  /*2770*/  BSYNC B0 ;  /* 0x0000000000007941 */ /* 0x000fea0003800000 */
.L_x_1445:
        /* <DEDUP_REMOVED lines=49> */
.L_x_1453:
        /* <DEDUP_REMOVED lines=8> */
.L_x_1452:
[----:B------:R-:W-:Y:S05]  /*2b10*/  BSYNC B0 ;  /* 0x0000000000007941 */ /* 0x000fea0003800000 */
.L_x_1451:
[----:B------:R-:W-:Y:S05]  /*2b20*/  @P1 EXIT ;  /* 0x000000000000194d */ /* 0x000fea0003800000 */
[----:B------:R-:W-:Y:S01]  /*2b30*/  ULDC.S8 UR4, c[0x0][0x1a0] ;  /* 0x0000680000047ab9 */ /* 0x000fe20000000200 */
[----:B------:R-:W-:Y:S01]  /*2b40*/  IMAD R15, R5, c[0x0][0x188], R3 ;  /* 0x00006200050f7a24 */ /* 0x000fe200078e0203 */
[----:B------:R-:W-:-:S13]  /*2b50*/  ISETP.NE.AND P0, PT, RZ, UR4, PT ;  /* 0x00000004ff007c0c */ /* 0x000fda000bf05270 */
[----:B------:R-:W-:Y:S05]  /*2b60*/  @!P0 BRA `(.L_x_1454) ;  /* 0x0000015000008947 */ /* 0x000fea0003800000 */
.L_x_1455:
[----:B------:R-:W-:-:S04]  /*2b70*/  IADD3 R10, P0, R5, c[0x0][0x160], RZ ;  /* 0x00005800050a7a10 */ /* 0x000fc80007f1e0ff */
[----:B------:R-:W-:-:S05]  /*2b80*/  IADD3.X R11, R2, c[0x0][0x164], RZ, P0, !PT ;  /* 0x00005900020b7a10 */ /* 0x000fca00007fe4ff */
[----:B------:R-:W2:Y:S01]  /*2b90*/  LDG.E.U8.CONSTANT R6, [R10.64] ;  /* 0x000000080a067981 */ /* 0x000ea2000c1e9100 */
        /* <DEDUP_REMOVED lines=18> */
.L_x_1454:
[----:B------:R-:W-:-:S04]  /*2cc0*/  IADD3 R8, P0, R5, c[0x0][0x160], RZ ;  /* 0x0000580005087a10 */ /* 0x000fc80007f1e0ff */
[----:B------:R-:W-:-:S05]  /*2cd0*/  IADD3.X R9, R2, c[0x0][0x164], RZ, P0, !PT ;  /* 0x0000590002097a10 */ /* 0x000fca00007fe4ff */
[----:B------:R-:W2:Y:S01]  /*2ce0*/  LDG.E.U8.CONSTANT R8, [R8.64] ;  /* 0x0000000808087981 */ /* 0x000ea2000c1e9100 */
        /* <DEDUP_REMOVED lines=15> */
.L_x_1418:
        /* <DEDUP_REMOVED lines=32> */
.L_x_1459:
        /* <DEDUP_REMOVED lines=13> */
.L_x_1458:
[----:B0-----:R-:W-:Y:S05]  /*30b0*/  BSYNC B0 ;  /* 0x0000000000007941 */ /* 0x001fea0003800000 */
.L_x_1457:
        /* <DEDUP_REMOVED lines=18> */
.L_x_1461:
[----:B------:R-:W-:Y:S05]  /*31e0*/  BSYNC B0 ;  /* 0x0000000000007941 */ /* 0x000fea0003800000 */
.L_x_1460:
[----:B------:R-:W-:Y:S01]  /*31f0*/  ISETP.LT.U32.AND P1, PT, R9, c[0x0][0x198], PT ;  /* 0x0000660009007a0c */ /* 0x000fe20003f21070 */
[----:B0-----:R-:W-:-:S02]  /*3200*/  IMAD.MOV.U32 R2, RZ, RZ, R6 ;  /* 0x000000ffff027224 */ /* 0x001fc400078e0006 */
[----:B------:R-:W-:Y:S01]  /*3210*/  IMAD.MOV.U32 R3, RZ, RZ, R7 ;  /* 0x000000ffff037224 */ /* 0x000fe200078e0007 */
[----:B------:R-:W-:-:S13]  /*3220*/  ISETP.LT.U32.OR.EX P0, PT, R11, R4, P0, P1 ;  /* 0x000000040b00720c */ /* 0x000fda0000701510 */
[----:B------:R-:W-:-:S05]  /*3230*/  @P0 IMAD.MOV.U32 R5, RZ, RZ, c[0x0][0x190] ;  /* 0x00006400ff050624 */ /* 0x000fca00078e00ff */
[----:B------:R0:W-:Y:S02]  /*3240*/  @P0 STG.E [R2.64], R5 ;  /* 0x0000000502000986 */ /* 0x0001e4000c101908 */
.L_x_1456:
[----:B------:R-:W-:Y:S01]  /*3250*/  WARPSYNC 0xffffffff ;  /* 0xffffffff00007948 */ /* 0x000fe20003800000 */
[----:B------:R-:W-:Y:S06]  /*3260*/  BAR.SYNC.DEFER_BLOCKING 0x0 ;  /* 0x0000000000007b1d */ /* 0x000fec0000010000 */
[----:B------:R-:W-:Y:S06]  /*3270*/  BAR.SYNC.DEFER_BLOCKING 0x0 ;  /* 0x0000000000007b1d */ /* 0x000fec0000010000 */
[----:B------:R-:W-:Y:S06]  /*3280*/  BAR.SYNC.DEFER_BLOCKING 0x0 ;  /* 0x0000000000007b1d */ /* 0x000fec0000010000 */
[----:B------:R-:W-:Y:S05]  /*3290*/  EXIT ;  /* 0x000000000000794d */ /* 0x000fea0003800000 */
.L_x_1462:
        /* <DEDUP_REMOVED lines=14> */
.L_x_1541:


//--------------------- .text._ZN3cub17CUB_300001_SM_8006detail11EmptyKernelIvEEvv --------------------------
	.section	.text._ZN3cub17CUB_300001_SM_8006detail11EmptyKernelIvEEvv,"ax",@progbits
	.sectioninfo	@"SHI_REGISTERS=4"
	.align	128
        .global         _ZN3cub17CUB_300001_SM_8006detail11EmptyKernelIvEEvv
        .type           _ZN3cub17CUB_300001_SM_8006detail11EmptyKernelIvEEvv,@function
        .size           _ZN3cub17CUB_300001_SM_8006detail11EmptyKernelIvEEvv,(.L_x_1542 - _ZN3cub17CUB_300001_SM_8006detail11EmptyKernelIvEEvv)
        .other          _ZN3cub17CUB_300001_SM_8006detail11EmptyKernelIvEEvv,@"STO_CUDA_ENTRY STV_DEFAULT"
_ZN3cub17CUB_300001_SM_8006detail11EmptyKernelIvEEvv:
.text._ZN3cub17CUB_300001_SM_8006detail11EmptyKernelIvEEvv:
[----:B------:R-:W-:Y:S02]  /*0000*/  MOV R1, c[0x0][0x28] ;  /* 0x00000a0000017a02 */ /* 0x000fe40000000f00 */
[----:B------:R-:W-:Y:S05]  /*0010*/  EXIT ;  /* 0x000000000000794d */ /* 0x000fea0003800000 */
.L_x_1463:
        /* <DEDUP_REMOVED lines=14> */
.L_x_1542:


//--------------------- .nv.shared._ZN4vllm3moe28batched_moe_align_block_size35batched_moe_align_block_size_kernelEiiiPKiPiS4_S4_ --------------------------
	.section	.nv.shared._ZN4vllm3moe28batched_moe_align_block_size35batched_moe_align_block_size_kernelEiiiPKiPiS4_S4_,"aw",@nobits
	.sectionflags	@""
	.align	16
.nv.shared._ZN4vllm3moe28batched_moe_align_block_size35batched_moe_align_block_size_kernelEiiiPKiPiS4_S4_:
	.zero		4256


//--------------------- .nv.global                --------------------------
	.section	.nv.global,"aw",@nobits
.nv.global:
	.type		_ZN55_INTERNAL_9c60e064_24_moe_align_sum_kernels_cu_7672d19f6thrust23THRUST_300001_SM_800_NS12placeholders2_5E,@object
	.size		_ZN55_INTERNAL_9c60e064_24_moe_align_sum_kernels_cu_7672d19f6thrust23THRUST_300001_SM_800_NS12placeholders2_5E,(_ZN55_INTERNAL_9c60e064_24_moe_align_sum_kernels_cu_7672d19f4cuda3std3__45__cpo6cbeginE - _ZN55_INTERNAL_9c60e064_24_moe_align_sum_kernels_cu_7672d19f6thrust23THRUST_300001_SM_800_NS12placeholders2_5E)
_ZN55_INTERNAL_9c60e064_24_moe_align_sum_kernels_cu_7672d19f6thrust23THRUST_300001_SM_800_NS12placeholders2_5E:
	.zero		1
	.type		_ZN55_INTERNAL_9c60e064_24_moe_align_sum_kernels_cu_7672d19f4cuda3std3__45__cpo6cbeginE,@object
	.size		_ZN55_INTERNAL_9c60e064_24_moe_align_sum_kernels_cu_7672d19f4cuda3std3__45__cpo6cbeginE,(_ZN55_INTERNAL_9c60e064_24_moe_align_sum_kernels_cu_7672d19f4cuda3std6ranges3__45__cpo6cbeginE - _ZN55_INTERNAL_9c60e064_24_moe_align_sum_kernels_cu_7672d19f4cuda3std3__45__cpo6cbeginE)
_ZN55_INTERNAL_9c60e064_24_moe_align_sum_kernels_cu_7672d19f4cuda3std3__45__cpo6cbeginE:
	.zero		1
	.type		_ZN55_INTERNAL_9c60e064_24_moe_align_sum_kernels_cu_7672d19f4cuda3std6ranges3__45__cpo6cbeginE,@object
	.size		_ZN55_INTERNAL_9c60e064_24_moe_align_sum_kernels_cu_7672d19f4cuda3std6ranges3__45__cpo6cbeginE,(_ZN55_INTERNAL_9c60e064_24_moe_align_sum_kernels_cu_7672d19f4cuda3std3__48in_placeE - _ZN55_INTERNAL_9c60e064_24_moe_align_sum_kernels_cu_7672d19f4cuda3std6ranges3__45__cpo6cbeginE)
_ZN55_INTERNAL_9c60e064_24_moe_align_sum_kernels_cu_7672d19f4cuda3std6ranges3__45__cpo6cbeginE:
	.zero		1
	.type		_ZN55_INTERNAL_9c60e064_24_moe_align_sum_kernels_cu_7672d19f4cuda3std3__48in_placeE,@object
	.size		_ZN55_INTERNAL_9c60e064_24_moe_align_sum_kernels_cu_7672d19f4cuda3std3__48in_placeE,(_ZN55_INTERNAL_9c60e064_24_moe_align_sum_kernels_cu_7672d19f4cuda3std6ranges3__45__cpo4sizeE - _ZN55_INTERNAL_9c60e064_24_moe_align_sum_kernels_cu_7672d19f4cuda3std3__48in_placeE)
_ZN55_INTERNAL_9c60e064_24_moe_align_sum_kernels_cu_7672d19f4cuda3std3__48in_placeE:
	.zero		1
	.type		_ZN55_INTERNAL_9c60e064_24_moe_align_sum_kernels_cu_7672d19f4cuda3std6ranges3__45__cpo4sizeE,@object
	.size		_ZN55_INTERNAL_9c60e064_24_moe_align_sum_kernels_cu_7672d19f4cuda3std6ranges3__45__cpo4sizeE,(_ZN55_INTERNAL_9c60e064_24_moe_align_sum_kernels_cu_7672d19f6thrust23THRUST_300001_SM_800_NS12placeholders2_9E - _ZN55_INTERNAL_9c60e064_24_moe_align_sum_kernels_cu_7672d19f4cuda3std6ranges3__45__cpo4sizeE)
_ZN55_INTERNAL_9c60e064_24_moe_align_sum_kernels_cu_7672d19f4cuda3std6ranges3__45__cpo4sizeE:
	.zero		1
	.type		_ZN55_INTERNAL_9c60e064_24_moe_align_sum_kernels_cu_7672d19f6thrust23THRUST_300001_SM_800_NS12placeholders2_9E,@object
	.size		_ZN55_INTERNAL_9c60e064_24_moe_align_sum_kernels_cu_7672d19f6thrust23THRUST_300001_SM_800_NS12placeholders2_9E,(_ZN55_INTERNAL_9c60e064_24_moe_align_sum_kernels_cu_7672d19f4cuda3std3__45__cpo7crbeginE - _ZN55_INTERNAL_9c60e064_24_moe_align_sum_kernels_cu_7672d19f6thrust23THRUST_300001_SM_800_NS12placeholders2_9E)
_ZN55_INTERNAL_9c60e064_24_moe_align_sum_kernels_cu_7672d19f6thrust23THRUST_300001_SM_800_NS12placeholders2_9E:
	.zero		1
	.type		_ZN55_INTERNAL_9c60e064_24_moe_align_sum_kernels_cu_7672d19f4cuda3std3__45__cpo7crbeginE,@object
	.size		_ZN55_INTERNAL_9c60e064_24_moe_align_sum_kernels_cu_7672d19f4cuda3std3__45__cpo7crbeginE,(_ZN55_INTERNAL_9c60e064_24_moe_align_sum_kernels_cu_7672d19f4cuda3std6ranges3__45__cpo4nextE - _ZN55_INTERNAL_9c60e064_24_moe_align_sum_kernels_cu_7672d19f4cuda3std3__45__cpo7crbeginE)
_ZN55_INTERNAL_9c60e064_24_moe_align_sum_kernels_cu_7672d19f4cuda3std3__45__cpo7crbeginE:
	.zero		1
	.type		_ZN55_INTERNAL_9c60e064_24_moe_align_sum_kernels_cu_7672d19f4cuda3std6ranges3__45__cpo4nextE,@object
	.size		_ZN55_INTERNAL_9c60e064_24_moe_align_sum_kernels_cu_7672d19f4cuda3std6ranges3__45__cpo4nextE,(_ZN55_INTERNAL_9c60e064_24_moe_align_sum_kernels_cu_7672d19f4cuda3std6ranges3__45__cpo4swapE - _ZN55_INTERNAL_9c60e064_24_moe_align_sum_kernels_cu_7672d19f4cuda3std6ranges3__45__cpo4nextE)
_ZN55_INTERNAL_9c60e064_24_moe_align_sum_kernels_cu_7672d19f4cuda3std6ranges3__45__cpo4nextE:
	.zero		1
	.type		_ZN55_INTERNAL_9c60e064_24_moe_align_sum_kernels_cu_7672d19f4cuda3std6ranges3__45__cpo4swapE,@object
	.size		_ZN55_INTERNAL_9c60e064_24_moe_align_sum_kernels_cu_7672d19f4cuda3std6ranges3__45__cpo4swapE,(_ZN55_INTERNAL_9c60e064_24_moe_align_sum_kernels_cu_7672d19f6thrust23THRUST_300001_SM_800_NS12placeholders2_1E - _ZN55_INTERNAL_9c60e064_24_moe_align_sum_kernels_cu_7672d19f4cuda3std6ranges3__45__cpo4swapE)
_ZN55_INTERNAL_9c60e064_24_moe_align_sum_kernels_cu_7672d19f4cuda3std6ranges3__45__cpo4swapE:
	.zero		1
	.type		_ZN55_INTERNAL_9c60e064_24_moe_align_sum_kernels_cu_7672d19f6thrust23THRUST_300001_SM_800_NS12placeholders2_1E,@object
	.size		_ZN55_INTERNAL_9c60e064_24_moe_align_sum_kernels_cu_7672d19f6thrust23THRUST_300001_SM_800_NS12placeholders2_1E,(_ZN55_INTERNAL_9c60e064_24_moe_align_sum_kernels_cu_7672d19f6thrust23THRUST_300001_SM_800_NS12placeholders2_3E - _ZN55_INTERNAL_9c60e064_24_moe_align_sum_kernels_cu_7672d19f6thrust23THRUST_300001_SM_800_NS12placeholders2_1E)
_ZN55_INTERNAL_9c60e064_24_moe_align_sum_kernels_cu_7672d19f6thrust23THRUST_300001_SM_800_NS12placeholders2_1E:
	.zero		1
	.type		_ZN55_INTERNAL_9c60e064_24_moe_align_sum_kernels_cu_7672d19f6thrust23THRUST_300001_SM_800_NS12placeholders2_3E,@object
	.size		_ZN55_INTERNAL_9c60e064_24_moe_align_sum_kernels_cu_7672d19f6thrust23THRUST_300001_SM_800_NS12placeholders2_3E,(_ZN55_INTERNAL_9c60e064_24_moe_align_sum_kernels_cu_7672d19f4cuda3std3__45__cpo5beginE - _ZN55_INTERNAL_9c60e064_24_moe_align_sum_kernels_cu_7672d19f6thrust23THRUST_300001_SM_800_NS12placeholders2_3E)
_ZN55_INTERNAL_9c60e064_24_moe_align_sum_kernels_cu_7672d19f6thrust23THRUST_300001_SM_800_NS12placeholders2_3E:
	.zero		1
	.type		_ZN55_INTERNAL_9c60e064_24_moe_align_sum_kernels_cu_7672d19f4cuda3std3__45__cpo5beginE,@object
	.size		_ZN55_INTERNAL_9c60e064_24_moe_align_sum_kernels_cu_7672d19f4cuda3std3__45__cpo5beginE,(_ZN55_INTERNAL_9c60e064_24_moe_align_sum_kernels_cu_7672d19f4cuda3std6ranges3__45__cpo5beginE - _ZN55_INTERNAL_9c60e064_24_moe_align_sum_kernels_cu_7672d19f4cuda3std3__45__cpo5beginE)
_ZN55_INTERNAL_9c60e064_24_moe_align_sum_kernels_cu_7672d19f4cuda3std3__45__cpo5beginE:
	.zero		1
	.type		_ZN55_INTERNAL_9c60e064_24_moe_align_sum_kernels_cu_7672d19f4cuda3std6ranges3__45__cpo5beginE,@object
	.size		_ZN55_INTERNAL_9c60e064_24_moe_align_sum_kernels_cu_7672d19f4cuda3std6ranges3__45__cpo5beginE,(_ZN55_INTERNAL_9c60e064_24_moe_align_sum_kernels_cu_7672d19f4cuda3std3__457_GLOBAL__N__9c60e064_24_moe_align_sum_kernels_cu_7672d19f6ignoreE - _ZN55_INTERNAL_9c60e064_24_moe_align_sum_kernels_cu_7672d19f4cuda3std6ranges3__45__cpo5beginE)
_ZN55_INTERNAL_9c60e064_24_moe_align_sum_kernels_cu_7672d19f4cuda3std6ranges3__45__cpo5beginE:
	.zero		1
	.type		_ZN55_INTERNAL_9c60e064_24_moe_align_sum_kernels_cu_7672d19f4cuda3std3__457_GLOBAL__N__9c60e064_24_moe_align_sum_kernels_cu_7672d19f6ignoreE,@object
	.size		_ZN55_INTERNAL_9c60e064_24_moe_align_sum_kernels_cu_7672d19f4cuda3std3__457_GLOBAL__N__9c60e064_24_moe_align_sum_kernels_cu_7672d19f6ignoreE,(_ZN55_INTERNAL_9c60e064_24_moe_align_sum_kernels_cu_7672d19f4cuda3std6ranges3__45__cpo4dataE - _ZN55_INTERNAL_9c60e064_24_moe_align_sum_kernels_cu_7672d19f4cuda3std3__457_GLOBAL__N__9c60e064_24_moe_align_sum_kernels_cu_7672d19f6ignoreE)
_ZN55_INTERNAL_9c60e064_24_moe_align_sum_kernels_cu_7672d19f4cuda3std3__457_GLOBAL__N__9c60e064_24_moe_align_sum_kernels_cu_7672d19f6ignoreE:
	.zero		1
	.type		_ZN55_INTERNAL_9c60e064_24_moe_align_sum_kernels_cu_7672d19f4cuda3std6ranges3__45__cpo4dataE,@object
	.size		_ZN55_INTERNAL_9c60e064_24_moe_align_sum_kernels_cu_7672d19f4cuda3std6ranges3__45__cpo4dataE,(_ZN55_INTERNAL_9c60e064_24_moe_align_sum_kernels_cu_7672d19f6thrust23THRUST_300001_SM_800_NS12placeholders2_7E - _ZN55_INTERNAL_9c60e064_24_moe_align_sum_kernels_cu_7672d19f4cuda3std6ranges3__45__cpo4dataE)
_ZN55_INTERNAL_9c60e064_24_moe_align_sum_kernels_cu_7672d19f4cuda3std6ranges3__45__cpo4dataE:
	.zero		1
	.type		_ZN55_INTERNAL_9c60e064_24_moe_align_sum_kernels_cu_7672d19f6thrust23THRUST_300001_SM_800_NS12placeholders2_7E,@object
	.size		_ZN55_INTERNAL_9c60e064_24_moe_align_sum_kernels_cu_7672d19f6thrust23THRUST_300001_SM_800_NS12placeholders2_7E,(_ZN55_INTERNAL_9c60e064_24_moe_align_sum_kernels_cu_7672d19f4cuda3std3__45__cpo6rbeginE - _ZN55_INTERNAL_9c60e064_24_moe_align_sum_kernels_cu_7672d19f6thrust23THRUST_300001_SM_800_NS12placeholders2_7E)
_ZN55_INTERNAL_9c60e064_24_moe_align_sum_kernels_cu_7672d19f6thrust23THRUST_300001_SM_800_NS12placeholders2_7E:
	.zero		1
	.type		_ZN55_INTERNAL_9c60e064_24_moe_align_sum_kernels_cu_7672d19f4cuda3std3__45__cpo6rbeginE,@object
	.size		_ZN55_INTERNAL_9c60e064_24_moe_align_sum_kernels_cu_7672d19f4cuda3std3__45__cpo6rbeginE,(_ZN55_INTERNAL_9c60e064_24_moe_align_sum_kernels_cu_7672d19f4cuda3std6ranges3__45__cpo7advanceE - _ZN55_INTERNAL_9c60e064_24_moe_align_sum_kernels_cu_7672d19f4cuda3std3__45__cpo6rbeginE)
_ZN55_INTERNAL_9c60e064_24_moe_align_sum_kernels_cu_7672d19f4cuda3std3__45__cpo6rbeginE:
	.zero		1
	.type		_ZN55_INTERNAL_9c60e064_24_moe_align_sum_kernels_cu_7672d19f4cuda3std6ranges3__45__cpo7advanceE,@object
	.size		_ZN55_INTERNAL_9c60e064_24_moe_align_sum_kernels_cu_7672d19f4cuda3std6ranges3__45__cpo7advanceE,(_ZN55_INTERNAL_9c60e064_24_moe_align_sum_kernels_cu_7672d19f4cuda3std3__47nulloptE - _ZN55_INTERNAL_9c60e064_24_moe_align_sum_kernels_cu_7672d19f4cuda3std6ranges3__45__cpo7advanceE)
_ZN55_INTERNAL_9c60e064_24_moe_align_sum_kernels_cu_7672d19f4cuda3std6ranges3__45__cpo7advanceE:
	.zero		1
	.type		_ZN55_INTERNAL_9c60e064_24_moe_align_sum_kernels_cu_7672d19f4cuda3std3__47nulloptE,@object
	.size		_ZN55_INTERNAL_9c60e064_24_moe_align_sum_kernels_cu_7672d19f4cuda3std3__47nulloptE,(_ZN55_INTERNAL_9c60e064_24_moe_align_sum_kernels_cu_7672d19f4cuda3std6ranges3__45__cpo8distanceE - _ZN55_INTERNAL_9c60e064_24_moe_align_sum_kernels_cu_7672d19f4cuda3std3__47nulloptE)
_ZN55_INTERNAL_9c60e064_24_moe_align_sum_kernels_cu_7672d19f4cuda3std3__47nulloptE:
	.zero		1
	.type		_ZN55_INTERNAL_9c60e064_24_moe_align_sum_kernels_cu_7672d19f4cuda3std6ranges3__45__cpo8distanceE,@object
	.size		_ZN55_INTERNAL_9c60e064_24_moe_align_sum_kernels_cu_7672d19f4cuda3std6ranges3__45__cpo8distanceE,(_ZN55_INTERNAL_9c60e064_24_moe_align_sum_kernels_cu_7672d19f6thrust23THRUST_300001_SM_800_NS12placeholders2_6E - _ZN55_INTERNAL_9c60e064_24_moe_align_sum_kernels_cu_7672d19f4cuda3std6ranges3__45__cpo8distanceE)
_ZN55_INTERNAL_9c60e064_24_moe_align_sum_kernels_cu_7672d19f4cuda3std6ranges3__45__cpo8distanceE:
	.zero		1
	.type		_ZN55_INTERNAL_9c60e064_24_moe_align_sum_kernels_cu_7672d19f6thrust23THRUST_300001_SM_800_NS12placeholders2_6E,@object
	.size		_ZN55_INTERNAL_9c60e064_24_moe_align_sum_kernels_cu_7672d19f6thrust23THRUST_300001_SM_800_NS12placeholders2_6E,(_ZN55_INTERNAL_9c60e064_24_moe_align_sum_kernels_cu_7672d19f4cuda3std3__45__cpo4cendE - _ZN55_INTERNAL_9c60e064_24_moe_align_sum_kernels_cu_7672d19f6thrust23THRUST_300001_SM_800_NS12placeholders2_6E)
_ZN55_INTERNAL_9c60e064_24_moe_align_sum_kernels_cu_7672d19f6thrust23THRUST_300001_SM_800_NS12placeholders2_6E:
	.zero		1
	.type		_ZN55_INTERNAL_9c60e064_24_moe_align_sum_kernels_cu_7672d19f4cuda3std3__45__cpo4cendE,@object
	.size		_ZN55_INTERNAL_9c60e064_24_moe_align_sum_kernels_cu_7672d19f4cuda3std3__45__cpo4cendE,(_ZN55_INTERNAL_9c60e064_24_moe_align_sum_kernels_cu_7672d19f4cuda3std6ranges3__45__cpo4cendE - _ZN55_INTERNAL_9c60e064_24_moe_align_sum_kernels_cu_7672d19f4cuda3std3__45__cpo4cendE)
_ZN55_INTERNAL_9c60e064_24_moe_align_sum_kernels_cu_7672d19f4cuda3std3__45__cpo4cendE:
	.zero		1
	.type		_ZN55_INTERNAL_9c60e064_24_moe_align_sum_kernels_cu_7672d19f4cuda3std6ranges3__45__cpo4cendE,@object
	.size		_ZN55_INTERNAL_9c60e064_24_moe_align_sum_kernels_cu_7672d19f4cuda3std6ranges3__45__cpo4cendE,(_ZN55_INTERNAL_9c60e064_24_moe_align_sum_kernels_cu_7672d19f4cuda3std3__420unreachable_sentinelE - _ZN55_INTERNAL_9c60e064_24_moe_align_sum_kernels_cu_7672d19f4cuda3std6ranges3__45__cpo4cendE)
_ZN55_INTERNAL_9c60e064_24_moe_align_sum_kernels_cu_7672d19f4cuda3std6ranges3__45__cpo4cendE:
	.zero		1
	.type		_ZN55_INTERNAL_9c60e064_24_moe_align_sum_kernels_cu_7672d19f4cuda3std3__420unreachable_sentinelE,@object
	.size		_ZN55_INTERNAL_9c60e064_24_moe_align_sum_kernels_cu_7672d19f4cuda3std3__420unreachable_sentinelE,(_ZN55_INTERNAL_9c60e064_24_moe_align_sum_kernels_cu_7672d19f4cuda3std6ranges3__45__cpo5ssizeE - _ZN55_INTERNAL_9c60e064_24_moe_align_sum_kernels_cu_7672d19f4cuda3std3__420unreachable_sentinelE)
_ZN55_INTERNAL_9c60e064_24_moe_align_sum_kernels_cu_7672d19f4cuda3std3__420unreachable_sentinelE:
	.zero		1
	.type		_ZN55_INTERNAL_9c60e064_24_moe_align_sum_kernels_cu_7672d19f4cuda3std6ranges3__45__cpo5ssizeE,@object
	.size		_ZN55_INTERNAL_9c60e064_24_moe_align_sum_kernels_cu_7672d19f4cuda3std6ranges3__45__cpo5ssizeE,(_ZN55_INTERNAL_9c60e064_24_moe_align_sum_kernels_cu_7672d19f6thrust23THRUST_300001_SM_800_NS12placeholders3_10E - _ZN55_INTERNAL_9c60e064_24_moe_align_sum_kernels_cu_7672d19f4cuda3std6ranges3__45__cpo5ssizeE)
_ZN55_INTERNAL_9c60e064_24_moe_align_sum_kernels_cu_7672d19f4cuda3std6ranges3__45__cpo5ssizeE:
	.zero		1
	.type		_ZN55_INTERNAL_9c60e064_24_moe_align_sum_kernels_cu_7672d19f6thrust23THRUST_300001_SM_800_NS12placeholders3_10E,@object
	.size		_ZN55_INTERNAL_9c60e064_24_moe_align_sum_kernels_cu_7672d19f6thrust23THRUST_300001_SM_800_NS12placeholders3_10E,(_ZN55_INTERNAL_9c60e064_24_moe_align_sum_kernels_cu_7672d19f4cuda3std3__45__cpo5crendE - _ZN55_INTERNAL_9c60e064_24_moe_align_sum_kernels_cu_7672d19f6thrust23THRUST_300001_SM_800_NS12placeholders3_10E)
_ZN55_INTERNAL_9c60e064_24_moe_align_sum_kernels_cu_7672d19f6thrust23THRUST_300001_SM_800_NS12placeholders3_10E:
	.zero		1
	.type		_ZN55_INTERNAL_9c60e064_24_moe_align_sum_kernels_cu_7672d19f4cuda3std3__45__cpo5crendE,@object
	.size		_ZN55_INTERNAL_9c60e064_24_moe_align_sum_kernels_cu_7672d19f4cuda3std3__45__cpo5crendE,(_ZN55_INTERNAL_9c60e064_24_moe_align_sum_kernels_cu_7672d19f4cuda3std6ranges3__45__cpo4prevE - _ZN55_INTERNAL_9c60e064_24_moe_align_sum_kernels_cu_7672d19f4cuda3std3__45__cpo5crendE)
_ZN55_INTERNAL_9c60e064_24_moe_align_sum_kernels_cu_7672d19f4cuda3std3__45__cpo5crendE:
	.zero		1
	.type		_ZN55_INTERNAL_9c60e064_24_moe_align_sum_kernels_cu_7672d19f4cuda3std6ranges3__45__cpo4prevE,@object
	.size		_ZN55_INTERNAL_9c60e064_24_moe_align_sum_kernels_cu_7672d19f4cuda3std6ranges3__45__cpo4prevE,(_ZN55_INTERNAL_9c60e064_24_moe_align_sum_kernels_cu_7672d19f4cuda3std6ranges3__45__cpo9iter_moveE - _ZN55_INTERNAL_9c60e064_24_moe_align_sum_kernels_cu_7672d19f4cuda3std6ranges3__45__cpo4prevE)
_ZN55_INTERNAL_9c60e064_24_moe_align_sum_kernels_cu_7672d19f4cuda3std6ranges3__45__cpo4prevE:
	.zero		1
	.type		_ZN55_INTERNAL_9c60e064_24_moe_align_sum_kernels_cu_7672d19f4cuda3std6ranges3__45__cpo9iter_moveE,@object
	.size		_ZN55_INTERNAL_9c60e064_24_moe_align_sum_kernels_cu_7672d19f4cuda3std6ranges3__45__cpo9iter_moveE,(_ZN55_INTERNAL_9c60e064_24_moe_align_sum_kernels_cu_7672d19f6thrust23THRUST_300001_SM_800_NS12placeholders2_2E - _ZN55_INTERNAL_9c60e064_24_moe_align_sum_kernels_cu_7672d19f4cuda3std6ranges3__45__cpo9iter_moveE)
_ZN55_INTERNAL_9c60e064_24_moe_align_sum_kernels_cu_7672d19f4cuda3std6ranges3__45__cpo9iter_moveE:
	.zero		1
	.type		_ZN55_INTERNAL_9c60e064_24_moe_align_sum_kernels_cu_7672d19f6thrust23THRUST_300001_SM_800_NS12placeholders2_2E,@object
	.size		_ZN55_INTERNAL_9c60e064_24_moe_align_sum_kernels_cu_7672d19f6thrust23THRUST_300001_SM_800_NS12placeholders2_2E,(_ZN55_INTERNAL_9c60e064_24_moe_align_sum_kernels_cu_7672d19f6thrust23THRUST_300001_SM_800_NS12placeholders2_4E - _ZN55_INTERNAL_9c60e064_24_moe_align_sum_kernels_cu_7672d19f6thrust23THRUST_300001_SM_800_NS12placeholders2_2E)
_ZN55_INTERNAL_9c60e064_24_moe_align_sum_kernels_cu_7672d19f6thrust23THRUST_300001_SM_800_NS12placeholders2_2E:
	.zero		1
	.type		_ZN55_INTERNAL_9c60e064_24_moe_align_sum_kernels_cu_7672d19f6thrust23THRUST_300001_SM_800_NS12placeholders2_4E,@object
	.size		_ZN55_INTERNAL_9c60e064_24_moe_align_sum_kernels_cu_7672d19f6thrust23THRUST_300001_SM_800_NS12placeholders2_4E,(_ZN55_INTERNAL_9c60e064_24_moe_align_sum_kernels_cu_7672d19f4cuda3std3__45__cpo3endE - _ZN55_INTERNAL_9c60e064_24_moe_align_sum_kernels_cu_7672d19f6thrust23THRUST_300001_SM_800_NS12placeholders2_4E)
_ZN55_INTERNAL_9c60e064_24_moe_align_sum_kernels_cu_7672d19f6thrust23THRUST_300001_SM_800_NS12placeholders2_4E:
	.zero		1
	.type		_ZN55_INTERNAL_9c60e064_24_moe_align_sum_kernels_cu_7672d19f4cuda3std3__45__cpo3endE,@object
	.size		_ZN55_INTERNAL_9c60e064_24_moe_align_sum_kernels_cu_7672d19f4cuda3std3__45__cpo3endE,(_ZN55_INTERNAL_9c60e064_24_moe_align_sum_kernels_cu_7672d19f4cuda3std6ranges3__45__cpo3endE - _ZN55_INTERNAL_9c60e064_24_moe_align_sum_kernels_cu_7672d19f4cuda3std3__45__cpo3endE)
_ZN55_INTERNAL_9c60e064_24_moe_align_sum_kernels_cu_7672d19f4cuda3std3__45__cpo3endE:
	.zero		1
	.type		_ZN55_INTERNAL_9c60e064_24_moe_align_sum_kernels_cu_7672d19f4cuda3std6ranges3__45__cpo3endE,@object
	.size		_ZN55_INTERNAL_9c60e064_24_moe_align_sum_kernels_cu_7672d19f4cuda3std6ranges3__45__cpo3endE,(_ZN55_INTERNAL_9c60e064_24_moe_align_sum_kernels_cu_7672d19f4cuda3std3__419piecewise_constructE - _ZN55_INTERNAL_9c60e064_24_moe_align_sum_kernels_cu_7672d19f4cuda3std6ranges3__45__cpo3endE)
_ZN55_INTERNAL_9c60e064_24_moe_align_sum_kernels_cu_7672d19f4cuda3std6ranges3__45__cpo3endE:
	.zero		1
	.type		_ZN55_INTERNAL_9c60e064_24_moe_align_sum_kernels_cu_7672d19f4cuda3std3__419piecewise_constructE,@object
	.size		_ZN55_INTERNAL_9c60e064_24_moe_align_sum_kernels_cu_7672d19f4cuda3std3__419piecewise_constructE,(_ZN55_INTERNAL_9c60e064_24_moe_align_sum_kernels_cu_7672d19f4cuda3std6ranges3__45__cpo5cdataE - _ZN55_INTERNAL_9c60e064_24_moe_align_sum_kernels_cu_7672d19f4cuda3std3__419piecewise_constructE)
_ZN55_INTERNAL_9c60e064_24_moe_align_sum_kernels_cu_7672d19f4cuda3std3__419piecewise_constructE:
	.zero		1
	.type		_ZN55_INTERNAL_9c60e064_24_moe_align_sum_kernels_cu_7672d19f4cuda3std6ranges3__45__cpo5cdataE,@object
	.size		_ZN55_INTERNAL_9c60e064_24_moe_align_sum_kernels_cu_7672d19f4cuda3std6ranges3__45__cpo5cdataE,(_ZN55_INTERNAL_9c60e064_24_moe_align_sum_kernels_cu_7672d19f6thrust23THRUST_300001_SM_800_NS12placeholders2_8E - _ZN55_INTERNAL_9c60e064_24_moe_align_sum_kernels_cu_7672d19f4cuda3std6ranges3__45__cpo5cdataE)
_ZN55_INTERNAL_9c60e064_24_moe_align_sum_kernels_cu_7672d19f4cuda3std6ranges3__45__cpo5cdataE:
	.zero		1
	.type		_ZN55_INTERNAL_9c60e064_24_moe_align_sum_kernels_cu_7672d19f6thrust23THRUST_300001_SM_800_NS12placeholders2_8E,@object
	.size		_ZN55_INTERNAL_9c60e064_24_moe_align_sum_kernels_cu_7672d19f6thrust23THRUST_300001_SM_800_NS12placeholders2_8E,(_ZN55_INTERNAL_9c60e064_24_moe_align_sum_kernels_cu_7672d19f4cuda3std3__45__cpo4rendE - _ZN55_INTERNAL_9c60e064_24_moe_align_sum_kernels_cu_7672d19f6thrust23THRUST_300001_SM_800_NS12placeholders2_8E)
_ZN55_INTERNAL_9c60e064_24_moe_align_sum_kernels_cu_7672d19f6thrust23THRUST_300001_SM_800_NS12placeholders2_8E:
	.zero		1
	.type		_ZN55_INTERNAL_9c60e064_24_moe_align_sum_kernels_cu_7672d19f4cuda3std3__45__cpo4rendE,@object
	.size		_ZN55_INTERNAL_9c60e064_24_moe_align_sum_kernels_cu_7672d19f4cuda3std3__45__cpo4rendE,(_ZN55_INTERNAL_9c60e064_24_moe_align_sum_kernels_cu_7672d19f4cuda3std6ranges3__45__cpo9iter_swapE - _ZN55_INTERNAL_9c60e064_24_moe_align_sum_kernels_cu_7672d19f4cuda3std3__45__cpo4rendE)
_ZN55_INTERNAL_9c60e064_24_moe_align_sum_kernels_cu_7672d19f4cuda3std3__45__cpo4rendE:
	.zero		1
	.type		_ZN55_INTERNAL_9c60e064_24_moe_align_sum_kernels_cu_7672d19f4cuda3std6ranges3__45__cpo9iter_swapE,@object
	.size		_ZN55_INTERNAL_9c60e064_24_moe_align_sum_kernels_cu_7672d19f4cuda3std6ranges3__45__cpo9iter_swapE,(_ZN55_INTERNAL_9c60e064_24_moe_align_sum_kernels_cu_7672d19f4cuda3std3__48unexpectE - _ZN55_INTERNAL_9c60e064_24_moe_align_sum_kernels_cu_7672d19f4cuda3std6ranges3__45__cpo9iter_swapE)
_ZN55_INTERNAL_9c60e064_24_moe_align_sum_kernels_cu_7672d19f4cuda3std6ranges3__45__cpo9iter_swapE:
	.zero		1
	.type		_ZN55_INTERNAL_9c60e064_24_moe_align_sum_kernels_cu_7672d19f4cuda3std3__48unexpectE,@object
	.size		_ZN55_INTERNAL_9c60e064_24_moe_align_sum_kernels_cu_7672d19f4cuda3std3__48unexpectE,(_ZN55_INTERNAL_9c60e064_24_moe_align_sum_kernels_cu_7672d19f6thrust23THRUST_300001_SM_800_NS6system6detail10sequential3seqE - _ZN55_INTERNAL_9c60e064_24_moe_align_sum_kernels_cu_7672d19f4cuda3std3__48unexpectE)
_ZN55_INTERNAL_9c60e064_24_moe_align_sum_kernels_cu_7672d19f4cuda3std3__48unexpectE:
	.zero		1
	.type		_ZN55_INTERNAL_9c60e064_24_moe_align_sum_kernels_cu_7672d19f6thrust23THRUST_300001_SM_800_NS6system6detail10sequential3seqE,@object
	.size		_ZN55_INTERNAL_9c60e064_24_moe_align_sum_kernels_cu_7672d19f6thrust23THRUST_300001_SM_800_NS6system6detail10sequential3seqE,(.L_29 - _ZN55_INTERNAL_9c60e064_24_moe_align_sum_kernels_cu_7672d19f6thrust23THRUST_300001_SM_800_NS6system6detail10sequential3seqE)
_ZN55_INTERNAL_9c60e064_24_moe_align_sum_kernels_cu_7672d19f6thrust23THRUST_300001_SM_800_NS6system6detail10sequential3seqE:
	.zero		1
.L_29:


//--------------------- .nv.shared._ZN4vllm3moe40lora_count_and_sort_expert_tokens_kernelIlEEvPKT_PiS5_S5_miiiS5_S5_b --------------------------
	.section	.nv.shared._ZN4vllm3moe40lora_count_and_sort_expert_tokens_kernelIlEEvPKT_PiS5_S5_miiiS5_S5_b,"aw",@nobits
	.sectionflags	@""
	.align	16


//--------------------- .nv.shared._ZN4vllm3moe32moe_lora_align_block_size_kernelIlEEvPT_PilS4_iimiiS4_S4_iS4_S4_S4_iiS4_S4_b --------------------------
	.section	.nv.shared._ZN4vllm3moe32moe_lora_align_block_size_kernelIlEEvPT_PilS4_iimiiS4_S4_iS4_S4_S4_iiS4_S4_b,"aw",@nobits
	.sectionflags	@""
	.align	16
.nv.shared._ZN4vllm3moe32moe_lora_align_block_size_kernelIlEEvPT_PilS4_iimiiS4_S4_iS4_S4_S4_iiS4_S4_b:
	.zero		4256


//--------------------- .nv.shared._ZN4vllm3moe51moe_lora_align_block_size_small_batch_expert_kernelIlLi256EEEvPT_PilS4_iimiiS4_S4_iS4_S4_S4_S4_b --------------------------
	.section	.nv.shared._ZN4vllm3moe51moe_lora_align_block_size_small_batch_expert_kernelIlLi256EEEvPT_PilS4_iimiiS4_S4_iS4_S4_S4_S4_b,"aw",@nobits
	.sectionflags	@""
	.align	16


//--------------------- .nv.shared._ZN4vllm3moe40lora_count_and_sort_expert_tokens_kernelIiEEvPKT_PiS5_S5_miiiS5_S5_b --------------------------
	.section	.nv.shared._ZN4vllm3moe40lora_count_and_sort_expert_tokens_kernelIiEEvPKT_PiS5_S5_miiiS5_S5_b,"aw",@nobits
	.sectionflags	@""
	.align	16


//--------------------- .nv.shared._ZN4vllm3moe32moe_lora_align_block_size_kernelIiEEvPT_PilS4_iimiiS4_S4_iS4_S4_S4_iiS4_S4_b --------------------------
	.section	.nv.shared._ZN4vllm3moe32moe_lora_align_block_size_kernelIiEEvPT_PilS4_iimiiS4_S4_iS4_S4_S4_iiS4_S4_b,"aw",@nobits
	.sectionflags	@""
	.align	16
.nv.shared._ZN4vllm3moe32moe_lora_align_block_size_kernelIiEEvPT_PilS4_iimiiS4_S4_iS4_S4_S4_iiS4_S4_b:
	.zero		4256


//--------------------- .nv.shared._ZN4vllm3moe51moe_lora_align_block_size_small_batch_expert_kernelIiLi256EEEvPT_PilS4_iimiiS4_S4_iS4_S4_S4_S4_b --------------------------
	.section	.nv.shared._ZN4vllm3moe51moe_lora_align_block_size_small_batch_expert_kernelIiLi256EEEvPT_PilS4_iimiiS4_S4_iS4_S4_S4_S4_b,"aw",@nobits
	.sectionflags	@""
	.align	16


//--------------------- .nv.shared._ZN4vllm3moe40lora_count_and_sort_expert_tokens_kernelIsEEvPKT_PiS5_S5_miiiS5_S5_b --------------------------
	.section	.nv.shared._ZN4vllm3moe40lora_count_and_sort_expert_tokens_kernelIsEEvPKT_PiS5_S5_miiiS5_S5_b,"aw",@nobits
	.sectionflags	@""
	.align	16


//--------------------- .nv.shared._ZN4vllm3moe32moe_lora_align_block_size_kernelIsEEvPT_PilS4_iimiiS4_S4_iS4_S4_S4_iiS4_S4_b --------------------------
	.section	.nv.shared._ZN4vllm3moe32moe_lora_align_block_size_kernelIsEEvPT_PilS4_iimiiS4_S4_iS4_S4_S4_iiS4_S4_b,"aw",@nobits
	.sectionflags	@""
	.align	16
.nv.shared._ZN4vllm3moe32moe_lora_align_block_size_kernelIsEEvPT_PilS4_iimiiS4_S4_iS4_S4_S4_iiS4_S4_b:
	.zero		4256


//--------------------- .nv.shared._ZN4vllm3moe51moe_lora_align_block_size_small_batch_expert_kernelIsLi256EEEvPT_PilS4_iimiiS4_S4_iS4_S4_S4_S4_b --------------------------
	.section	.nv.shared._ZN4vllm3moe51moe_lora_align_block_size_small_batch_expert_kernelIsLi256EEEvPT_PilS4_iimiiS4_S4_iS4_S4_S4_S4_b,"aw",@nobits
	.sectionflags	@""
	.align	16


//--------------------- .nv.shared._ZN4vllm3moe40lora_count_and_sort_expert_tokens_kernelIaEEvPKT_PiS5_S5_miiiS5_S5_b --------------------------
	.section	.nv.shared._ZN4vllm3moe40lora_count_and_sort_expert_tokens_kernelIaEEvPKT_PiS5_S5_miiiS5_S5_b,"aw",@nobits
	.sectionflags	@""
	.align	16


//--------------------- .nv.shared._ZN4vllm3moe32moe_lora_align_block_size_kernelIaEEvPT_PilS4_iimiiS4_S4_iS4_S4_S4_iiS4_S4_b --------------------------
	.section	.nv.shared._ZN4vllm3moe32moe_lora_align_block_size_kernelIaEEvPT_PilS4_iimiiS4_S4_iS4_S4_S4_iiS4_S4_b,"aw",@nobits
	.sectionflags	@""
	.align	16
.nv.shared._ZN4vllm3moe32moe_lora_align_block_size_kernelIaEEvPT_PilS4_iimiiS4_S4_iS4_S4_S4_iiS4_S4_b:
	.zero		4256


//--------------------- .nv.shared._ZN4vllm3moe51moe_lora_align_block_size_small_batch_expert_kernelIaLi256EEEvPT_PilS4_iimiiS4_S4_iS4_S4_S4_S4_b --------------------------
	.section	.nv.shared._ZN4vllm3moe51moe_lora_align_block_size_small_batch_expert_kernelIaLi256EEEvPT_PilS4_iimiiS4_S4_iS4_S4_S4_S4_b,"aw",@nobits
	.sectionflags	@""
	.align	16


//--------------------- .nv.shared._ZN4vllm3moe40lora_count_and_sort_expert_tokens_kernelIhEEvPKT_PiS5_S5_miiiS5_S5_b --------------------------
	.section	.nv.shared._ZN4vllm3moe40lora_count_and_sort_expert_tokens_kernelIhEEvPKT_PiS5_S5_miiiS5_S5_b,"aw",@nobits
	.sectionflags	@""
	.align	16


//--------------------- .nv.shared._ZN4vllm3moe32moe_lora_align_block_size_kernelIhEEvPT_PilS4_iimiiS4_S4_iS4_S4_S4_iiS4_S4_b --------------------------
	.section	.nv.shared._ZN4vllm3moe32moe_lora_align_block_size_kernelIhEEvPT_PilS4_iimiiS4_S4_iS4_S4_S4_iiS4_S4_b,"aw",@nobits
	.sectionflags	@""
	.align	16
.nv.shared._ZN4vllm3moe32moe_lora_align_block_size_kernelIhEEvPT_PilS4_iimiiS4_S4_iS4_S4_S4_iiS4_S4_b:
	.zero		4256


//--------------------- .nv.shared._ZN4vllm3moe51moe_lora_align_block_size_small_batch_expert_kernelIhLi256EEEvPT_PilS4_iimiiS4_S4_iS4_S4_S4_S4_b --------------------------
	.section	.nv.shared._ZN4vllm3moe51moe_lora_align_block_size_small_batch_expert_kernelIhLi256EEEvPT_PilS4_iimiiS4_S4_iS4_S4_S4_S4_b,"aw",@nobits
	.sectionflags	@""
	.align	16


//--------------------- .nv.shared._ZN4vllm3moe14moe_sum_kernelIN3c108BFloat16ELi4EEEvPT_PKS4_i --------------------------
	.section	.nv.shared._ZN4vllm3moe14moe_sum_kernelIN3c108BFloat16ELi4EEEvPT_PKS4_i,"aw",@nobits
	.sectionflags	@""
	.align	16


//--------------------- .nv.shared._ZN4vllm3moe14moe_sum_kernelIN3c104HalfELi4EEEvPT_PKS4_i --------------------------
	.section	.nv.shared._ZN4vllm3moe14moe_sum_kernelIN3c104HalfELi4EEEvPT_PKS4_i,"aw",@nobits
	.sectionflags	@""
	.align	16


//--------------------- .nv.shared._ZN4vllm3moe14moe_sum_kernelIfLi4EEEvPT_PKS2_i --------------------------
	.section	.nv.shared._ZN4vllm3moe14moe_sum_kernelIfLi4EEEvPT_PKS2_i,"aw",@nobits
	.sectionflags	@""
	.align	16


//--------------------- .nv.shared._ZN4vllm3moe14moe_sum_kernelIN3c108BFloat16ELi3EEEvPT_PKS4_i --------------------------
	.section	.nv.shared._ZN4vllm3moe14moe_sum_kernelIN3c108BFloat16ELi3EEEvPT_PKS4_i,"aw",@nobits
	.sectionflags	@""
	.align	16


//--------------------- .nv.shared._ZN4vllm3moe14moe_sum_kernelIN3c104HalfELi3EEEvPT_PKS4_i --------------------------
	.section	.nv.shared._ZN4vllm3moe14moe_sum_kernelIN3c104HalfELi3EEEvPT_PKS4_i,"aw",@nobits
	.sectionflags	@""
	.align	16


//--------------------- .nv.shared._ZN4vllm3moe14moe_sum_kernelIfLi3EEEvPT_PKS2_i --------------------------
	.section	.nv.shared._ZN4vllm3moe14moe_sum_kernelIfLi3EEEvPT_PKS2_i,"aw",@nobits
	.sectionflags	@""
	.align	16


//--------------------- .nv.shared._ZN4vllm3moe14moe_sum_kernelIN3c108BFloat16ELi2EEEvPT_PKS4_i --------------------------
	.section	.nv.shared._ZN4vllm3moe14moe_sum_kernelIN3c108BFloat16ELi2EEEvPT_PKS4_i,"aw",@nobits
	.sectionflags	@""
	.align	16


//--------------------- .nv.shared._ZN4vllm3moe14moe_sum_kernelIN3c104HalfELi2EEEvPT_PKS4_i --------------------------
	.section	.nv.shared._ZN4vllm3moe14moe_sum_kernelIN3c104HalfELi2EEEvPT_PKS4_i,"aw",@nobits
	.sectionflags	@""
	.align	16


//--------------------- .nv.shared._ZN4vllm3moe14moe_sum_kernelIfLi2EEEvPT_PKS2_i --------------------------
	.section	.nv.shared._ZN4vllm3moe14moe_sum_kernelIfLi2EEEvPT_PKS2_i,"aw",@nobits
	.sectionflags	@""
	.align	16


//--------------------- .nv.shared._ZN4vllm3moe35count_and_sort_expert_tokens_kernelImEEvPKT_PiS5_S5_miiib --------------------------
	.section	.nv.shared._ZN4vllm3moe35count_and_sort_expert_tokens_kernelImEEvPKT_PiS5_S5_miiib,"aw",@nobits
	.sectionflags	@""
	.align	16


//--------------------- .nv.shared._ZN4vllm3moe27moe_align_block_size_kernelImEEvPKT_PiS5_S5_S5_iiiimS5_iib --------------------------
	.section	.nv.shared._ZN4vllm3moe27moe_align_block_size_kernelImEEvPKT_PiS5_S5_S5_iiiimS5_iib,"aw",@nobits
	.sectionflags	@""
	.align	16
.nv.shared._ZN4vllm3moe27moe_align_block_size_kernelImEEvPKT_PiS5_S5_S5_iiiimS5_iib:
	.zero		4256


//--------------------- .nv.shared._ZN4vllm3moe46moe_align_block_size_small_batch_expert_kernelImLi256EEEvPKT_PiS5_S5_S5_iimiib --------------------------
	.section	.nv.shared._ZN4vllm3moe46moe_align_block_size_small_batch_expert_kernelImLi256EEEvPKT_PiS5_S5_S5_iimiib,"aw",@nobits
	.sectionflags	@""
	.align	16


//--------------------- .nv.shared._ZN4vllm3moe35count_and_sort_expert_tokens_kernelIjEEvPKT_PiS5_S5_miiib --------------------------
	.section	.nv.shared._ZN4vllm3moe35count_and_sort_expert_tokens_kernelIjEEvPKT_PiS5_S5_miiib,"aw",@nobits
	.sectionflags	@""
	.align	16


//--------------------- .nv.shared._ZN4vllm3moe27moe_align_block_size_kernelIjEEvPKT_PiS5_S5_S5_iiiimS5_iib --------------------------
	.section	.nv.shared._ZN4vllm3moe27moe_align_block_size_kernelIjEEvPKT_PiS5_S5_S5_iiiimS5_iib,"aw",@nobits
	.sectionflags	@""
	.align	16
.nv.shared._ZN4vllm3moe27moe_align_block_size_kernelIjEEvPKT_PiS5_S5_S5_iiiimS5_iib:
	.zero		4256


//--------------------- .nv.shared._ZN4vllm3moe46moe_align_block_size_small_batch_expert_kernelIjLi256EEEvPKT_PiS5_S5_S5_iimiib --------------------------
	.section	.nv.shared._ZN4vllm3moe46moe_align_block_size_small_batch_expert_kernelIjLi256EEEvPKT_PiS5_S5_S5_iimiib,"aw",@nobits
	.sectionflags	@""
	.align	16


//--------------------- .nv.shared._ZN4vllm3moe35count_and_sort_expert_tokens_kernelItEEvPKT_PiS5_S5_miiib --------------------------
	.section	.nv.shared._ZN4vllm3moe35count_and_sort_expert_tokens_kernelItEEvPKT_PiS5_S5_miiib,"aw",@nobits
	.sectionflags	@""
	.align	16


//--------------------- .nv.shared._ZN4vllm3moe27moe_align_block_size_kernelItEEvPKT_PiS5_S5_S5_iiiimS5_iib --------------------------
	.section	.nv.shared._ZN4vllm3moe27moe_align_block_size_kernelItEEvPKT_PiS5_S5_S5_iiiimS5_iib,"aw",@nobits
	.sectionflags	@""
	.align	16
.nv.shared._ZN4vllm3moe27moe_align_block_size_kernelItEEvPKT_PiS5_S5_S5_iiiimS5_iib:
	.zero		4256


//--------------------- .nv.shared._ZN4vllm3moe46moe_align_block_size_small_batch_expert_kernelItLi256EEEvPKT_PiS5_S5_S5_iimiib --------------------------
	.section	.nv.shared._ZN4vllm3moe46moe_align_block_size_small_batch_expert_kernelItLi256EEEvPKT_PiS5_S5_S5_iimiib,"aw",@nobits
	.sectionflags	@""
	.align	16


//--------------------- .nv.shared._ZN4vllm3moe35count_and_sort_expert_tokens_kernelIlEEvPKT_PiS5_S5_miiib --------------------------
	.section	.nv.shared._ZN4vllm3moe35count_and_sort_expert_tokens_kernelIlEEvPKT_PiS5_S5_miiib,"aw",@nobits
	.sectionflags	@""
	.align	16


//--------------------- .nv.shared._ZN4vllm3moe27moe_align_block_size_kernelIlEEvPKT_PiS5_S5_S5_iiiimS5_iib --------------------------
	.section	.nv.shared._ZN4vllm3moe27moe_align_block_size_kernelIlEEvPKT_PiS5_S5_S5_iiiimS5_iib,"aw",@nobits
	.sectionflags	@""
	.align	16
.nv.shared._ZN4vllm3moe27moe_align_block_size_kernelIlEEvPKT_PiS5_S5_S5_iiiimS5_iib:
	.zero		4256


//--------------------- .nv.shared._ZN4vllm3moe46moe_align_block_size_small_batch_expert_kernelIlLi256EEEvPKT_PiS5_S5_S5_iimiib --------------------------
	.section	.nv.shared._ZN4vllm3moe46moe_align_block_size_small_batch_expert_kernelIlLi256EEEvPKT_PiS5_S5_S5_iimiib,"aw",@nobits
	.sectionflags	@""
	.align	16


//--------------------- .nv.shared._ZN4vllm3moe35count_and_sort_expert_tokens_kernelIiEEvPKT_PiS5_S5_miiib --------------------------
	.section	.nv.shared._ZN4vllm3moe35count_and_sort_expert_tokens_kernelIiEEvPKT_PiS5_S5_miiib,"aw",@nobits
	.sectionflags	@""
	.align	16


//--------------------- .nv.shared._ZN4vllm3moe27moe_align_block_size_kernelIiEEvPKT_PiS5_S5_S5_iiiimS5_iib --------------------------
	.section	.nv.shared._ZN4vllm3moe27moe_align_block_size_kernelIiEEvPKT_PiS5_S5_S5_iiiimS5_iib,"aw",@nobits
	.sectionflags	@""
	.align	16
.nv.shared._ZN4vllm3moe27moe_align_block_size_kernelIiEEvPKT_PiS5_S5_S5_iiiimS5_iib:
	.zero		4256


//--------------------- .nv.shared._ZN4vllm3moe46moe_align_block_size_small_batch_expert_kernelIiLi256EEEvPKT_PiS5_S5_S5_iimiib --------------------------
	.section	.nv.shared._ZN4vllm3moe46moe_align_block_size_small_batch_expert_kernelIiLi256EEEvPKT_PiS5_S5_S5_iimiib,"aw",@nobits
	.sectionflags	@""
	.align	16


//--------------------- .nv.shared._ZN4vllm3moe35count_and_sort_expert_tokens_kernelIsEEvPKT_PiS5_S5_miiib --------------------------
	.section	.nv.shared._ZN4vllm3moe35count_and_sort_expert_tokens_kernelIsEEvPKT_PiS5_S5_miiib,"aw",@nobits
	.sectionflags	@""
	.align	16


//--------------------- .nv.shared._ZN4vllm3moe27moe_align_block_size_kernelIsEEvPKT_PiS5_S5_S5_iiiimS5_iib --------------------------
	.section	.nv.shared._ZN4vllm3moe27moe_align_block_size_kernelIsEEvPKT_PiS5_S5_S5_iiiimS5_iib,"aw",@nobits
	.sectionflags	@""
	.align	16
.nv.shared._ZN4vllm3moe27moe_align_block_size_kernelIsEEvPKT_PiS5_S5_S5_iiiimS5_iib:
	.zero		4256


//--------------------- .nv.shared._ZN4vllm3moe46moe_align_block_size_small_batch_expert_kernelIsLi256EEEvPKT_PiS5_S5_S5_iimiib --------------------------
	.section	.nv.shared._ZN4vllm3moe46moe_align_block_size_small_batch_expert_kernelIsLi256EEEvPKT_PiS5_S5_S5_iimiib,"aw",@nobits
	.sectionflags	@""
	.align	16


//--------------------- .nv.shared._ZN4vllm3moe35count_and_sort_expert_tokens_kernelIaEEvPKT_PiS5_S5_miiib --------------------------
	.section	.nv.shared._ZN4vllm3moe35count_and_sort_expert_tokens_kernelIaEEvPKT_PiS5_S5_miiib,"aw",@nobits
	.sectionflags	@""
	.align	16


//--------------------- .nv.shared._ZN4vllm3moe27moe_align_block_size_kernelIaEEvPKT_PiS5_S5_S5_iiiimS5_iib --------------------------
	.section	.nv.shared._ZN4vllm3moe27moe_align_block_size_kernelIaEEvPKT_PiS5_S5_S5_iiiimS5_iib,"aw",@nobits
	.sectionflags	@""
	.align	16
.nv.shared._ZN4vllm3moe27moe_align_block_size_kernelIaEEvPKT_PiS5_S5_S5_iiiimS5_iib:
	.zero		4256


//--------------------- .nv.shared._ZN4vllm3moe46moe_align_block_size_small_batch_expert_kernelIaLi256EEEvPKT_PiS5_S5_S5_iimiib --------------------------
	.section	.nv.shared._ZN4vllm3moe46moe_align_block_size_small_batch_expert_kernelIaLi256EEEvPKT_PiS5_S5_S5_iimiib,"aw",@nobits
	.sectionflags	@""
	.align	16


//--------------------- .nv.shared._ZN4vllm3moe35count_and_sort_expert_tokens_kernelIhEEvPKT_PiS5_S5_miiib --------------------------
	.section	.nv.shared._ZN4vllm3moe35count_and_sort_expert_tokens_kernelIhEEvPKT_PiS5_S5_miiib,"aw",@nobits
	.sectionflags	@""
	.align	16


//--------------------- .nv.shared._ZN4vllm3moe27moe_align_block_size_kernelIhEEvPKT_PiS5_S5_S5_iiiimS5_iib --------------------------
	.section	.nv.shared._ZN4vllm3moe27moe_align_block_size_kernelIhEEvPKT_PiS5_S5_S5_iiiimS5_iib,"aw",@nobits
	.sectionflags	@""
	.align	16
.nv.shared._ZN4vllm3moe27moe_align_block_size_kernelIhEEvPKT_PiS5_S5_S5_iiiimS5_iib:
	.zero		4256


//--------------------- .nv.shared._ZN4vllm3moe46moe_align_block_size_small_batch_expert_kernelIhLi256EEEvPKT_PiS5_S5_S5_iimiib --------------------------
	.section	.nv.shared._ZN4vllm3moe46moe_align_block_size_small_batch_expert_kernelIhLi256EEEvPKT_PiS5_S5_S5_iimiib,"aw",@nobits
	.sectionflags	@""
	.align	16


//--------------------- .nv.shared._ZN3cub17CUB_300001_SM_8006detail11EmptyKernelIvEEvv --------------------------
	.section	.nv.shared._ZN3cub17CUB_300001_SM_8006detail11EmptyKernelIvEEvv,"aw",@nobits
	.sectionflags	@""
	.align	16
